//
// Generated by NVIDIA NVVM Compiler
//
// Compiler Build ID: CL-36424714
// Cuda compilation tools, release 13.0, V13.0.88
// Based on NVVM 20.0.0
//

.version 9.0
.target sm_100
.address_size 64

	// .globl	quant_gemv_q4_0_f32

.visible .entry quant_gemv_q4_0_f32(
	.param .u64 .ptr .align 1 quant_gemv_q4_0_f32_param_0,
	.param .u64 .ptr .align 1 quant_gemv_q4_0_f32_param_1,
	.param .u64 .ptr .align 1 quant_gemv_q4_0_f32_param_2,
	.param .u32 quant_gemv_q4_0_f32_param_3,
	.param .u32 quant_gemv_q4_0_f32_param_4,
	.param .u32 quant_gemv_q4_0_f32_param_5
)
.maxntid 256
.minnctapersm 1
{
	.reg .pred 	%p<20>;
	.reg .b16 	%rs<91>;
	.reg .b32 	%r<115>;
	.reg .b32 	%f<108>;
	.reg .b64 	%rd<131>;

	ld.param.u64 	%rd6, [quant_gemv_q4_0_f32_param_0];
	ld.param.u64 	%rd7, [quant_gemv_q4_0_f32_param_1];
	ld.param.u64 	%rd5, [quant_gemv_q4_0_f32_param_2];
	ld.param.u32 	%r23, [quant_gemv_q4_0_f32_param_4];
	ld.param.u32 	%r24, [quant_gemv_q4_0_f32_param_5];
	cvta.to.global.u64 	%rd1, %rd6;
	cvta.to.global.u64 	%rd2, %rd7;
	mov.u32 	%r1, %tid.x;
	shr.u32 	%r25, %r1, 5;
	and.b32  	%r2, %r1, 31;
	mov.u32 	%r26, %ctaid.x;
	shl.b32 	%r27, %r26, 3;
	or.b32  	%r3, %r27, %r25;
	mov.u32 	%r4, %ctaid.y;
	setp.ge.u32 	%p1, %r3, %r24;
	@%p1 bra 	$L__BB0_15;
	shr.u32 	%r5, %r23, 5;
	mul.lo.s32 	%r28, %r23, %r4;
	cvt.u64.u32 	%rd3, %r28;
	mul.lo.s32 	%r29, %r3, %r5;
	mul.lo.s32 	%r30, %r29, 18;
	cvt.u64.u32 	%rd4, %r30;
	setp.lt.u32 	%p2, %r23, 32;
	mov.f32 	%f107, 0f00000000;
	@%p2 bra 	$L__BB0_13;
	shr.u32 	%r6, %r2, 1;
	and.b32  	%r7, %r1, 1;
	add.s32 	%r32, %r5, -1;
	and.b32  	%r8, %r5, 7;
	setp.lt.u32 	%p3, %r32, 7;
	mov.f32 	%f107, 0f00000000;
	mov.b32 	%r109, 0;
	@%p3 bra 	$L__BB0_5;
	and.b32  	%r109, %r5, 134217720;
	and.b32  	%r35, %r5, 134217720;
	neg.s32 	%r114, %r35;
	or.b32  	%r113, %r2, 128;
	mov.f32 	%f107, 0f00000000;
	mov.b32 	%r112, 72;
	cvt.u64.u32 	%rd8, %r6;
$L__BB0_4:
	.pragma "nounroll";
	setp.eq.s32 	%p4, %r7, 0;
	add.s32 	%r36, %r112, -72;
	cvt.u64.u32 	%rd9, %r36;
	add.s64 	%rd10, %rd9, %rd4;
	add.s64 	%rd11, %rd2, %rd10;
	ld.global.nc.u16 	%rs1, [%rd11];
	// begin inline asm
	{  cvt.f32.f16 %f18, %rs1;}

	// end inline asm
	add.s64 	%rd12, %rd11, %rd8;
	ld.global.nc.u8 	%rs9, [%rd12+2];
	cvt.u16.u8 	%rs10, %rs9;
	shr.u16 	%rs11, %rs10, 4;
	and.b16  	%rs12, %rs10, 15;
	selp.b16 	%rs13, %rs12, %rs11, %p4;
	cvt.u32.u16 	%r37, %rs13;
	add.s32 	%r38, %r37, -8;
	cvt.rn.f32.s32 	%f26, %r38;
	mul.f32 	%f27, %f18, %f26;
	add.s32 	%r39, %r113, -128;
	cvt.u64.u32 	%rd13, %r39;
	add.s64 	%rd14, %rd13, %rd3;
	shl.b64 	%rd15, %rd14, 2;
	add.s64 	%rd16, %rd1, %rd15;
	ld.global.nc.f32 	%f28, [%rd16];
	fma.rn.f32 	%f29, %f28, %f27, %f107;
	ld.global.nc.u16 	%rs2, [%rd11+18];
	// begin inline asm
	{  cvt.f32.f16 %f19, %rs2;}

	// end inline asm
	ld.global.nc.u8 	%rs14, [%rd12+20];
	cvt.u16.u8 	%rs15, %rs14;
	shr.u16 	%rs16, %rs15, 4;
	and.b16  	%rs17, %rs15, 15;
	selp.b16 	%rs18, %rs17, %rs16, %p4;
	cvt.u32.u16 	%r40, %rs18;
	add.s32 	%r41, %r40, -8;
	cvt.rn.f32.s32 	%f30, %r41;
	mul.f32 	%f31, %f19, %f30;
	add.s32 	%r42, %r113, -96;
	cvt.u64.u32 	%rd17, %r42;
	add.s64 	%rd18, %rd17, %rd3;
	shl.b64 	%rd19, %rd18, 2;
	add.s64 	%rd20, %rd1, %rd19;
	ld.global.nc.f32 	%f32, [%rd20];
	fma.rn.f32 	%f33, %f32, %f31, %f29;
	add.s32 	%r43, %r112, -36;
	cvt.u64.u32 	%rd21, %r43;
	add.s64 	%rd22, %rd21, %rd4;
	add.s64 	%rd23, %rd2, %rd22;
	ld.global.nc.u16 	%rs3, [%rd23];
	// begin inline asm
	{  cvt.f32.f16 %f20, %rs3;}

	// end inline asm
	add.s64 	%rd24, %rd23, %rd8;
	ld.global.nc.u8 	%rs19, [%rd24+2];
	cvt.u16.u8 	%rs20, %rs19;
	shr.u16 	%rs21, %rs20, 4;
	and.b16  	%rs22, %rs20, 15;
	selp.b16 	%rs23, %rs22, %rs21, %p4;
	cvt.u32.u16 	%r44, %rs23;
	add.s32 	%r45, %r44, -8;
	cvt.rn.f32.s32 	%f34, %r45;
	mul.f32 	%f35, %f20, %f34;
	add.s32 	%r46, %r113, -64;
	cvt.u64.u32 	%rd25, %r46;
	add.s64 	%rd26, %rd25, %rd3;
	shl.b64 	%rd27, %rd26, 2;
	add.s64 	%rd28, %rd1, %rd27;
	ld.global.nc.f32 	%f36, [%rd28];
	fma.rn.f32 	%f37, %f36, %f35, %f33;
	add.s32 	%r47, %r112, -18;
	cvt.u64.u32 	%rd29, %r47;
	add.s64 	%rd30, %rd29, %rd4;
	add.s64 	%rd31, %rd2, %rd30;
	ld.global.nc.u16 	%rs4, [%rd31];
	// begin inline asm
	{  cvt.f32.f16 %f21, %rs4;}

	// end inline asm
	add.s64 	%rd32, %rd31, %rd8;
	ld.global.nc.u8 	%rs24, [%rd32+2];
	cvt.u16.u8 	%rs25, %rs24;
	shr.u16 	%rs26, %rs25, 4;
	and.b16  	%rs27, %rs25, 15;
	selp.b16 	%rs28, %rs27, %rs26, %p4;
	cvt.u32.u16 	%r48, %rs28;
	add.s32 	%r49, %r48, -8;
	cvt.rn.f32.s32 	%f38, %r49;
	mul.f32 	%f39, %f21, %f38;
	add.s32 	%r50, %r113, -32;
	cvt.u64.u32 	%rd33, %r50;
	add.s64 	%rd34, %rd33, %rd3;
	shl.b64 	%rd35, %rd34, 2;
	add.s64 	%rd36, %rd1, %rd35;
	ld.global.nc.f32 	%f40, [%rd36];
	fma.rn.f32 	%f41, %f40, %f39, %f37;
	add.s32 	%r51, %r112, 54;
	cvt.u64.u32 	%rd37, %r112;
	add.s64 	%rd38, %rd37, %rd4;
	add.s64 	%rd39, %rd2, %rd38;
	ld.global.nc.u16 	%rs5, [%rd39];
	// begin inline asm
	{  cvt.f32.f16 %f22, %rs5;}

	// end inline asm
	add.s64 	%rd40, %rd39, %rd8;
	ld.global.nc.u8 	%rs29, [%rd40+2];
	cvt.u16.u8 	%rs30, %rs29;
	shr.u16 	%rs31, %rs30, 4;
	and.b16  	%rs32, %rs30, 15;
	selp.b16 	%rs33, %rs32, %rs31, %p4;
	cvt.u32.u16 	%r52, %rs33;
	add.s32 	%r53, %r52, -8;
	cvt.rn.f32.s32 	%f42, %r53;
	mul.f32 	%f43, %f22, %f42;
	add.s32 	%r54, %r113, 96;
	cvt.u64.u32 	%rd41, %r113;
	add.s64 	%rd42, %rd41, %rd3;
	shl.b64 	%rd43, %rd42, 2;
	add.s64 	%rd44, %rd1, %rd43;
	ld.global.nc.f32 	%f44, [%rd44];
	fma.rn.f32 	%f45, %f44, %f43, %f41;
	add.s32 	%r55, %r112, 18;
	cvt.u64.u32 	%rd45, %r55;
	add.s64 	%rd46, %rd45, %rd4;
	add.s64 	%rd47, %rd2, %rd46;
	ld.global.nc.u16 	%rs6, [%rd47];
	// begin inline asm
	{  cvt.f32.f16 %f23, %rs6;}

	// end inline asm
	add.s64 	%rd48, %rd47, %rd8;
	ld.global.nc.u8 	%rs34, [%rd48+2];
	cvt.u16.u8 	%rs35, %rs34;
	shr.u16 	%rs36, %rs35, 4;
	and.b16  	%rs37, %rs35, 15;
	selp.b16 	%rs38, %rs37, %rs36, %p4;
	cvt.u32.u16 	%r56, %rs38;
	add.s32 	%r57, %r56, -8;
	cvt.rn.f32.s32 	%f46, %r57;
	mul.f32 	%f47, %f23, %f46;
	add.s32 	%r58, %r113, 32;
	cvt.u64.u32 	%rd49, %r58;
	add.s64 	%rd50, %rd49, %rd3;
	shl.b64 	%rd51, %rd50, 2;
	add.s64 	%rd52, %rd1, %rd51;
	ld.global.nc.f32 	%f48, [%rd52];
	fma.rn.f32 	%f49, %f48, %f47, %f45;
	add.s32 	%r59, %r112, 36;
	cvt.u64.u32 	%rd53, %r59;
	add.s64 	%rd54, %rd53, %rd4;
	add.s64 	%rd55, %rd2, %rd54;
	ld.global.nc.u16 	%rs7, [%rd55];
	// begin inline asm
	{  cvt.f32.f16 %f24, %rs7;}

	// end inline asm
	add.s64 	%rd56, %rd55, %rd8;
	ld.global.nc.u8 	%rs39, [%rd56+2];
	cvt.u16.u8 	%rs40, %rs39;
	shr.u16 	%rs41, %rs40, 4;
	and.b16  	%rs42, %rs40, 15;
	selp.b16 	%rs43, %rs42, %rs41, %p4;
	cvt.u32.u16 	%r60, %rs43;
	add.s32 	%r61, %r60, -8;
	cvt.rn.f32.s32 	%f50, %r61;
	mul.f32 	%f51, %f24, %f50;
	add.s32 	%r62, %r113, 64;
	cvt.u64.u32 	%rd57, %r62;
	add.s64 	%rd58, %rd57, %rd3;
	shl.b64 	%rd59, %rd58, 2;
	add.s64 	%rd60, %rd1, %rd59;
	ld.global.nc.f32 	%f52, [%rd60];
	fma.rn.f32 	%f53, %f52, %f51, %f49;
	cvt.u64.u32 	%rd61, %r51;
	add.s64 	%rd62, %rd61, %rd4;
	add.s64 	%rd63, %rd2, %rd62;
	ld.global.nc.u16 	%rs8, [%rd63];
	// begin inline asm
	{  cvt.f32.f16 %f25, %rs8;}

	// end inline asm
	add.s64 	%rd64, %rd63, %rd8;
	ld.global.nc.u8 	%rs44, [%rd64+2];
	cvt.u16.u8 	%rs45, %rs44;
	shr.u16 	%rs46, %rs45, 4;
	and.b16  	%rs47, %rs45, 15;
	selp.b16 	%rs48, %rs47, %rs46, %p4;
	cvt.u32.u16 	%r63, %rs48;
	add.s32 	%r64, %r63, -8;
	cvt.rn.f32.s32 	%f54, %r64;
	mul.f32 	%f55, %f25, %f54;
	cvt.u64.u32 	%rd65, %r54;
	add.s64 	%rd66, %rd65, %rd3;
	shl.b64 	%rd67, %rd66, 2;
	add.s64 	%rd68, %rd1, %rd67;
	ld.global.nc.f32 	%f56, [%rd68];
	fma.rn.f32 	%f107, %f56, %f55, %f53;
	add.s32 	%r114, %r114, 8;
	add.s32 	%r113, %r113, 256;
	add.s32 	%r112, %r112, 144;
	setp.eq.s32 	%p5, %r114, 0;
	@%p5 bra 	$L__BB0_5;
	bra.uni 	$L__BB0_4;
$L__BB0_5:
	setp.eq.s32 	%p6, %r8, 0;
	@%p6 bra 	$L__BB0_13;
	setp.lt.u32 	%p7, %r8, 4;
	@%p7 bra 	$L__BB0_8;
	setp.eq.s32 	%p8, %r7, 0;
	cvt.u64.u32 	%rd69, %r6;
	mul.lo.s32 	%r65, %r109, 18;
	cvt.u64.u32 	%rd70, %r65;
	add.s64 	%rd71, %rd70, %rd4;
	add.s64 	%rd72, %rd2, %rd71;
	ld.global.nc.u16 	%rs49, [%rd72];
	// begin inline asm
	{  cvt.f32.f16 %f58, %rs49;}

	// end inline asm
	add.s64 	%rd73, %rd72, %rd69;
	ld.global.nc.u8 	%rs53, [%rd73+2];
	cvt.u16.u8 	%rs54, %rs53;
	shr.u16 	%rs55, %rs54, 4;
	and.b16  	%rs56, %rs54, 15;
	selp.b16 	%rs57, %rs56, %rs55, %p8;
	cvt.u32.u16 	%r66, %rs57;
	add.s32 	%r67, %r66, -8;
	cvt.rn.f32.s32 	%f62, %r67;
	mul.f32 	%f63, %f58, %f62;
	shl.b32 	%r68, %r109, 5;
	or.b32  	%r69, %r68, %r2;
	cvt.u64.u32 	%rd74, %r69;
	add.s64 	%rd75, %rd74, %rd3;
	shl.b64 	%rd76, %rd75, 2;
	add.s64 	%rd77, %rd1, %rd76;
	ld.global.nc.f32 	%f64, [%rd77];
	fma.rn.f32 	%f65, %f64, %f63, %f107;
	add.s32 	%r70, %r65, 18;
	cvt.u64.u32 	%rd78, %r70;
	add.s64 	%rd79, %rd78, %rd4;
	add.s64 	%rd80, %rd2, %rd79;
	ld.global.nc.u16 	%rs50, [%rd80];
	// begin inline asm
	{  cvt.f32.f16 %f59, %rs50;}

	// end inline asm
	add.s64 	%rd81, %rd80, %rd69;
	ld.global.nc.u8 	%rs58, [%rd81+2];
	cvt.u16.u8 	%rs59, %rs58;
	shr.u16 	%rs60, %rs59, 4;
	and.b16  	%rs61, %rs59, 15;
	selp.b16 	%rs62, %rs61, %rs60, %p8;
	cvt.u32.u16 	%r71, %rs62;
	add.s32 	%r72, %r71, -8;
	cvt.rn.f32.s32 	%f66, %r72;
	mul.f32 	%f67, %f59, %f66;
	add.s32 	%r73, %r69, 32;
	cvt.u64.u32 	%rd82, %r73;
	add.s64 	%rd83, %rd82, %rd3;
	shl.b64 	%rd84, %rd83, 2;
	add.s64 	%rd85, %rd1, %rd84;
	ld.global.nc.f32 	%f68, [%rd85];
	fma.rn.f32 	%f69, %f68, %f67, %f65;
	add.s32 	%r74, %r65, 36;
	cvt.u64.u32 	%rd86, %r74;
	add.s64 	%rd87, %rd86, %rd4;
	add.s64 	%rd88, %rd2, %rd87;
	ld.global.nc.u16 	%rs51, [%rd88];
	// begin inline asm
	{  cvt.f32.f16 %f60, %rs51;}

	// end inline asm
	add.s64 	%rd89, %rd88, %rd69;
	ld.global.nc.u8 	%rs63, [%rd89+2];
	cvt.u16.u8 	%rs64, %rs63;
	shr.u16 	%rs65, %rs64, 4;
	and.b16  	%rs66, %rs64, 15;
	selp.b16 	%rs67, %rs66, %rs65, %p8;
	cvt.u32.u16 	%r75, %rs67;
	add.s32 	%r76, %r75, -8;
	cvt.rn.f32.s32 	%f70, %r76;
	mul.f32 	%f71, %f60, %f70;
	add.s32 	%r77, %r69, 64;
	cvt.u64.u32 	%rd90, %r77;
	add.s64 	%rd91, %rd90, %rd3;
	shl.b64 	%rd92, %rd91, 2;
	add.s64 	%rd93, %rd1, %rd92;
	ld.global.nc.f32 	%f72, [%rd93];
	fma.rn.f32 	%f73, %f72, %f71, %f69;
	add.s32 	%r78, %r65, 54;
	cvt.u64.u32 	%rd94, %r78;
	add.s64 	%rd95, %rd94, %rd4;
	add.s64 	%rd96, %rd2, %rd95;
	ld.global.nc.u16 	%rs52, [%rd96];
	// begin inline asm
	{  cvt.f32.f16 %f61, %rs52;}

	// end inline asm
	add.s64 	%rd97, %rd96, %rd69;
	ld.global.nc.u8 	%rs68, [%rd97+2];
	cvt.u16.u8 	%rs69, %rs68;
	shr.u16 	%rs70, %rs69, 4;
	and.b16  	%rs71, %rs69, 15;
	selp.b16 	%rs72, %rs71, %rs70, %p8;
	cvt.u32.u16 	%r79, %rs72;
	add.s32 	%r80, %r79, -8;
	cvt.rn.f32.s32 	%f74, %r80;
	mul.f32 	%f75, %f61, %f74;
	add.s32 	%r81, %r69, 96;
	cvt.u64.u32 	%rd98, %r81;
	add.s64 	%rd99, %rd98, %rd3;
	shl.b64 	%rd100, %rd99, 2;
	add.s64 	%rd101, %rd1, %rd100;
	ld.global.nc.f32 	%f76, [%rd101];
	fma.rn.f32 	%f107, %f76, %f75, %f73;
	add.s32 	%r109, %r109, 4;
$L__BB0_8:
	and.b32  	%r82, %r5, 3;
	setp.eq.s32 	%p9, %r82, 0;
	@%p9 bra 	$L__BB0_13;
	setp.eq.s32 	%p10, %r82, 1;
	@%p10 bra 	$L__BB0_11;
	setp.eq.s32 	%p11, %r7, 0;
	cvt.u64.u32 	%rd102, %r6;
	mul.lo.s32 	%r83, %r109, 18;
	cvt.u64.u32 	%rd103, %r83;
	add.s64 	%rd104, %rd103, %rd4;
	add.s64 	%rd105, %rd2, %rd104;
	ld.global.nc.u16 	%rs73, [%rd105];
	// begin inline asm
	{  cvt.f32.f16 %f78, %rs73;}

	// end inline asm
	add.s64 	%rd106, %rd105, %rd102;
	ld.global.nc.u8 	%rs75, [%rd106+2];
	cvt.u16.u8 	%rs76, %rs75;
	shr.u16 	%rs77, %rs76, 4;
	and.b16  	%rs78, %rs76, 15;
	selp.b16 	%rs79, %rs78, %rs77, %p11;
	cvt.u32.u16 	%r84, %rs79;
	add.s32 	%r85, %r84, -8;
	cvt.rn.f32.s32 	%f80, %r85;
	mul.f32 	%f81, %f78, %f80;
	shl.b32 	%r86, %r109, 5;
	or.b32  	%r87, %r86, %r2;
	cvt.u64.u32 	%rd107, %r87;
	add.s64 	%rd108, %rd107, %rd3;
	shl.b64 	%rd109, %rd108, 2;
	add.s64 	%rd110, %rd1, %rd109;
	ld.global.nc.f32 	%f82, [%rd110];
	fma.rn.f32 	%f83, %f82, %f81, %f107;
	add.s32 	%r88, %r83, 18;
	cvt.u64.u32 	%rd111, %r88;
	add.s64 	%rd112, %rd111, %rd4;
	add.s64 	%rd113, %rd2, %rd112;
	ld.global.nc.u16 	%rs74, [%rd113];
	// begin inline asm
	{  cvt.f32.f16 %f79, %rs74;}

	// end inline asm
	add.s64 	%rd114, %rd113, %rd102;
	ld.global.nc.u8 	%rs80, [%rd114+2];
	cvt.u16.u8 	%rs81, %rs80;
	shr.u16 	%rs82, %rs81, 4;
	and.b16  	%rs83, %rs81, 15;
	selp.b16 	%rs84, %rs83, %rs82, %p11;
	cvt.u32.u16 	%r89, %rs84;
	add.s32 	%r90, %r89, -8;
	cvt.rn.f32.s32 	%f84, %r90;
	mul.f32 	%f85, %f79, %f84;
	add.s32 	%r91, %r87, 32;
	cvt.u64.u32 	%rd115, %r91;
	add.s64 	%rd116, %rd115, %rd3;
	shl.b64 	%rd117, %rd116, 2;
	add.s64 	%rd118, %rd1, %rd117;
	ld.global.nc.f32 	%f86, [%rd118];
	fma.rn.f32 	%f107, %f86, %f85, %f83;
	add.s32 	%r109, %r109, 2;
$L__BB0_11:
	and.b32  	%r92, %r23, 32;
	setp.eq.s32 	%p12, %r92, 0;
	@%p12 bra 	$L__BB0_13;
	setp.eq.s32 	%p13, %r7, 0;
	cvt.u64.u32 	%rd119, %r6;
	mul.lo.s32 	%r93, %r109, 18;
	cvt.u64.u32 	%rd120, %r93;
	add.s64 	%rd121, %rd120, %rd4;
	add.s64 	%rd122, %rd2, %rd121;
	ld.global.nc.u16 	%rs85, [%rd122];
	// begin inline asm
	{  cvt.f32.f16 %f87, %rs85;}

	// end inline asm
	add.s64 	%rd123, %rd122, %rd119;
	ld.global.nc.u8 	%rs86, [%rd123+2];
	cvt.u16.u8 	%rs87, %rs86;
	shr.u16 	%rs88, %rs87, 4;
	and.b16  	%rs89, %rs87, 15;
	selp.b16 	%rs90, %rs89, %rs88, %p13;
	cvt.u32.u16 	%r94, %rs90;
	add.s32 	%r95, %r94, -8;
	cvt.rn.f32.s32 	%f88, %r95;
	mul.f32 	%f89, %f87, %f88;
	shl.b32 	%r96, %r109, 5;
	or.b32  	%r97, %r96, %r2;
	cvt.u64.u32 	%rd124, %r97;
	add.s64 	%rd125, %rd124, %rd3;
	shl.b64 	%rd126, %rd125, 2;
	add.s64 	%rd127, %rd1, %rd126;
	ld.global.nc.f32 	%f90, [%rd127];
	fma.rn.f32 	%f107, %f90, %f89, %f107;
$L__BB0_13:
	mov.b32 	%r98, %f107;
	shfl.sync.down.b32	%r99|%p14, %r98, 16, 31, -1;
	mov.b32 	%f91, %r99;
	add.f32 	%f92, %f107, %f91;
	mov.b32 	%r100, %f92;
	shfl.sync.down.b32	%r101|%p15, %r100, 8, 31, -1;
	mov.b32 	%f93, %r101;
	add.f32 	%f94, %f92, %f93;
	mov.b32 	%r102, %f94;
	shfl.sync.down.b32	%r103|%p16, %r102, 4, 31, -1;
	mov.b32 	%f95, %r103;
	add.f32 	%f96, %f94, %f95;
	mov.b32 	%r104, %f96;
	shfl.sync.down.b32	%r105|%p17, %r104, 2, 31, -1;
	mov.b32 	%f97, %r105;
	add.f32 	%f98, %f96, %f97;
	mov.b32 	%r106, %f98;
	shfl.sync.down.b32	%r107|%p18, %r106, 1, 31, -1;
	mov.b32 	%f99, %r107;
	add.f32 	%f13, %f98, %f99;
	setp.ne.s32 	%p19, %r2, 0;
	@%p19 bra 	$L__BB0_15;
	mad.lo.s32 	%r108, %r24, %r4, %r3;
	cvta.to.global.u64 	%rd128, %rd5;
	mul.wide.u32 	%rd129, %r108, 4;
	add.s64 	%rd130, %rd128, %rd129;
	st.global.f32 	[%rd130], %f13;
$L__BB0_15:
	ret;

}
	// .globl	quant_gemv_q8_0_f32
.visible .entry quant_gemv_q8_0_f32(
	.param .u64 .ptr .align 1 quant_gemv_q8_0_f32_param_0,
	.param .u64 .ptr .align 1 quant_gemv_q8_0_f32_param_1,
	.param .u64 .ptr .align 1 quant_gemv_q8_0_f32_param_2,
	.param .u32 quant_gemv_q8_0_f32_param_3,
	.param .u32 quant_gemv_q8_0_f32_param_4,
	.param .u32 quant_gemv_q8_0_f32_param_5
)
.maxntid 256
.minnctapersm 1
{
	.reg .pred 	%p<16>;
	.reg .b16 	%rs<46>;
	.reg .b32 	%r<83>;
	.reg .b32 	%f<108>;
	.reg .b64 	%rd<131>;

	ld.param.u64 	%rd6, [quant_gemv_q8_0_f32_param_0];
	ld.param.u64 	%rd7, [quant_gemv_q8_0_f32_param_1];
	ld.param.u64 	%rd5, [quant_gemv_q8_0_f32_param_2];
	ld.param.u32 	%r20, [quant_gemv_q8_0_f32_param_4];
	ld.param.u32 	%r21, [quant_gemv_q8_0_f32_param_5];
	cvta.to.global.u64 	%rd1, %rd6;
	cvta.to.global.u64 	%rd2, %rd7;
	mov.u32 	%r22, %tid.x;
	shr.u32 	%r23, %r22, 5;
	and.b32  	%r1, %r22, 31;
	mov.u32 	%r24, %ctaid.x;
	shl.b32 	%r25, %r24, 3;
	or.b32  	%r2, %r25, %r23;
	mov.u32 	%r3, %ctaid.y;
	setp.ge.u32 	%p1, %r2, %r21;
	@%p1 bra 	$L__BB1_15;
	shr.u32 	%r4, %r20, 5;
	mul.lo.s32 	%r26, %r20, %r3;
	cvt.u64.u32 	%rd3, %r26;
	mul.lo.s32 	%r27, %r2, %r4;
	mul.lo.s32 	%r28, %r27, 34;
	cvt.u64.u32 	%rd4, %r28;
	setp.lt.u32 	%p2, %r20, 32;
	mov.f32 	%f107, 0f00000000;
	@%p2 bra 	$L__BB1_13;
	add.s32 	%r30, %r4, -1;
	and.b32  	%r5, %r4, 7;
	setp.lt.u32 	%p3, %r30, 7;
	mov.f32 	%f107, 0f00000000;
	mov.b32 	%r77, 0;
	@%p3 bra 	$L__BB1_5;
	and.b32  	%r77, %r4, 134217720;
	and.b32  	%r33, %r4, 134217720;
	neg.s32 	%r82, %r33;
	or.b32  	%r81, %r1, 128;
	mov.f32 	%f107, 0f00000000;
	mov.b32 	%r80, 136;
	cvt.u64.u32 	%rd8, %r1;
$L__BB1_4:
	.pragma "nounroll";
	add.s32 	%r34, %r80, -136;
	cvt.u64.u32 	%rd9, %r34;
	add.s64 	%rd10, %rd9, %rd4;
	add.s64 	%rd11, %rd2, %rd10;
	ld.global.nc.u16 	%rs1, [%rd11];
	// begin inline asm
	{  cvt.f32.f16 %f18, %rs1;}

	// end inline asm
	add.s32 	%r35, %r81, -128;
	cvt.u64.u32 	%rd12, %r35;
	add.s64 	%rd13, %rd12, %rd3;
	shl.b64 	%rd14, %rd13, 2;
	add.s64 	%rd15, %rd1, %rd14;
	ld.global.nc.f32 	%f26, [%rd15];
	add.s64 	%rd16, %rd11, %rd8;
	ld.global.nc.u8 	%rs9, [%rd16+2];
	cvt.s16.s8 	%rs10, %rs9;
	cvt.rn.f32.s16 	%f27, %rs10;
	mul.f32 	%f28, %f18, %f27;
	fma.rn.f32 	%f29, %f26, %f28, %f107;
	add.s32 	%r36, %r80, -102;
	cvt.u64.u32 	%rd17, %r36;
	add.s64 	%rd18, %rd17, %rd4;
	add.s64 	%rd19, %rd2, %rd18;
	ld.global.nc.u16 	%rs2, [%rd19];
	// begin inline asm
	{  cvt.f32.f16 %f19, %rs2;}

	// end inline asm
	ld.global.nc.f32 	%f30, [%rd15+128];
	add.s64 	%rd20, %rd19, %rd8;
	ld.global.nc.u8 	%rs11, [%rd20+2];
	cvt.s16.s8 	%rs12, %rs11;
	cvt.rn.f32.s16 	%f31, %rs12;
	mul.f32 	%f32, %f19, %f31;
	fma.rn.f32 	%f33, %f30, %f32, %f29;
	add.s32 	%r37, %r80, -68;
	cvt.u64.u32 	%rd21, %r37;
	add.s64 	%rd22, %rd21, %rd4;
	add.s64 	%rd23, %rd2, %rd22;
	ld.global.nc.u16 	%rs3, [%rd23];
	// begin inline asm
	{  cvt.f32.f16 %f20, %rs3;}

	// end inline asm
	add.s32 	%r38, %r81, -64;
	cvt.u64.u32 	%rd24, %r38;
	add.s64 	%rd25, %rd24, %rd3;
	shl.b64 	%rd26, %rd25, 2;
	add.s64 	%rd27, %rd1, %rd26;
	ld.global.nc.f32 	%f34, [%rd27];
	add.s64 	%rd28, %rd23, %rd8;
	ld.global.nc.u8 	%rs13, [%rd28+2];
	cvt.s16.s8 	%rs14, %rs13;
	cvt.rn.f32.s16 	%f35, %rs14;
	mul.f32 	%f36, %f20, %f35;
	fma.rn.f32 	%f37, %f34, %f36, %f33;
	add.s32 	%r39, %r80, -34;
	cvt.u64.u32 	%rd29, %r39;
	add.s64 	%rd30, %rd29, %rd4;
	add.s64 	%rd31, %rd2, %rd30;
	ld.global.nc.u16 	%rs4, [%rd31];
	// begin inline asm
	{  cvt.f32.f16 %f21, %rs4;}

	// end inline asm
	add.s32 	%r40, %r81, -32;
	cvt.u64.u32 	%rd32, %r40;
	add.s64 	%rd33, %rd32, %rd3;
	shl.b64 	%rd34, %rd33, 2;
	add.s64 	%rd35, %rd1, %rd34;
	ld.global.nc.f32 	%f38, [%rd35];
	add.s64 	%rd36, %rd31, %rd8;
	ld.global.nc.u8 	%rs15, [%rd36+2];
	cvt.s16.s8 	%rs16, %rs15;
	cvt.rn.f32.s16 	%f39, %rs16;
	mul.f32 	%f40, %f21, %f39;
	fma.rn.f32 	%f41, %f38, %f40, %f37;
	add.s32 	%r41, %r80, 102;
	cvt.u64.u32 	%rd37, %r80;
	add.s64 	%rd38, %rd37, %rd4;
	add.s64 	%rd39, %rd2, %rd38;
	ld.global.nc.u16 	%rs5, [%rd39];
	// begin inline asm
	{  cvt.f32.f16 %f22, %rs5;}

	// end inline asm
	add.s32 	%r42, %r81, 96;
	cvt.u64.u32 	%rd40, %r81;
	add.s64 	%rd41, %rd40, %rd3;
	shl.b64 	%rd42, %rd41, 2;
	add.s64 	%rd43, %rd1, %rd42;
	ld.global.nc.f32 	%f42, [%rd43];
	add.s64 	%rd44, %rd39, %rd8;
	ld.global.nc.u8 	%rs17, [%rd44+2];
	cvt.s16.s8 	%rs18, %rs17;
	cvt.rn.f32.s16 	%f43, %rs18;
	mul.f32 	%f44, %f22, %f43;
	fma.rn.f32 	%f45, %f42, %f44, %f41;
	add.s32 	%r43, %r80, 34;
	cvt.u64.u32 	%rd45, %r43;
	add.s64 	%rd46, %rd45, %rd4;
	add.s64 	%rd47, %rd2, %rd46;
	ld.global.nc.u16 	%rs6, [%rd47];
	// begin inline asm
	{  cvt.f32.f16 %f23, %rs6;}

	// end inline asm
	add.s32 	%r44, %r81, 32;
	cvt.u64.u32 	%rd48, %r44;
	add.s64 	%rd49, %rd48, %rd3;
	shl.b64 	%rd50, %rd49, 2;
	add.s64 	%rd51, %rd1, %rd50;
	ld.global.nc.f32 	%f46, [%rd51];
	add.s64 	%rd52, %rd47, %rd8;
	ld.global.nc.u8 	%rs19, [%rd52+2];
	cvt.s16.s8 	%rs20, %rs19;
	cvt.rn.f32.s16 	%f47, %rs20;
	mul.f32 	%f48, %f23, %f47;
	fma.rn.f32 	%f49, %f46, %f48, %f45;
	add.s32 	%r45, %r80, 68;
	cvt.u64.u32 	%rd53, %r45;
	add.s64 	%rd54, %rd53, %rd4;
	add.s64 	%rd55, %rd2, %rd54;
	ld.global.nc.u16 	%rs7, [%rd55];
	// begin inline asm
	{  cvt.f32.f16 %f24, %rs7;}

	// end inline asm
	add.s32 	%r46, %r81, 64;
	cvt.u64.u32 	%rd56, %r46;
	add.s64 	%rd57, %rd56, %rd3;
	shl.b64 	%rd58, %rd57, 2;
	add.s64 	%rd59, %rd1, %rd58;
	ld.global.nc.f32 	%f50, [%rd59];
	add.s64 	%rd60, %rd55, %rd8;
	ld.global.nc.u8 	%rs21, [%rd60+2];
	cvt.s16.s8 	%rs22, %rs21;
	cvt.rn.f32.s16 	%f51, %rs22;
	mul.f32 	%f52, %f24, %f51;
	fma.rn.f32 	%f53, %f50, %f52, %f49;
	cvt.u64.u32 	%rd61, %r41;
	add.s64 	%rd62, %rd61, %rd4;
	add.s64 	%rd63, %rd2, %rd62;
	ld.global.nc.u16 	%rs8, [%rd63];
	// begin inline asm
	{  cvt.f32.f16 %f25, %rs8;}

	// end inline asm
	cvt.u64.u32 	%rd64, %r42;
	add.s64 	%rd65, %rd64, %rd3;
	shl.b64 	%rd66, %rd65, 2;
	add.s64 	%rd67, %rd1, %rd66;
	ld.global.nc.f32 	%f54, [%rd67];
	add.s64 	%rd68, %rd63, %rd8;
	ld.global.nc.u8 	%rs23, [%rd68+2];
	cvt.s16.s8 	%rs24, %rs23;
	cvt.rn.f32.s16 	%f55, %rs24;
	mul.f32 	%f56, %f25, %f55;
	fma.rn.f32 	%f107, %f54, %f56, %f53;
	add.s32 	%r82, %r82, 8;
	add.s32 	%r81, %r81, 256;
	add.s32 	%r80, %r80, 272;
	setp.eq.s32 	%p4, %r82, 0;
	@%p4 bra 	$L__BB1_5;
	bra.uni 	$L__BB1_4;
$L__BB1_5:
	setp.eq.s32 	%p5, %r5, 0;
	@%p5 bra 	$L__BB1_13;
	setp.lt.u32 	%p6, %r5, 4;
	@%p6 bra 	$L__BB1_8;
	cvt.u64.u32 	%rd69, %r1;
	mul.lo.s32 	%r47, %r77, 34;
	cvt.u64.u32 	%rd70, %r47;
	add.s64 	%rd71, %rd70, %rd4;
	add.s64 	%rd72, %rd2, %rd71;
	ld.global.nc.u16 	%rs25, [%rd72];
	// begin inline asm
	{  cvt.f32.f16 %f58, %rs25;}

	// end inline asm
	shl.b32 	%r48, %r77, 5;
	or.b32  	%r49, %r48, %r1;
	cvt.u64.u32 	%rd73, %r49;
	add.s64 	%rd74, %rd73, %rd3;
	shl.b64 	%rd75, %rd74, 2;
	add.s64 	%rd76, %rd1, %rd75;
	ld.global.nc.f32 	%f62, [%rd76];
	add.s64 	%rd77, %rd72, %rd69;
	ld.global.nc.u8 	%rs29, [%rd77+2];
	cvt.s16.s8 	%rs30, %rs29;
	cvt.rn.f32.s16 	%f63, %rs30;
	mul.f32 	%f64, %f58, %f63;
	fma.rn.f32 	%f65, %f62, %f64, %f107;
	add.s32 	%r50, %r47, 34;
	cvt.u64.u32 	%rd78, %r50;
	add.s64 	%rd79, %rd78, %rd4;
	add.s64 	%rd80, %rd2, %rd79;
	ld.global.nc.u16 	%rs26, [%rd80];
	// begin inline asm
	{  cvt.f32.f16 %f59, %rs26;}

	// end inline asm
	add.s32 	%r51, %r49, 32;
	cvt.u64.u32 	%rd81, %r51;
	add.s64 	%rd82, %rd81, %rd3;
	shl.b64 	%rd83, %rd82, 2;
	add.s64 	%rd84, %rd1, %rd83;
	ld.global.nc.f32 	%f66, [%rd84];
	add.s64 	%rd85, %rd80, %rd69;
	ld.global.nc.u8 	%rs31, [%rd85+2];
	cvt.s16.s8 	%rs32, %rs31;
	cvt.rn.f32.s16 	%f67, %rs32;
	mul.f32 	%f68, %f59, %f67;
	fma.rn.f32 	%f69, %f66, %f68, %f65;
	add.s32 	%r52, %r47, 68;
	cvt.u64.u32 	%rd86, %r52;
	add.s64 	%rd87, %rd86, %rd4;
	add.s64 	%rd88, %rd2, %rd87;
	ld.global.nc.u16 	%rs27, [%rd88];
	// begin inline asm
	{  cvt.f32.f16 %f60, %rs27;}

	// end inline asm
	add.s32 	%r53, %r49, 64;
	cvt.u64.u32 	%rd89, %r53;
	add.s64 	%rd90, %rd89, %rd3;
	shl.b64 	%rd91, %rd90, 2;
	add.s64 	%rd92, %rd1, %rd91;
	ld.global.nc.f32 	%f70, [%rd92];
	add.s64 	%rd93, %rd88, %rd69;
	ld.global.nc.u8 	%rs33, [%rd93+2];
	cvt.s16.s8 	%rs34, %rs33;
	cvt.rn.f32.s16 	%f71, %rs34;
	mul.f32 	%f72, %f60, %f71;
	fma.rn.f32 	%f73, %f70, %f72, %f69;
	add.s32 	%r54, %r47, 102;
	cvt.u64.u32 	%rd94, %r54;
	add.s64 	%rd95, %rd94, %rd4;
	add.s64 	%rd96, %rd2, %rd95;
	ld.global.nc.u16 	%rs28, [%rd96];
	// begin inline asm
	{  cvt.f32.f16 %f61, %rs28;}

	// end inline asm
	add.s32 	%r55, %r49, 96;
	cvt.u64.u32 	%rd97, %r55;
	add.s64 	%rd98, %rd97, %rd3;
	shl.b64 	%rd99, %rd98, 2;
	add.s64 	%rd100, %rd1, %rd99;
	ld.global.nc.f32 	%f74, [%rd100];
	add.s64 	%rd101, %rd96, %rd69;
	ld.global.nc.u8 	%rs35, [%rd101+2];
	cvt.s16.s8 	%rs36, %rs35;
	cvt.rn.f32.s16 	%f75, %rs36;
	mul.f32 	%f76, %f61, %f75;
	fma.rn.f32 	%f107, %f74, %f76, %f73;
	add.s32 	%r77, %r77, 4;
$L__BB1_8:
	and.b32  	%r56, %r4, 3;
	setp.eq.s32 	%p7, %r56, 0;
	@%p7 bra 	$L__BB1_13;
	setp.eq.s32 	%p8, %r56, 1;
	@%p8 bra 	$L__BB1_11;
	cvt.u64.u32 	%rd102, %r1;
	mul.lo.s32 	%r57, %r77, 34;
	cvt.u64.u32 	%rd103, %r57;
	add.s64 	%rd104, %rd103, %rd4;
	add.s64 	%rd105, %rd2, %rd104;
	ld.global.nc.u16 	%rs37, [%rd105];
	// begin inline asm
	{  cvt.f32.f16 %f78, %rs37;}

	// end inline asm
	shl.b32 	%r58, %r77, 5;
	or.b32  	%r59, %r58, %r1;
	cvt.u64.u32 	%rd106, %r59;
	add.s64 	%rd107, %rd106, %rd3;
	shl.b64 	%rd108, %rd107, 2;
	add.s64 	%rd109, %rd1, %rd108;
	ld.global.nc.f32 	%f80, [%rd109];
	add.s64 	%rd110, %rd105, %rd102;
	ld.global.nc.u8 	%rs39, [%rd110+2];
	cvt.s16.s8 	%rs40, %rs39;
	cvt.rn.f32.s16 	%f81, %rs40;
	mul.f32 	%f82, %f78, %f81;
	fma.rn.f32 	%f83, %f80, %f82, %f107;
	add.s32 	%r60, %r57, 34;
	cvt.u64.u32 	%rd111, %r60;
	add.s64 	%rd112, %rd111, %rd4;
	add.s64 	%rd113, %rd2, %rd112;
	ld.global.nc.u16 	%rs38, [%rd113];
	// begin inline asm
	{  cvt.f32.f16 %f79, %rs38;}

	// end inline asm
	add.s32 	%r61, %r59, 32;
	cvt.u64.u32 	%rd114, %r61;
	add.s64 	%rd115, %rd114, %rd3;
	shl.b64 	%rd116, %rd115, 2;
	add.s64 	%rd117, %rd1, %rd116;
	ld.global.nc.f32 	%f84, [%rd117];
	add.s64 	%rd118, %rd113, %rd102;
	ld.global.nc.u8 	%rs41, [%rd118+2];
	cvt.s16.s8 	%rs42, %rs41;
	cvt.rn.f32.s16 	%f85, %rs42;
	mul.f32 	%f86, %f79, %f85;
	fma.rn.f32 	%f107, %f84, %f86, %f83;
	add.s32 	%r77, %r77, 2;
$L__BB1_11:
	and.b32  	%r62, %r20, 32;
	setp.eq.s32 	%p9, %r62, 0;
	@%p9 bra 	$L__BB1_13;
	cvt.u64.u32 	%rd119, %r1;
	mul.lo.s32 	%r63, %r77, 34;
	cvt.u64.u32 	%rd120, %r63;
	add.s64 	%rd121, %rd120, %rd4;
	add.s64 	%rd122, %rd2, %rd121;
	ld.global.nc.u16 	%rs43, [%rd122];
	// begin inline asm
	{  cvt.f32.f16 %f87, %rs43;}

	// end inline asm
	shl.b32 	%r64, %r77, 5;
	or.b32  	%r65, %r64, %r1;
	cvt.u64.u32 	%rd123, %r65;
	add.s64 	%rd124, %rd123, %rd3;
	shl.b64 	%rd125, %rd124, 2;
	add.s64 	%rd126, %rd1, %rd125;
	ld.global.nc.f32 	%f88, [%rd126];
	add.s64 	%rd127, %rd122, %rd119;
	ld.global.nc.u8 	%rs44, [%rd127+2];
	cvt.s16.s8 	%rs45, %rs44;
	cvt.rn.f32.s16 	%f89, %rs45;
	mul.f32 	%f90, %f87, %f89;
	fma.rn.f32 	%f107, %f88, %f90, %f107;
$L__BB1_13:
	mov.b32 	%r66, %f107;
	shfl.sync.down.b32	%r67|%p10, %r66, 16, 31, -1;
	mov.b32 	%f91, %r67;
	add.f32 	%f92, %f107, %f91;
	mov.b32 	%r68, %f92;
	shfl.sync.down.b32	%r69|%p11, %r68, 8, 31, -1;
	mov.b32 	%f93, %r69;
	add.f32 	%f94, %f92, %f93;
	mov.b32 	%r70, %f94;
	shfl.sync.down.b32	%r71|%p12, %r70, 4, 31, -1;
	mov.b32 	%f95, %r71;
	add.f32 	%f96, %f94, %f95;
	mov.b32 	%r72, %f96;
	shfl.sync.down.b32	%r73|%p13, %r72, 2, 31, -1;
	mov.b32 	%f97, %r73;
	add.f32 	%f98, %f96, %f97;
	mov.b32 	%r74, %f98;
	shfl.sync.down.b32	%r75|%p14, %r74, 1, 31, -1;
	mov.b32 	%f99, %r75;
	add.f32 	%f13, %f98, %f99;
	setp.ne.s32 	%p15, %r1, 0;
	@%p15 bra 	$L__BB1_15;
	mad.lo.s32 	%r76, %r21, %r3, %r2;
	cvta.to.global.u64 	%rd128, %rd5;
	mul.wide.u32 	%rd129, %r76, 4;
	add.s64 	%rd130, %rd128, %rd129;
	st.global.f32 	[%rd130], %f13;
$L__BB1_15:
	ret;

}
	// .globl	quant_gemv_q4_k_f32
.visible .entry quant_gemv_q4_k_f32(
	.param .u64 .ptr .align 1 quant_gemv_q4_k_f32_param_0,
	.param .u64 .ptr .align 1 quant_gemv_q4_k_f32_param_1,
	.param .u64 .ptr .align 1 quant_gemv_q4_k_f32_param_2,
	.param .u32 quant_gemv_q4_k_f32_param_3,
	.param .u32 quant_gemv_q4_k_f32_param_4,
	.param .u32 quant_gemv_q4_k_f32_param_5
)
.maxntid 256
.minnctapersm 1
{
	.reg .pred 	%p<10>;
	.reg .b16 	%rs<83>;
	.reg .b32 	%r<29>;
	.reg .b32 	%f<91>;
	.reg .b64 	%rd<25>;

	ld.param.u64 	%rd8, [quant_gemv_q4_k_f32_param_0];
	ld.param.u64 	%rd9, [quant_gemv_q4_k_f32_param_1];
	ld.param.u64 	%rd10, [quant_gemv_q4_k_f32_param_2];
	ld.param.u32 	%r8, [quant_gemv_q4_k_f32_param_4];
	ld.param.u32 	%r9, [quant_gemv_q4_k_f32_param_5];
	mov.u32 	%r10, %tid.x;
	shr.u32 	%r11, %r10, 5;
	and.b32  	%r1, %r10, 31;
	mov.u32 	%r12, %ctaid.x;
	shl.b32 	%r13, %r12, 3;
	or.b32  	%r2, %r13, %r11;
	mov.u32 	%r3, %ctaid.y;
	setp.ge.u32 	%p1, %r2, %r9;
	@%p1 bra 	$L__BB2_6;
	mul.lo.s32 	%r4, %r8, %r3;
	setp.lt.u32 	%p2, %r8, 256;
	mov.f32 	%f90, 0f00000000;
	@%p2 bra 	$L__BB2_4;
	shr.u32 	%r14, %r8, 8;
	mul.lo.s32 	%r15, %r2, %r14;
	mul.lo.s32 	%r16, %r15, 144;
	cvt.u64.u32 	%rd11, %r16;
	cvt.u64.u32 	%rd12, %r1;
	neg.s32 	%r28, %r14;
	cvta.to.global.u64 	%rd13, %rd9;
	add.s64 	%rd24, %rd13, %rd11;
	cvt.u64.u32 	%rd14, %r4;
	add.s64 	%rd15, %rd14, %rd12;
	shl.b64 	%rd16, %rd15, 2;
	cvta.to.global.u64 	%rd17, %rd8;
	add.s64 	%rd18, %rd16, %rd17;
	add.s64 	%rd23, %rd18, 512;
	add.s64 	%rd3, %rd12, 80;
	mov.f32 	%f90, 0f00000000;
$L__BB2_3:
	ld.global.nc.u16 	%rs1, [%rd24];
	// begin inline asm
	{  cvt.f32.f16 %f7, %rs1;}

	// end inline asm
	ld.global.nc.u16 	%rs2, [%rd24+2];
	// begin inline asm
	{  cvt.f32.f16 %f8, %rs2;}

	// end inline asm
	ld.global.nc.u8 	%rs3, [%rd24+4];
	cvt.u16.u8 	%rs4, %rs3;
	and.b16  	%rs5, %rs4, 63;
	ld.global.nc.u8 	%rs6, [%rd24+8];
	cvt.u16.u8 	%rs7, %rs6;
	and.b16  	%rs8, %rs7, 63;
	ld.global.nc.u8 	%rs9, [%rd24+5];
	cvt.u16.u8 	%rs10, %rs9;
	and.b16  	%rs11, %rs10, 63;
	ld.global.nc.u8 	%rs12, [%rd24+9];
	cvt.u16.u8 	%rs13, %rs12;
	and.b16  	%rs14, %rs13, 63;
	ld.global.nc.u8 	%rs15, [%rd24+6];
	cvt.u16.u8 	%rs16, %rs15;
	and.b16  	%rs17, %rs16, 63;
	ld.global.nc.u8 	%rs18, [%rd24+10];
	cvt.u16.u8 	%rs19, %rs18;
	and.b16  	%rs20, %rs19, 63;
	ld.global.nc.u8 	%rs21, [%rd24+7];
	cvt.u16.u8 	%rs22, %rs21;
	and.b16  	%rs23, %rs22, 63;
	ld.global.nc.u8 	%rs24, [%rd24+11];
	cvt.u16.u8 	%rs25, %rs24;
	and.b16  	%rs26, %rs25, 63;
	ld.global.nc.u8 	%rs27, [%rd24+12];
	cvt.u16.u8 	%rs28, %rs27;
	and.b16  	%rs29, %rs28, 15;
	shr.u16 	%rs30, %rs4, 2;
	and.b16  	%rs31, %rs30, 48;
	or.b16  	%rs32, %rs31, %rs29;
	shr.u16 	%rs33, %rs28, 4;
	shr.u16 	%rs34, %rs7, 2;
	and.b16  	%rs35, %rs34, 48;
	or.b16  	%rs36, %rs35, %rs33;
	ld.global.nc.u8 	%rs37, [%rd24+13];
	cvt.u16.u8 	%rs38, %rs37;
	and.b16  	%rs39, %rs38, 15;
	shr.u16 	%rs40, %rs10, 2;
	and.b16  	%rs41, %rs40, 48;
	or.b16  	%rs42, %rs41, %rs39;
	shr.u16 	%rs43, %rs38, 4;
	shr.u16 	%rs44, %rs13, 2;
	and.b16  	%rs45, %rs44, 48;
	or.b16  	%rs46, %rs45, %rs43;
	ld.global.nc.u8 	%rs47, [%rd24+14];
	cvt.u16.u8 	%rs48, %rs47;
	and.b16  	%rs49, %rs48, 15;
	shr.u16 	%rs50, %rs16, 2;
	and.b16  	%rs51, %rs50, 48;
	or.b16  	%rs52, %rs51, %rs49;
	shr.u16 	%rs53, %rs48, 4;
	shr.u16 	%rs54, %rs19, 2;
	and.b16  	%rs55, %rs54, 48;
	or.b16  	%rs56, %rs55, %rs53;
	ld.global.nc.u8 	%rs57, [%rd24+15];
	cvt.u16.u8 	%rs58, %rs57;
	and.b16  	%rs59, %rs58, 15;
	shr.u16 	%rs60, %rs22, 2;
	and.b16  	%rs61, %rs60, 48;
	or.b16  	%rs62, %rs61, %rs59;
	shr.u16 	%rs63, %rs58, 4;
	shr.u16 	%rs64, %rs25, 2;
	and.b16  	%rs65, %rs64, 48;
	or.b16  	%rs66, %rs65, %rs63;
	cvt.rn.f32.u16 	%f9, %rs5;
	mul.f32 	%f10, %f7, %f9;
	cvt.rn.f32.u16 	%f11, %rs8;
	mul.f32 	%f12, %f8, %f11;
	add.s64 	%rd19, %rd24, %rd3;
	ld.global.nc.u8 	%rs67, [%rd19+-64];
	cvt.u16.u8 	%rs68, %rs67;
	and.b16  	%rs69, %rs68, 15;
	cvt.rn.f32.u16 	%f13, %rs69;
	ld.global.nc.f32 	%f14, [%rd23+-512];
	mul.f32 	%f15, %f10, %f13;
	sub.f32 	%f16, %f15, %f12;
	fma.rn.f32 	%f17, %f14, %f16, %f90;
	cvt.rn.f32.u16 	%f18, %rs11;
	mul.f32 	%f19, %f7, %f18;
	cvt.rn.f32.u16 	%f20, %rs14;
	mul.f32 	%f21, %f8, %f20;
	shr.u16 	%rs70, %rs68, 4;
	cvt.rn.f32.u16 	%f22, %rs70;
	ld.global.nc.f32 	%f23, [%rd23+-384];
	mul.f32 	%f24, %f19, %f22;
	sub.f32 	%f25, %f24, %f21;
	fma.rn.f32 	%f26, %f23, %f25, %f17;
	cvt.rn.f32.u16 	%f27, %rs17;
	mul.f32 	%f28, %f7, %f27;
	cvt.rn.f32.u16 	%f29, %rs20;
	mul.f32 	%f30, %f8, %f29;
	ld.global.nc.u8 	%rs71, [%rd19+-32];
	cvt.u16.u8 	%rs72, %rs71;
	and.b16  	%rs73, %rs72, 15;
	cvt.rn.f32.u16 	%f31, %rs73;
	ld.global.nc.f32 	%f32, [%rd23+-256];
	mul.f32 	%f33, %f28, %f31;
	sub.f32 	%f34, %f33, %f30;
	fma.rn.f32 	%f35, %f32, %f34, %f26;
	cvt.rn.f32.u16 	%f36, %rs23;
	mul.f32 	%f37, %f7, %f36;
	cvt.rn.f32.u16 	%f38, %rs26;
	mul.f32 	%f39, %f8, %f38;
	shr.u16 	%rs74, %rs72, 4;
	cvt.rn.f32.u16 	%f40, %rs74;
	ld.global.nc.f32 	%f41, [%rd23+-128];
	mul.f32 	%f42, %f37, %f40;
	sub.f32 	%f43, %f42, %f39;
	fma.rn.f32 	%f44, %f41, %f43, %f35;
	cvt.rn.f32.u16 	%f45, %rs32;
	mul.f32 	%f46, %f7, %f45;
	cvt.rn.f32.u16 	%f47, %rs36;
	mul.f32 	%f48, %f8, %f47;
	ld.global.nc.u8 	%rs75, [%rd19];
	cvt.u16.u8 	%rs76, %rs75;
	and.b16  	%rs77, %rs76, 15;
	cvt.rn.f32.u16 	%f49, %rs77;
	ld.global.nc.f32 	%f50, [%rd23];
	mul.f32 	%f51, %f46, %f49;
	sub.f32 	%f52, %f51, %f48;
	fma.rn.f32 	%f53, %f50, %f52, %f44;
	cvt.rn.f32.u16 	%f54, %rs42;
	mul.f32 	%f55, %f7, %f54;
	cvt.rn.f32.u16 	%f56, %rs46;
	mul.f32 	%f57, %f8, %f56;
	shr.u16 	%rs78, %rs76, 4;
	cvt.rn.f32.u16 	%f58, %rs78;
	ld.global.nc.f32 	%f59, [%rd23+128];
	mul.f32 	%f60, %f55, %f58;
	sub.f32 	%f61, %f60, %f57;
	fma.rn.f32 	%f62, %f59, %f61, %f53;
	cvt.rn.f32.u16 	%f63, %rs52;
	mul.f32 	%f64, %f7, %f63;
	cvt.rn.f32.u16 	%f65, %rs56;
	mul.f32 	%f66, %f8, %f65;
	ld.global.nc.u8 	%rs79, [%rd19+32];
	cvt.u16.u8 	%rs80, %rs79;
	and.b16  	%rs81, %rs80, 15;
	cvt.rn.f32.u16 	%f67, %rs81;
	ld.global.nc.f32 	%f68, [%rd23+256];
	mul.f32 	%f69, %f64, %f67;
	sub.f32 	%f70, %f69, %f66;
	fma.rn.f32 	%f71, %f68, %f70, %f62;
	cvt.rn.f32.u16 	%f72, %rs62;
	mul.f32 	%f73, %f7, %f72;
	cvt.rn.f32.u16 	%f74, %rs66;
	mul.f32 	%f75, %f8, %f74;
	shr.u16 	%rs82, %rs80, 4;
	cvt.rn.f32.u16 	%f76, %rs82;
	ld.global.nc.f32 	%f77, [%rd23+384];
	mul.f32 	%f78, %f73, %f76;
	sub.f32 	%f79, %f78, %f75;
	fma.rn.f32 	%f90, %f77, %f79, %f71;
	add.s32 	%r28, %r28, 1;
	setp.ne.s32 	%p3, %r28, 0;
	add.s64 	%rd24, %rd24, 144;
	add.s64 	%rd23, %rd23, 1024;
	@%p3 bra 	$L__BB2_3;
$L__BB2_4:
	mov.b32 	%r17, %f90;
	shfl.sync.down.b32	%r18|%p4, %r17, 16, 31, -1;
	mov.b32 	%f80, %r18;
	add.f32 	%f81, %f90, %f80;
	mov.b32 	%r19, %f81;
	shfl.sync.down.b32	%r20|%p5, %r19, 8, 31, -1;
	mov.b32 	%f82, %r20;
	add.f32 	%f83, %f81, %f82;
	mov.b32 	%r21, %f83;
	shfl.sync.down.b32	%r22|%p6, %r21, 4, 31, -1;
	mov.b32 	%f84, %r22;
	add.f32 	%f85, %f83, %f84;
	mov.b32 	%r23, %f85;
	shfl.sync.down.b32	%r24|%p7, %r23, 2, 31, -1;
	mov.b32 	%f86, %r24;
	add.f32 	%f87, %f85, %f86;
	mov.b32 	%r25, %f87;
	shfl.sync.down.b32	%r26|%p8, %r25, 1, 31, -1;
	mov.b32 	%f88, %r26;
	add.f32 	%f4, %f87, %f88;
	setp.ne.s32 	%p9, %r1, 0;
	@%p9 bra 	$L__BB2_6;
	mad.lo.s32 	%r27, %r9, %r3, %r2;
	cvta.to.global.u64 	%rd20, %rd10;
	mul.wide.u32 	%rd21, %r27, 4;
	add.s64 	%rd22, %rd20, %rd21;
	st.global.f32 	[%rd22], %f4;
$L__BB2_6:
	ret;

}
	// .globl	quant_gemv_q4_k_q8_1
.visible .entry quant_gemv_q4_k_q8_1(
	.param .u64 .ptr .align 1 quant_gemv_q4_k_q8_1_param_0,
	.param .u64 .ptr .align 1 quant_gemv_q4_k_q8_1_param_1,
	.param .u64 .ptr .align 1 quant_gemv_q4_k_q8_1_param_2,
	.param .u32 quant_gemv_q4_k_q8_1_param_3,
	.param .u32 quant_gemv_q4_k_q8_1_param_4,
	.param .u32 quant_gemv_q4_k_q8_1_param_5
)
.maxntid 256
.minnctapersm 1
{
	.local .align 8 .b8 	__local_depot3[16];
	.reg .b64 	%SP;
	.reg .b64 	%SPL;
	.reg .pred 	%p<10>;
	.reg .b16 	%rs<73>;
	.reg .b32 	%r<95>;
	.reg .b32 	%f<36>;
	.reg .b64 	%rd<31>;

	mov.u64 	%SPL, __local_depot3;
	ld.param.u64 	%rd9, [quant_gemv_q4_k_q8_1_param_0];
	ld.param.u64 	%rd10, [quant_gemv_q4_k_q8_1_param_1];
	ld.param.u64 	%rd11, [quant_gemv_q4_k_q8_1_param_2];
	ld.param.u32 	%r12, [quant_gemv_q4_k_q8_1_param_4];
	ld.param.u32 	%r13, [quant_gemv_q4_k_q8_1_param_5];
	add.u64 	%rd1, %SPL, 0;
	add.u64 	%rd2, %SPL, 8;
	mov.u32 	%r1, %tid.x;
	shr.u32 	%r14, %r1, 5;
	and.b32  	%r2, %r1, 31;
	mov.u32 	%r15, %ctaid.x;
	shl.b32 	%r16, %r15, 3;
	or.b32  	%r3, %r16, %r14;
	mov.u32 	%r4, %ctaid.y;
	setp.ge.u32 	%p1, %r3, %r13;
	@%p1 bra 	$L__BB3_6;
	cvta.to.global.u64 	%rd3, %rd9;
	shr.u32 	%r5, %r12, 8;
	shr.u32 	%r6, %r12, 5;
	setp.lt.u32 	%p2, %r12, 256;
	mov.f32 	%f35, 0f00000000;
	@%p2 bra 	$L__BB3_4;
	mul.lo.s32 	%r18, %r4, %r6;
	mul.lo.s32 	%r19, %r18, 36;
	cvt.u64.u32 	%rd14, %r19;
	add.s64 	%rd4, %rd3, %rd14;
	shl.b32 	%r20, %r1, 2;
	and.b32  	%r7, %r20, 28;
	shl.b32 	%r8, %r2, 2;
	shr.u32 	%r21, %r1, 2;
	and.b32  	%r9, %r21, 6;
	cvt.u64.u32 	%rd15, %r9;
	add.s64 	%rd5, %rd1, %rd15;
	add.s64 	%rd6, %rd2, %rd15;
	cvta.to.global.u64 	%rd7, %rd10;
	mul.lo.s32 	%r22, %r3, %r5;
	mul.lo.s32 	%r23, %r22, 144;
	cvt.u64.u32 	%rd8, %r23;
	mov.f32 	%f35, 0f00000000;
	mov.b32 	%r94, 0;
$L__BB3_3:
	cvt.u64.u32 	%rd16, %r8;
	mul.lo.s32 	%r40, %r94, 144;
	cvt.u64.u32 	%rd17, %r40;
	add.s64 	%rd18, %rd17, %rd8;
	add.s64 	%rd19, %rd7, %rd18;
	ld.global.nc.u16 	%rs1, [%rd19];
	// begin inline asm
	{  cvt.f32.f16 %f7, %rs1;}

	// end inline asm
	ld.global.nc.u16 	%rs2, [%rd19+2];
	// begin inline asm
	{  cvt.f32.f16 %f8, %rs2;}

	// end inline asm
	ld.global.nc.u8 	%rs5, [%rd19+4];
	cvt.u16.u8 	%rs6, %rs5;
	and.b16  	%rs7, %rs6, 63;
	ld.global.nc.u8 	%rs8, [%rd19+8];
	cvt.u16.u8 	%rs9, %rs8;
	and.b16  	%rs10, %rs9, 63;
	ld.global.nc.u8 	%rs11, [%rd19+5];
	cvt.u16.u8 	%rs12, %rs11;
	and.b16  	%rs13, %rs12, 63;
	ld.global.nc.u8 	%rs14, [%rd19+9];
	cvt.u16.u8 	%rs15, %rs14;
	and.b16  	%rs16, %rs15, 63;
	ld.global.nc.u8 	%rs17, [%rd19+6];
	cvt.u16.u8 	%rs18, %rs17;
	and.b16  	%rs19, %rs18, 63;
	ld.global.nc.u8 	%rs20, [%rd19+10];
	cvt.u16.u8 	%rs21, %rs20;
	and.b16  	%rs22, %rs21, 63;
	ld.global.nc.u8 	%rs23, [%rd19+7];
	cvt.u16.u8 	%rs24, %rs23;
	and.b16  	%rs25, %rs24, 63;
	ld.global.nc.u8 	%rs26, [%rd19+11];
	cvt.u16.u8 	%rs27, %rs26;
	and.b16  	%rs28, %rs27, 63;
	ld.global.nc.u8 	%rs29, [%rd19+12];
	cvt.u16.u8 	%rs30, %rs29;
	and.b16  	%rs31, %rs30, 15;
	shr.u16 	%rs32, %rs6, 2;
	and.b16  	%rs33, %rs32, 48;
	or.b16  	%rs34, %rs33, %rs31;
	shr.u16 	%rs35, %rs30, 4;
	shr.u16 	%rs36, %rs9, 2;
	and.b16  	%rs37, %rs36, 48;
	or.b16  	%rs38, %rs37, %rs35;
	ld.global.nc.u8 	%rs39, [%rd19+13];
	cvt.u16.u8 	%rs40, %rs39;
	and.b16  	%rs41, %rs40, 15;
	shr.u16 	%rs42, %rs12, 2;
	and.b16  	%rs43, %rs42, 48;
	or.b16  	%rs44, %rs43, %rs41;
	shr.u16 	%rs45, %rs40, 4;
	shr.u16 	%rs46, %rs15, 2;
	and.b16  	%rs47, %rs46, 48;
	or.b16  	%rs48, %rs47, %rs45;
	ld.global.nc.u8 	%rs49, [%rd19+14];
	cvt.u16.u8 	%rs50, %rs49;
	and.b16  	%rs51, %rs50, 15;
	shr.u16 	%rs52, %rs18, 2;
	and.b16  	%rs53, %rs52, 48;
	or.b16  	%rs54, %rs53, %rs51;
	shr.u16 	%rs55, %rs50, 4;
	shr.u16 	%rs56, %rs21, 2;
	and.b16  	%rs57, %rs56, 48;
	or.b16  	%rs58, %rs57, %rs55;
	ld.global.nc.u8 	%rs59, [%rd19+15];
	cvt.u16.u8 	%rs60, %rs59;
	and.b16  	%rs61, %rs60, 15;
	shr.u16 	%rs62, %rs24, 2;
	and.b16  	%rs63, %rs62, 48;
	or.b16  	%rs64, %rs63, %rs61;
	cvt.u32.u16 	%r41, %rs64;
	cvt.u32.u16 	%r42, %rs54;
	prmt.b32 	%r43, %r42, %r41, 0x3340U;
	cvt.u32.u16 	%r44, %rs44;
	cvt.u32.u16 	%r45, %rs34;
	prmt.b32 	%r46, %r45, %r44, 0x3340U;
	prmt.b32 	%r47, %r46, %r43, 0x5410U;
	cvt.u32.u16 	%r48, %rs25;
	cvt.u32.u16 	%r49, %rs19;
	prmt.b32 	%r50, %r49, %r48, 0x3340U;
	cvt.u32.u16 	%r51, %rs13;
	cvt.u32.u16 	%r52, %rs7;
	prmt.b32 	%r53, %r52, %r51, 0x3340U;
	prmt.b32 	%r54, %r53, %r50, 0x5410U;
	st.local.v2.b32 	[%rd1], {%r54, %r47};
	shr.u16 	%rs65, %rs60, 4;
	shr.u16 	%rs66, %rs27, 2;
	and.b16  	%rs67, %rs66, 48;
	or.b16  	%rs68, %rs67, %rs65;
	cvt.u32.u16 	%r55, %rs68;
	cvt.u32.u16 	%r56, %rs58;
	prmt.b32 	%r57, %r56, %r55, 0x3340U;
	cvt.u32.u16 	%r58, %rs48;
	cvt.u32.u16 	%r59, %rs38;
	prmt.b32 	%r60, %r59, %r58, 0x3340U;
	prmt.b32 	%r61, %r60, %r57, 0x5410U;
	cvt.u32.u16 	%r62, %rs28;
	cvt.u32.u16 	%r63, %rs22;
	prmt.b32 	%r64, %r63, %r62, 0x3340U;
	cvt.u32.u16 	%r65, %rs16;
	cvt.u32.u16 	%r66, %rs10;
	prmt.b32 	%r67, %r66, %r65, 0x3340U;
	prmt.b32 	%r68, %r67, %r64, 0x5410U;
	st.local.v2.b32 	[%rd2], {%r68, %r61};
	add.s64 	%rd20, %rd19, %rd16;
	ld.global.nc.u32 	%r69, [%rd20+16];
	and.b32  	%r25, %r69, 252645135;
	shr.u32 	%r70, %r69, 4;
	and.b32  	%r29, %r70, 252645135;
	shl.b32 	%r71, %r94, 3;
	or.b32  	%r72, %r71, %r9;
	mul.lo.s32 	%r73, %r72, 36;
	cvt.u64.u32 	%rd21, %r73;
	add.s64 	%rd22, %rd4, %rd21;
	ld.global.nc.u16 	%rs3, [%rd22];
	// begin inline asm
	{  cvt.f32.f16 %f9, %rs3;}

	// end inline asm
	add.s32 	%r74, %r73, 36;
	cvt.u64.u32 	%rd23, %r74;
	add.s64 	%rd24, %rd4, %rd23;
	ld.global.nc.u16 	%rs4, [%rd24];
	// begin inline asm
	{  cvt.f32.f16 %f10, %rs4;}

	// end inline asm
	cvt.u64.u32 	%rd25, %r7;
	add.s64 	%rd26, %rd22, %rd25;
	ld.global.nc.u32 	%r34, [%rd26+4];
	add.s64 	%rd27, %rd24, %rd25;
	ld.global.nc.u32 	%r38, [%rd27+4];
	mov.b32 	%r39, 0;
	// begin inline asm
	dp4a.s32.s32 %r24, %r25, %r34, %r39;
	// end inline asm
	// begin inline asm
	dp4a.s32.s32 %r28, %r29, %r38, %r39;
	// end inline asm
	mov.b32 	%r37, 16843009;
	// begin inline asm
	dp4a.s32.s32 %r32, %r37, %r34, %r39;
	// end inline asm
	// begin inline asm
	dp4a.s32.s32 %r36, %r37, %r38, %r39;
	// end inline asm
	mul.f32 	%f11, %f7, %f9;
	ld.local.v2.u8 	{%rs69, %rs70}, [%rd5];
	cvt.u32.u16 	%r75, %rs69;
	mul.lo.s32 	%r76, %r24, %r75;
	cvt.rn.f32.s32 	%f12, %r76;
	mul.f32 	%f13, %f7, %f10;
	cvt.u32.u16 	%r77, %rs70;
	mul.lo.s32 	%r78, %r28, %r77;
	cvt.rn.f32.s32 	%f14, %r78;
	mul.f32 	%f15, %f13, %f14;
	fma.rn.f32 	%f16, %f11, %f12, %f15;
	mul.f32 	%f17, %f8, %f9;
	ld.local.v2.u8 	{%rs71, %rs72}, [%rd6];
	cvt.u32.u16 	%r79, %rs71;
	mul.lo.s32 	%r80, %r32, %r79;
	cvt.rn.f32.s32 	%f18, %r80;
	mul.f32 	%f19, %f17, %f18;
	sub.f32 	%f20, %f16, %f19;
	mul.f32 	%f21, %f8, %f10;
	cvt.u32.u16 	%r81, %rs72;
	mul.lo.s32 	%r82, %r36, %r81;
	cvt.rn.f32.s32 	%f22, %r82;
	mul.f32 	%f23, %f21, %f22;
	sub.f32 	%f24, %f20, %f23;
	add.f32 	%f35, %f35, %f24;
	add.s32 	%r94, %r94, 1;
	setp.ne.s32 	%p3, %r94, %r5;
	@%p3 bra 	$L__BB3_3;
$L__BB3_4:
	mov.b32 	%r83, %f35;
	shfl.sync.down.b32	%r84|%p4, %r83, 16, 31, -1;
	mov.b32 	%f25, %r84;
	add.f32 	%f26, %f35, %f25;
	mov.b32 	%r85, %f26;
	shfl.sync.down.b32	%r86|%p5, %r85, 8, 31, -1;
	mov.b32 	%f27, %r86;
	add.f32 	%f28, %f26, %f27;
	mov.b32 	%r87, %f28;
	shfl.sync.down.b32	%r88|%p6, %r87, 4, 31, -1;
	mov.b32 	%f29, %r88;
	add.f32 	%f30, %f28, %f29;
	mov.b32 	%r89, %f30;
	shfl.sync.down.b32	%r90|%p7, %r89, 2, 31, -1;
	mov.b32 	%f31, %r90;
	add.f32 	%f32, %f30, %f31;
	mov.b32 	%r91, %f32;
	shfl.sync.down.b32	%r92|%p8, %r91, 1, 31, -1;
	mov.b32 	%f33, %r92;
	add.f32 	%f4, %f32, %f33;
	setp.ne.s32 	%p9, %r2, 0;
	@%p9 bra 	$L__BB3_6;
	mad.lo.s32 	%r93, %r13, %r4, %r3;
	cvta.to.global.u64 	%rd28, %rd11;
	mul.wide.u32 	%rd29, %r93, 4;
	add.s64 	%rd30, %rd28, %rd29;
	st.global.f32 	[%rd30], %f4;
$L__BB3_6:
	ret;

}
	// .globl	quant_gemv_q4_k_q8_1_mr
.visible .entry quant_gemv_q4_k_q8_1_mr(
	.param .u64 .ptr .align 1 quant_gemv_q4_k_q8_1_mr_param_0,
	.param .u64 .ptr .align 1 quant_gemv_q4_k_q8_1_mr_param_1,
	.param .u64 .ptr .align 1 quant_gemv_q4_k_q8_1_mr_param_2,
	.param .u32 quant_gemv_q4_k_q8_1_mr_param_3,
	.param .u32 quant_gemv_q4_k_q8_1_mr_param_4,
	.param .u32 quant_gemv_q4_k_q8_1_mr_param_5
)
.maxntid 256
.minnctapersm 1
{
	.reg .pred 	%p<28>;
	.reg .b16 	%rs<103>;
	.reg .b32 	%r<100>;
	.reg .b32 	%f<77>;
	.reg .b64 	%rd<44>;

	ld.param.u64 	%rd14, [quant_gemv_q4_k_q8_1_mr_param_0];
	ld.param.u64 	%rd15, [quant_gemv_q4_k_q8_1_mr_param_1];
	ld.param.u64 	%rd16, [quant_gemv_q4_k_q8_1_mr_param_2];
	ld.param.u32 	%r15, [quant_gemv_q4_k_q8_1_mr_param_4];
	ld.param.u32 	%r16, [quant_gemv_q4_k_q8_1_mr_param_5];
	cvta.to.global.u64 	%rd1, %rd15;
	cvta.to.global.u64 	%rd2, %rd16;
	mov.u32 	%r1, %tid.x;
	and.b32  	%r2, %r1, 31;
	mov.u32 	%r17, %ctaid.x;
	shl.b32 	%r18, %r17, 4;
	shr.u32 	%r19, %r1, 4;
	and.b32  	%r20, %r19, 14;
	or.b32  	%r3, %r20, %r18;
	mov.u32 	%r4, %ctaid.y;
	shr.u32 	%r21, %r1, 2;
	and.b32  	%r5, %r21, 6;
	or.b32  	%r6, %r3, 1;
	setp.lt.u32 	%p3, %r15, 256;
	mov.f32 	%f75, 0f00000000;
	mov.f32 	%f76, %f75;
	@%p3 bra 	$L__BB4_13;
	shr.u32 	%r22, %r15, 8;
	mul.lo.s32 	%r23, %r22, 144;
	setp.lt.u32 	%p4, %r3, %r16;
	mul.lo.s32 	%r24, %r23, %r3;
	setp.ne.s64 	%p5, %rd15, 0;
	setp.lt.u32 	%p6, %r6, %r16;
	shl.b32 	%r25, %r2, 2;
	cvt.u64.u32 	%rd17, %r25;
	neg.s32 	%r99, %r22;
	and.b32  	%r26, %r1, 7;
	mul.wide.u32 	%rd3, %r26, 4;
	shr.u32 	%r27, %r1, 3;
	and.b32  	%r28, %r27, 3;
	mul.wide.u32 	%rd18, %r28, 72;
	shr.u32 	%r29, %r15, 5;
	mul.lo.s32 	%r30, %r4, %r29;
	mul.lo.s32 	%r31, %r30, 36;
	cvt.u64.u32 	%rd19, %r31;
	add.s64 	%rd20, %rd18, %rd19;
	cvta.to.global.u64 	%rd21, %rd14;
	add.s64 	%rd43, %rd21, %rd20;
	add.s64 	%rd5, %rd17, 16;
	and.pred  	%p1, %p5, %p6;
	add.s32 	%r32, %r24, %r23;
	cvt.u64.u32 	%rd22, %r32;
	add.s64 	%rd23, %rd1, %rd22;
	selp.b64 	%rd41, %rd23, 0, %p6;
	and.pred  	%p2, %p5, %p4;
	cvt.u64.u32 	%rd24, %r24;
	add.s64 	%rd25, %rd1, %rd24;
	selp.b64 	%rd42, %rd25, 0, %p4;
	mov.f32 	%f75, 0f00000000;
	not.pred 	%p7, %p2;
	not.pred 	%p9, %p1;
$L__BB4_2:
	ld.global.nc.u16 	%rs25, [%rd43];
	// begin inline asm
	{  cvt.f32.f16 %f19, %rs25;}

	// end inline asm
	ld.global.nc.u16 	%rs26, [%rd43+36];
	// begin inline asm
	{  cvt.f32.f16 %f20, %rs26;}

	// end inline asm
	add.s64 	%rd26, %rd43, %rd3;
	ld.global.nc.u32 	%r10, [%rd26+4];
	ld.global.nc.u32 	%r11, [%rd26+40];
	mov.b32 	%r38, 16843009;
	mov.b32 	%r40, 0;
	// begin inline asm
	dp4a.s32.s32 %r33, %r38, %r10, %r40;
	// end inline asm
	// begin inline asm
	dp4a.s32.s32 %r37, %r38, %r11, %r40;
	// end inline asm
	@%p7 bra 	$L__BB4_7;
	setp.gt.u32 	%p8, %r2, 15;
	ld.global.nc.u16 	%rs27, [%rd42];
	// begin inline asm
	{  cvt.f32.f16 %f21, %rs27;}

	// end inline asm
	ld.global.nc.u16 	%rs28, [%rd42+2];
	// begin inline asm
	{  cvt.f32.f16 %f22, %rs28;}

	// end inline asm
	@%p8 bra 	$L__BB4_5;
	cvt.u64.u32 	%rd29, %r5;
	add.s64 	%rd30, %rd42, %rd29;
	ld.global.nc.u8 	%rs53, [%rd30+4];
	cvt.u16.u8 	%rs54, %rs53;
	and.b16  	%rs96, %rs54, 63;
	ld.global.nc.u8 	%rs55, [%rd30+8];
	cvt.u16.u8 	%rs56, %rs55;
	and.b16  	%rs95, %rs56, 63;
	ld.global.nc.u8 	%rs57, [%rd30+5];
	cvt.u16.u8 	%rs58, %rs57;
	and.b16  	%rs97, %rs58, 63;
	ld.global.nc.u8 	%rs59, [%rd30+9];
	cvt.u16.u8 	%rs60, %rs59;
	and.b16  	%rs98, %rs60, 63;
	bra.uni 	$L__BB4_6;
$L__BB4_5:
	cvt.u64.u32 	%rd27, %r5;
	add.s64 	%rd28, %rd42, %rd27;
	ld.global.nc.u8 	%rs29, [%rd28+8];
	cvt.u16.u8 	%rs30, %rs29;
	and.b16  	%rs31, %rs30, 15;
	ld.global.nc.u8 	%rs32, [%rd28];
	cvt.u16.u8 	%rs33, %rs32;
	shr.u16 	%rs34, %rs33, 2;
	and.b16  	%rs35, %rs34, 48;
	or.b16  	%rs96, %rs35, %rs31;
	shr.u16 	%rs36, %rs30, 4;
	ld.global.nc.u8 	%rs37, [%rd28+4];
	cvt.u16.u8 	%rs38, %rs37;
	shr.u16 	%rs39, %rs38, 2;
	and.b16  	%rs40, %rs39, 48;
	or.b16  	%rs95, %rs40, %rs36;
	ld.global.nc.u8 	%rs41, [%rd28+9];
	cvt.u16.u8 	%rs42, %rs41;
	and.b16  	%rs43, %rs42, 15;
	ld.global.nc.u8 	%rs44, [%rd28+1];
	cvt.u16.u8 	%rs45, %rs44;
	shr.u16 	%rs46, %rs45, 2;
	and.b16  	%rs47, %rs46, 48;
	or.b16  	%rs97, %rs47, %rs43;
	shr.u16 	%rs48, %rs42, 4;
	ld.global.nc.u8 	%rs49, [%rd28+5];
	cvt.u16.u8 	%rs50, %rs49;
	shr.u16 	%rs51, %rs50, 2;
	and.b16  	%rs52, %rs51, 48;
	or.b16  	%rs98, %rs52, %rs48;
$L__BB4_6:
	add.s64 	%rd31, %rd42, %rd5;
	ld.global.nc.u32 	%r49, [%rd31];
	and.b32  	%r42, %r49, 252645135;
	shr.u32 	%r50, %r49, 4;
	and.b32  	%r46, %r50, 252645135;
	mov.b32 	%r48, 0;
	// begin inline asm
	dp4a.s32.s32 %r41, %r42, %r10, %r48;
	// end inline asm
	// begin inline asm
	dp4a.s32.s32 %r45, %r46, %r11, %r48;
	// end inline asm
	mul.f32 	%f23, %f19, %f21;
	cvt.u32.u16 	%r51, %rs96;
	mul.lo.s32 	%r52, %r41, %r51;
	cvt.rn.f32.s32 	%f24, %r52;
	mul.f32 	%f25, %f20, %f21;
	cvt.u32.u16 	%r53, %rs97;
	mul.lo.s32 	%r54, %r45, %r53;
	cvt.rn.f32.s32 	%f26, %r54;
	mul.f32 	%f27, %f25, %f26;
	fma.rn.f32 	%f28, %f23, %f24, %f27;
	mul.f32 	%f29, %f19, %f22;
	cvt.u32.u16 	%r55, %rs95;
	mul.lo.s32 	%r56, %r33, %r55;
	cvt.rn.f32.s32 	%f30, %r56;
	mul.f32 	%f31, %f29, %f30;
	sub.f32 	%f32, %f28, %f31;
	mul.f32 	%f33, %f20, %f22;
	cvt.u32.u16 	%r57, %rs98;
	mul.lo.s32 	%r58, %r37, %r57;
	cvt.rn.f32.s32 	%f34, %r58;
	mul.f32 	%f35, %f33, %f34;
	sub.f32 	%f36, %f32, %f35;
	add.f32 	%f75, %f75, %f36;
$L__BB4_7:
	@%p9 bra 	$L__BB4_12;
	setp.lt.u32 	%p10, %r2, 16;
	ld.global.nc.u16 	%rs61, [%rd41];
	// begin inline asm
	{  cvt.f32.f16 %f37, %rs61;}

	// end inline asm
	ld.global.nc.u16 	%rs62, [%rd41+2];
	// begin inline asm
	{  cvt.f32.f16 %f38, %rs62;}

	// end inline asm
	@%p10 bra 	$L__BB4_10;
	cvt.u64.u32 	%rd32, %r5;
	add.s64 	%rd33, %rd41, %rd32;
	ld.global.nc.u8 	%rs63, [%rd33+8];
	cvt.u16.u8 	%rs64, %rs63;
	and.b16  	%rs65, %rs64, 15;
	ld.global.nc.u8 	%rs66, [%rd33];
	cvt.u16.u8 	%rs67, %rs66;
	shr.u16 	%rs68, %rs67, 2;
	and.b16  	%rs69, %rs68, 48;
	or.b16  	%rs100, %rs69, %rs65;
	shr.u16 	%rs70, %rs64, 4;
	ld.global.nc.u8 	%rs71, [%rd33+4];
	cvt.u16.u8 	%rs72, %rs71;
	shr.u16 	%rs73, %rs72, 2;
	and.b16  	%rs74, %rs73, 48;
	or.b16  	%rs99, %rs74, %rs70;
	ld.global.nc.u8 	%rs75, [%rd33+9];
	cvt.u16.u8 	%rs76, %rs75;
	and.b16  	%rs77, %rs76, 15;
	ld.global.nc.u8 	%rs78, [%rd33+1];
	cvt.u16.u8 	%rs79, %rs78;
	shr.u16 	%rs80, %rs79, 2;
	and.b16  	%rs81, %rs80, 48;
	or.b16  	%rs101, %rs81, %rs77;
	shr.u16 	%rs82, %rs76, 4;
	ld.global.nc.u8 	%rs83, [%rd33+5];
	cvt.u16.u8 	%rs84, %rs83;
	shr.u16 	%rs85, %rs84, 2;
	and.b16  	%rs86, %rs85, 48;
	or.b16  	%rs102, %rs86, %rs82;
	bra.uni 	$L__BB4_11;
$L__BB4_10:
	cvt.u64.u32 	%rd34, %r5;
	add.s64 	%rd35, %rd41, %rd34;
	ld.global.nc.u8 	%rs87, [%rd35+4];
	cvt.u16.u8 	%rs88, %rs87;
	and.b16  	%rs100, %rs88, 63;
	ld.global.nc.u8 	%rs89, [%rd35+8];
	cvt.u16.u8 	%rs90, %rs89;
	and.b16  	%rs99, %rs90, 63;
	ld.global.nc.u8 	%rs91, [%rd35+5];
	cvt.u16.u8 	%rs92, %rs91;
	and.b16  	%rs101, %rs92, 63;
	ld.global.nc.u8 	%rs93, [%rd35+9];
	cvt.u16.u8 	%rs94, %rs93;
	and.b16  	%rs102, %rs94, 63;
$L__BB4_11:
	add.s64 	%rd36, %rd41, %rd5;
	ld.global.nc.u32 	%r67, [%rd36];
	and.b32  	%r60, %r67, 252645135;
	shr.u32 	%r68, %r67, 4;
	and.b32  	%r64, %r68, 252645135;
	mov.b32 	%r66, 0;
	// begin inline asm
	dp4a.s32.s32 %r59, %r60, %r10, %r66;
	// end inline asm
	// begin inline asm
	dp4a.s32.s32 %r63, %r64, %r11, %r66;
	// end inline asm
	mul.f32 	%f39, %f19, %f37;
	cvt.u32.u16 	%r69, %rs100;
	mul.lo.s32 	%r70, %r59, %r69;
	cvt.rn.f32.s32 	%f40, %r70;
	mul.f32 	%f41, %f20, %f37;
	cvt.u32.u16 	%r71, %rs101;
	mul.lo.s32 	%r72, %r63, %r71;
	cvt.rn.f32.s32 	%f42, %r72;
	mul.f32 	%f43, %f41, %f42;
	fma.rn.f32 	%f44, %f39, %f40, %f43;
	mul.f32 	%f45, %f19, %f38;
	cvt.u32.u16 	%r73, %rs99;
	mul.lo.s32 	%r74, %r33, %r73;
	cvt.rn.f32.s32 	%f46, %r74;
	mul.f32 	%f47, %f45, %f46;
	sub.f32 	%f48, %f44, %f47;
	mul.f32 	%f49, %f20, %f38;
	cvt.u32.u16 	%r75, %rs102;
	mul.lo.s32 	%r76, %r37, %r75;
	cvt.rn.f32.s32 	%f50, %r76;
	mul.f32 	%f51, %f49, %f50;
	sub.f32 	%f52, %f48, %f51;
	add.f32 	%f76, %f76, %f52;
$L__BB4_12:
	add.s32 	%r99, %r99, 1;
	setp.eq.s32 	%p11, %r99, 0;
	add.s64 	%rd43, %rd43, 288;
	add.s64 	%rd42, %rd42, 144;
	add.s64 	%rd41, %rd41, 144;
	@%p11 bra 	$L__BB4_13;
	bra.uni 	$L__BB4_2;
$L__BB4_13:
	setp.lt.u32 	%p12, %r3, %r16;
	setp.eq.s32 	%p13, %r2, 0;
	mul.lo.s32 	%r8, %r16, %r4;
	mov.b32 	%r77, %f75;
	shfl.sync.down.b32	%r78|%p14, %r77, 16, 31, -1;
	mov.b32 	%f53, %r78;
	add.f32 	%f54, %f75, %f53;
	mov.b32 	%r79, %f54;
	shfl.sync.down.b32	%r80|%p15, %r79, 8, 31, -1;
	mov.b32 	%f55, %r80;
	add.f32 	%f56, %f54, %f55;
	mov.b32 	%r81, %f56;
	shfl.sync.down.b32	%r82|%p16, %r81, 4, 31, -1;
	mov.b32 	%f57, %r82;
	add.f32 	%f58, %f56, %f57;
	mov.b32 	%r83, %f58;
	shfl.sync.down.b32	%r84|%p17, %r83, 2, 31, -1;
	mov.b32 	%f59, %r84;
	add.f32 	%f60, %f58, %f59;
	mov.b32 	%r85, %f60;
	shfl.sync.down.b32	%r86|%p18, %r85, 1, 31, -1;
	mov.b32 	%f61, %r86;
	add.f32 	%f3, %f60, %f61;
	and.pred  	%p19, %p13, %p12;
	@%p19 bra 	$L__BB4_14;
	bra.uni 	$L__BB4_15;
$L__BB4_14:
	add.s32 	%r87, %r8, %r3;
	mul.wide.u32 	%rd37, %r87, 4;
	add.s64 	%rd38, %rd2, %rd37;
	st.global.f32 	[%rd38], %f3;
$L__BB4_15:
	setp.ne.s32 	%p20, %r2, 0;
	setp.ge.u32 	%p21, %r6, %r16;
	mov.b32 	%r88, %f76;
	shfl.sync.down.b32	%r89|%p22, %r88, 16, 31, -1;
	mov.b32 	%f62, %r89;
	add.f32 	%f63, %f76, %f62;
	mov.b32 	%r90, %f63;
	shfl.sync.down.b32	%r91|%p23, %r90, 8, 31, -1;
	mov.b32 	%f64, %r91;
	add.f32 	%f65, %f63, %f64;
	mov.b32 	%r92, %f65;
	shfl.sync.down.b32	%r93|%p24, %r92, 4, 31, -1;
	mov.b32 	%f66, %r93;
	add.f32 	%f67, %f65, %f66;
	mov.b32 	%r94, %f67;
	shfl.sync.down.b32	%r95|%p25, %r94, 2, 31, -1;
	mov.b32 	%f68, %r95;
	add.f32 	%f69, %f67, %f68;
	mov.b32 	%r96, %f69;
	shfl.sync.down.b32	%r97|%p26, %r96, 1, 31, -1;
	mov.b32 	%f70, %r97;
	add.f32 	%f16, %f69, %f70;
	or.pred  	%p27, %p20, %p21;
	@%p27 bra 	$L__BB4_17;
	add.s32 	%r98, %r6, %r8;
	mul.wide.u32 	%rd39, %r98, 4;
	add.s64 	%rd40, %rd2, %rd39;
	st.global.f32 	[%rd40], %f16;
$L__BB4_17:
	ret;

}
	// .globl	quant_gemv_q4_k_fused
.visible .entry quant_gemv_q4_k_fused(
	.param .u64 .ptr .align 1 quant_gemv_q4_k_fused_param_0,
	.param .u64 .ptr .align 1 quant_gemv_q4_k_fused_param_1,
	.param .u64 .ptr .align 1 quant_gemv_q4_k_fused_param_2,
	.param .u32 quant_gemv_q4_k_fused_param_3,
	.param .u32 quant_gemv_q4_k_fused_param_4,
	.param .u32 quant_gemv_q4_k_fused_param_5
)
.maxntid 256
.minnctapersm 1
{
	.local .align 8 .b8 	__local_depot5[16];
	.reg .b64 	%SP;
	.reg .b64 	%SPL;
	.reg .pred 	%p<18>;
	.reg .b16 	%rs<71>;
	.reg .b32 	%r<142>;
	.reg .b32 	%f<108>;
	.reg .b64 	%rd<32>;

	mov.u64 	%SPL, __local_depot5;
	ld.param.u64 	%rd11, [quant_gemv_q4_k_fused_param_0];
	ld.param.u64 	%rd12, [quant_gemv_q4_k_fused_param_1];
	ld.param.u64 	%rd13, [quant_gemv_q4_k_fused_param_2];
	ld.param.u32 	%r9, [quant_gemv_q4_k_fused_param_4];
	ld.param.u32 	%r10, [quant_gemv_q4_k_fused_param_5];
	add.u64 	%rd1, %SPL, 0;
	add.u64 	%rd2, %SPL, 8;
	mov.u32 	%r1, %tid.x;
	shr.u32 	%r11, %r1, 5;
	and.b32  	%r2, %r1, 31;
	mov.u32 	%r12, %ctaid.x;
	shl.b32 	%r13, %r12, 3;
	or.b32  	%r3, %r13, %r11;
	mov.u32 	%r4, %ctaid.y;
	setp.ge.u32 	%p1, %r3, %r10;
	@%p1 bra 	$L__BB5_6;
	setp.lt.u32 	%p2, %r9, 256;
	mov.f32 	%f107, 0f00000000;
	@%p2 bra 	$L__BB5_4;
	shr.u32 	%r14, %r9, 8;
	mul.lo.s32 	%r15, %r9, %r4;
	shl.b32 	%r16, %r1, 2;
	and.b32  	%r17, %r16, 28;
	shr.u32 	%r18, %r2, 3;
	shl.b32 	%r5, %r2, 2;
	shl.b32 	%r19, %r18, 1;
	shl.b32 	%r20, %r18, 6;
	or.b32  	%r21, %r20, %r17;
	cvt.u64.u32 	%rd16, %r19;
	add.s64 	%rd3, %rd1, %rd16;
	add.s64 	%rd4, %rd2, %rd16;
	neg.s32 	%r141, %r14;
	mul.lo.s32 	%r22, %r3, %r14;
	mul.lo.s32 	%r23, %r22, 144;
	cvt.u64.u32 	%rd17, %r23;
	cvta.to.global.u64 	%rd18, %rd12;
	add.s64 	%rd19, %rd17, %rd18;
	add.s64 	%rd31, %rd19, 16;
	mul.wide.u32 	%rd20, %r15, 4;
	mul.wide.u32 	%rd21, %r21, 4;
	add.s64 	%rd22, %rd20, %rd21;
	cvta.to.global.u64 	%rd23, %rd11;
	add.s64 	%rd24, %rd22, %rd23;
	add.s64 	%rd30, %rd24, 128;
	mov.f32 	%f107, 0f00000000;
$L__BB5_3:
	cvt.u64.u32 	%rd25, %r5;
	ld.global.nc.u16 	%rs1, [%rd31+-16];
	// begin inline asm
	{  cvt.f32.f16 %f7, %rs1;}

	// end inline asm
	ld.global.nc.u16 	%rs2, [%rd31+-14];
	// begin inline asm
	{  cvt.f32.f16 %f8, %rs2;}

	// end inline asm
	ld.global.nc.u8 	%rs3, [%rd31+-12];
	cvt.u16.u8 	%rs4, %rs3;
	and.b16  	%rs5, %rs4, 63;
	ld.global.nc.u8 	%rs6, [%rd31+-8];
	cvt.u16.u8 	%rs7, %rs6;
	and.b16  	%rs8, %rs7, 63;
	ld.global.nc.u8 	%rs9, [%rd31+-11];
	cvt.u16.u8 	%rs10, %rs9;
	and.b16  	%rs11, %rs10, 63;
	ld.global.nc.u8 	%rs12, [%rd31+-7];
	cvt.u16.u8 	%rs13, %rs12;
	and.b16  	%rs14, %rs13, 63;
	ld.global.nc.u8 	%rs15, [%rd31+-10];
	cvt.u16.u8 	%rs16, %rs15;
	and.b16  	%rs17, %rs16, 63;
	ld.global.nc.u8 	%rs18, [%rd31+-6];
	cvt.u16.u8 	%rs19, %rs18;
	and.b16  	%rs20, %rs19, 63;
	ld.global.nc.u8 	%rs21, [%rd31+-9];
	cvt.u16.u8 	%rs22, %rs21;
	and.b16  	%rs23, %rs22, 63;
	ld.global.nc.u8 	%rs24, [%rd31+-5];
	cvt.u16.u8 	%rs25, %rs24;
	and.b16  	%rs26, %rs25, 63;
	ld.global.nc.u8 	%rs27, [%rd31+-4];
	cvt.u16.u8 	%rs28, %rs27;
	and.b16  	%rs29, %rs28, 15;
	shr.u16 	%rs30, %rs4, 2;
	and.b16  	%rs31, %rs30, 48;
	or.b16  	%rs32, %rs31, %rs29;
	shr.u16 	%rs33, %rs28, 4;
	shr.u16 	%rs34, %rs7, 2;
	and.b16  	%rs35, %rs34, 48;
	or.b16  	%rs36, %rs35, %rs33;
	ld.global.nc.u8 	%rs37, [%rd31+-3];
	cvt.u16.u8 	%rs38, %rs37;
	and.b16  	%rs39, %rs38, 15;
	shr.u16 	%rs40, %rs10, 2;
	and.b16  	%rs41, %rs40, 48;
	or.b16  	%rs42, %rs41, %rs39;
	shr.u16 	%rs43, %rs38, 4;
	shr.u16 	%rs44, %rs13, 2;
	and.b16  	%rs45, %rs44, 48;
	or.b16  	%rs46, %rs45, %rs43;
	ld.global.nc.u8 	%rs47, [%rd31+-2];
	cvt.u16.u8 	%rs48, %rs47;
	and.b16  	%rs49, %rs48, 15;
	shr.u16 	%rs50, %rs16, 2;
	and.b16  	%rs51, %rs50, 48;
	or.b16  	%rs52, %rs51, %rs49;
	shr.u16 	%rs53, %rs48, 4;
	shr.u16 	%rs54, %rs19, 2;
	and.b16  	%rs55, %rs54, 48;
	or.b16  	%rs56, %rs55, %rs53;
	ld.global.nc.u8 	%rs57, [%rd31+-1];
	cvt.u16.u8 	%rs58, %rs57;
	and.b16  	%rs59, %rs58, 15;
	shr.u16 	%rs60, %rs22, 2;
	and.b16  	%rs61, %rs60, 48;
	or.b16  	%rs62, %rs61, %rs59;
	cvt.u32.u16 	%r40, %rs62;
	cvt.u32.u16 	%r41, %rs52;
	prmt.b32 	%r42, %r41, %r40, 0x3340U;
	cvt.u32.u16 	%r43, %rs42;
	cvt.u32.u16 	%r44, %rs32;
	prmt.b32 	%r45, %r44, %r43, 0x3340U;
	prmt.b32 	%r46, %r45, %r42, 0x5410U;
	cvt.u32.u16 	%r47, %rs23;
	cvt.u32.u16 	%r48, %rs17;
	prmt.b32 	%r49, %r48, %r47, 0x3340U;
	cvt.u32.u16 	%r50, %rs11;
	cvt.u32.u16 	%r51, %rs5;
	prmt.b32 	%r52, %r51, %r50, 0x3340U;
	prmt.b32 	%r53, %r52, %r49, 0x5410U;
	st.local.v2.b32 	[%rd1], {%r53, %r46};
	shr.u16 	%rs63, %rs58, 4;
	shr.u16 	%rs64, %rs25, 2;
	and.b16  	%rs65, %rs64, 48;
	or.b16  	%rs66, %rs65, %rs63;
	cvt.u32.u16 	%r54, %rs66;
	cvt.u32.u16 	%r55, %rs56;
	prmt.b32 	%r56, %r55, %r54, 0x3340U;
	cvt.u32.u16 	%r57, %rs46;
	cvt.u32.u16 	%r58, %rs36;
	prmt.b32 	%r59, %r58, %r57, 0x3340U;
	prmt.b32 	%r60, %r59, %r56, 0x5410U;
	cvt.u32.u16 	%r61, %rs26;
	cvt.u32.u16 	%r62, %rs20;
	prmt.b32 	%r63, %r62, %r61, 0x3340U;
	cvt.u32.u16 	%r64, %rs14;
	cvt.u32.u16 	%r65, %rs8;
	prmt.b32 	%r66, %r65, %r64, 0x3340U;
	prmt.b32 	%r67, %r66, %r63, 0x5410U;
	st.local.v2.b32 	[%rd2], {%r67, %r60};
	add.s64 	%rd26, %rd31, %rd25;
	ld.global.nc.u32 	%r68, [%rd26];
	and.b32  	%r25, %r68, 252645135;
	shr.u32 	%r69, %r68, 4;
	and.b32  	%r29, %r69, 252645135;
	ld.global.nc.f32 	%f9, [%rd30+-128];
	ld.global.nc.f32 	%f10, [%rd30+-124];
	ld.global.nc.f32 	%f11, [%rd30+-120];
	ld.global.nc.f32 	%f12, [%rd30+-116];
	abs.f32 	%f13, %f9;
	abs.f32 	%f14, %f10;
	max.f32 	%f15, %f13, %f14;
	abs.f32 	%f16, %f11;
	abs.f32 	%f17, %f12;
	max.f32 	%f18, %f16, %f17;
	max.f32 	%f19, %f15, %f18;
	mov.b32 	%r70, %f19;
	shfl.sync.bfly.b32	%r71|%p3, %r70, 4, 31, -1;
	mov.b32 	%f20, %r71;
	max.f32 	%f21, %f19, %f20;
	mov.b32 	%r72, %f21;
	shfl.sync.bfly.b32	%r73|%p4, %r72, 2, 31, -1;
	mov.b32 	%f22, %r73;
	max.f32 	%f23, %f21, %f22;
	mov.b32 	%r74, %f23;
	shfl.sync.bfly.b32	%r75|%p5, %r74, 1, 31, -1;
	mov.b32 	%f24, %r75;
	max.f32 	%f25, %f23, %f24;
	div.rn.f32 	%f26, %f25, 0f42FE0000;
	setp.neu.f32 	%p6, %f25, 0f00000000;
	mov.f32 	%f27, 0f42FE0000;
	div.rn.f32 	%f28, %f27, %f25;
	selp.f32 	%f29, %f28, 0f00000000, %p6;
	mul.f32 	%f30, %f9, %f29;
	mov.f32 	%f31, 0f3F000000;
	copysign.f32 	%f32, %f30, %f31;
	add.rz.f32 	%f33, %f30, %f32;
	cvt.rzi.f32.f32 	%f34, %f33;
	cvt.rzi.s32.f32 	%r76, %f34;
	mul.f32 	%f35, %f10, %f29;
	copysign.f32 	%f36, %f35, %f31;
	add.rz.f32 	%f37, %f35, %f36;
	cvt.rzi.f32.f32 	%f38, %f37;
	cvt.rzi.s32.f32 	%r77, %f38;
	mul.f32 	%f39, %f11, %f29;
	copysign.f32 	%f40, %f39, %f31;
	add.rz.f32 	%f41, %f39, %f40;
	cvt.rzi.f32.f32 	%f42, %f41;
	cvt.rzi.s32.f32 	%r78, %f42;
	mul.f32 	%f43, %f12, %f29;
	copysign.f32 	%f44, %f43, %f31;
	add.rz.f32 	%f45, %f43, %f44;
	cvt.rzi.f32.f32 	%f46, %f45;
	cvt.rzi.s32.f32 	%r79, %f46;
	max.s32 	%r80, %r76, -128;
	min.s32 	%r81, %r80, 127;
	max.s32 	%r82, %r77, -128;
	min.s32 	%r83, %r82, 127;
	max.s32 	%r84, %r78, -128;
	min.s32 	%r85, %r84, 127;
	max.s32 	%r86, %r79, -128;
	min.s32 	%r87, %r86, 127;
	and.b32  	%r88, %r81, 255;
	shl.b32 	%r89, %r83, 8;
	and.b32  	%r90, %r89, 65280;
	or.b32  	%r91, %r90, %r88;
	shl.b32 	%r92, %r85, 16;
	and.b32  	%r93, %r92, 16711680;
	or.b32  	%r94, %r91, %r93;
	shl.b32 	%r95, %r87, 24;
	or.b32  	%r26, %r94, %r95;
	ld.global.nc.f32 	%f47, [%rd30];
	ld.global.nc.f32 	%f48, [%rd30+4];
	ld.global.nc.f32 	%f49, [%rd30+8];
	ld.global.nc.f32 	%f50, [%rd30+12];
	abs.f32 	%f51, %f47;
	abs.f32 	%f52, %f48;
	max.f32 	%f53, %f51, %f52;
	abs.f32 	%f54, %f49;
	abs.f32 	%f55, %f50;
	max.f32 	%f56, %f54, %f55;
	max.f32 	%f57, %f53, %f56;
	mov.b32 	%r96, %f57;
	shfl.sync.bfly.b32	%r97|%p7, %r96, 4, 31, -1;
	mov.b32 	%f58, %r97;
	max.f32 	%f59, %f57, %f58;
	mov.b32 	%r98, %f59;
	shfl.sync.bfly.b32	%r99|%p8, %r98, 2, 31, -1;
	mov.b32 	%f60, %r99;
	max.f32 	%f61, %f59, %f60;
	mov.b32 	%r100, %f61;
	shfl.sync.bfly.b32	%r101|%p9, %r100, 1, 31, -1;
	mov.b32 	%f62, %r101;
	max.f32 	%f63, %f61, %f62;
	div.rn.f32 	%f64, %f63, 0f42FE0000;
	setp.neu.f32 	%p10, %f63, 0f00000000;
	div.rn.f32 	%f65, %f27, %f63;
	selp.f32 	%f66, %f65, 0f00000000, %p10;
	mul.f32 	%f67, %f47, %f66;
	copysign.f32 	%f68, %f67, %f31;
	add.rz.f32 	%f69, %f67, %f68;
	cvt.rzi.f32.f32 	%f70, %f69;
	cvt.rzi.s32.f32 	%r102, %f70;
	mul.f32 	%f71, %f48, %f66;
	copysign.f32 	%f72, %f71, %f31;
	add.rz.f32 	%f73, %f71, %f72;
	cvt.rzi.f32.f32 	%f74, %f73;
	cvt.rzi.s32.f32 	%r103, %f74;
	mul.f32 	%f75, %f49, %f66;
	copysign.f32 	%f76, %f75, %f31;
	add.rz.f32 	%f77, %f75, %f76;
	cvt.rzi.f32.f32 	%f78, %f77;
	cvt.rzi.s32.f32 	%r104, %f78;
	mul.f32 	%f79, %f50, %f66;
	copysign.f32 	%f80, %f79, %f31;
	add.rz.f32 	%f81, %f79, %f80;
	cvt.rzi.f32.f32 	%f82, %f81;
	cvt.rzi.s32.f32 	%r105, %f82;
	max.s32 	%r106, %r102, -128;
	min.s32 	%r107, %r106, 127;
	max.s32 	%r108, %r103, -128;
	min.s32 	%r109, %r108, 127;
	max.s32 	%r110, %r104, -128;
	min.s32 	%r111, %r110, 127;
	max.s32 	%r112, %r105, -128;
	min.s32 	%r113, %r112, 127;
	and.b32  	%r114, %r107, 255;
	shl.b32 	%r115, %r109, 8;
	and.b32  	%r116, %r115, 65280;
	or.b32  	%r117, %r116, %r114;
	shl.b32 	%r118, %r111, 16;
	and.b32  	%r119, %r118, 16711680;
	or.b32  	%r120, %r117, %r119;
	shl.b32 	%r121, %r113, 24;
	or.b32  	%r30, %r120, %r121;
	mov.b32 	%r39, 0;
	// begin inline asm
	dp4a.s32.s32 %r24, %r25, %r26, %r39;
	// end inline asm
	// begin inline asm
	dp4a.s32.s32 %r28, %r29, %r30, %r39;
	// end inline asm
	mov.b32 	%r37, 16843009;
	// begin inline asm
	dp4a.s32.s32 %r32, %r37, %r26, %r39;
	// end inline asm
	// begin inline asm
	dp4a.s32.s32 %r36, %r37, %r30, %r39;
	// end inline asm
	mul.f32 	%f83, %f7, %f26;
	ld.local.v2.u8 	{%rs67, %rs68}, [%rd3];
	cvt.u32.u16 	%r122, %rs67;
	mul.lo.s32 	%r123, %r24, %r122;
	cvt.rn.f32.s32 	%f84, %r123;
	mul.f32 	%f85, %f7, %f64;
	cvt.u32.u16 	%r124, %rs68;
	mul.lo.s32 	%r125, %r28, %r124;
	cvt.rn.f32.s32 	%f86, %r125;
	mul.f32 	%f87, %f85, %f86;
	fma.rn.f32 	%f88, %f83, %f84, %f87;
	mul.f32 	%f89, %f8, %f26;
	ld.local.v2.u8 	{%rs69, %rs70}, [%rd4];
	cvt.u32.u16 	%r126, %rs69;
	mul.lo.s32 	%r127, %r32, %r126;
	cvt.rn.f32.s32 	%f90, %r127;
	mul.f32 	%f91, %f89, %f90;
	sub.f32 	%f92, %f88, %f91;
	mul.f32 	%f93, %f8, %f64;
	cvt.u32.u16 	%r128, %rs70;
	mul.lo.s32 	%r129, %r36, %r128;
	cvt.rn.f32.s32 	%f94, %r129;
	mul.f32 	%f95, %f93, %f94;
	sub.f32 	%f96, %f92, %f95;
	add.f32 	%f107, %f107, %f96;
	add.s32 	%r141, %r141, 1;
	setp.ne.s32 	%p11, %r141, 0;
	add.s64 	%rd31, %rd31, 144;
	add.s64 	%rd30, %rd30, 1024;
	@%p11 bra 	$L__BB5_3;
$L__BB5_4:
	mov.b32 	%r130, %f107;
	shfl.sync.down.b32	%r131|%p12, %r130, 16, 31, -1;
	mov.b32 	%f97, %r131;
	add.f32 	%f98, %f107, %f97;
	mov.b32 	%r132, %f98;
	shfl.sync.down.b32	%r133|%p13, %r132, 8, 31, -1;
	mov.b32 	%f99, %r133;
	add.f32 	%f100, %f98, %f99;
	mov.b32 	%r134, %f100;
	shfl.sync.down.b32	%r135|%p14, %r134, 4, 31, -1;
	mov.b32 	%f101, %r135;
	add.f32 	%f102, %f100, %f101;
	mov.b32 	%r136, %f102;
	shfl.sync.down.b32	%r137|%p15, %r136, 2, 31, -1;
	mov.b32 	%f103, %r137;
	add.f32 	%f104, %f102, %f103;
	mov.b32 	%r138, %f104;
	shfl.sync.down.b32	%r139|%p16, %r138, 1, 31, -1;
	mov.b32 	%f105, %r139;
	add.f32 	%f4, %f104, %f105;
	setp.ne.s32 	%p17, %r2, 0;
	@%p17 bra 	$L__BB5_6;
	mad.lo.s32 	%r140, %r10, %r4, %r3;
	cvta.to.global.u64 	%rd27, %rd13;
	mul.wide.u32 	%rd28, %r140, 4;
	add.s64 	%rd29, %rd27, %rd28;
	st.global.f32 	[%rd29], %f4;
$L__BB5_6:
	ret;

}
	// .globl	quant_gemv_q6_k_q8_1
.visible .entry quant_gemv_q6_k_q8_1(
	.param .u64 .ptr .align 1 quant_gemv_q6_k_q8_1_param_0,
	.param .u64 .ptr .align 1 quant_gemv_q6_k_q8_1_param_1,
	.param .u64 .ptr .align 1 quant_gemv_q6_k_q8_1_param_2,
	.param .u32 quant_gemv_q6_k_q8_1_param_3,
	.param .u32 quant_gemv_q6_k_q8_1_param_4,
	.param .u32 quant_gemv_q6_k_q8_1_param_5
)
.maxntid 256
.minnctapersm 1
{
	.reg .pred 	%p<18>;
	.reg .b16 	%rs<25>;
	.reg .b32 	%r<139>;
	.reg .b32 	%f<37>;
	.reg .b64 	%rd<27>;

	ld.param.u64 	%rd9, [quant_gemv_q6_k_q8_1_param_0];
	ld.param.u64 	%rd10, [quant_gemv_q6_k_q8_1_param_1];
	ld.param.u64 	%rd11, [quant_gemv_q6_k_q8_1_param_2];
	ld.param.u32 	%r36, [quant_gemv_q6_k_q8_1_param_4];
	ld.param.u32 	%r37, [quant_gemv_q6_k_q8_1_param_5];
	mov.u32 	%r1, %tid.x;
	shr.u32 	%r38, %r1, 5;
	and.b32  	%r2, %r1, 31;
	mov.u32 	%r39, %ctaid.x;
	shl.b32 	%r40, %r39, 3;
	or.b32  	%r3, %r40, %r38;
	mov.u32 	%r4, %ctaid.y;
	setp.ge.u32 	%p1, %r3, %r37;
	@%p1 bra 	$L__BB6_20;
	cvta.to.global.u64 	%rd1, %rd9;
	shr.u32 	%r5, %r36, 8;
	shr.u32 	%r6, %r36, 5;
	shr.u32 	%r7, %r2, 3;
	shl.b32 	%r41, %r1, 2;
	and.b32  	%r8, %r41, 28;
	setp.gt.u32 	%p2, %r8, 15;
	selp.u32 	%r9, 1, 0, %p2;
	setp.lt.u32 	%p3, %r36, 256;
	mov.f32 	%f36, 0f00000000;
	@%p3 bra 	$L__BB6_18;
	mul.lo.s32 	%r43, %r4, %r6;
	mul.lo.s32 	%r44, %r43, 36;
	cvt.u64.u32 	%rd12, %r44;
	add.s64 	%rd2, %rd1, %rd12;
	setp.gt.u32 	%p4, %r8, 15;
	cvt.u64.u32 	%rd3, %r8;
	selp.b32 	%r10, 9, 8, %p4;
	cvta.to.global.u64 	%rd4, %rd10;
	mul.lo.s32 	%r45, %r3, %r5;
	mul.lo.s32 	%r46, %r45, 210;
	cvt.u64.u32 	%rd5, %r46;
	mov.f32 	%f36, 0f00000000;
	mov.b32 	%r132, 0;
$L__BB6_3:
	mul.lo.s32 	%r47, %r132, 210;
	cvt.u64.u32 	%rd13, %r47;
	add.s64 	%rd14, %rd13, %rd5;
	add.s64 	%rd6, %rd4, %rd14;
	ld.global.nc.u8 	%rs3, [%rd6+208];
	cvt.u16.u8 	%rs4, %rs3;
	ld.global.nc.u8 	%rs5, [%rd6+209];
	cvt.u16.u8 	%rs6, %rs5;
	shl.b16 	%rs7, %rs6, 8;
	or.b16  	%rs1, %rs7, %rs4;
	// begin inline asm
	{  cvt.f32.f16 %f11, %rs1;}

	// end inline asm
	shl.b32 	%r48, %r132, 3;
	or.b32  	%r49, %r48, %r7;
	mul.lo.s32 	%r12, %r49, 36;
	cvt.u64.u32 	%rd15, %r12;
	add.s64 	%rd7, %rd2, %rd15;
	ld.global.nc.u16 	%rs2, [%rd7];
	// begin inline asm
	{  cvt.f32.f16 %f12, %rs2;}

	// end inline asm
	add.s64 	%rd16, %rd7, %rd3;
	ld.global.nc.u32 	%r13, [%rd16+4];
	add.s64 	%rd8, %rd6, %rd3;
	ld.global.nc.u16 	%rs8, [%rd8];
	cvt.u32.u16 	%r50, %rs8;
	ld.global.nc.u16 	%rs9, [%rd8+2];
	cvt.u32.u16 	%r51, %rs9;
	shl.b32 	%r52, %r51, 16;
	or.b32  	%r14, %r52, %r50;
	ld.global.nc.u16 	%rs10, [%rd8+32];
	cvt.u32.u16 	%r53, %rs10;
	ld.global.nc.u16 	%rs11, [%rd8+34];
	cvt.u32.u16 	%r54, %rs11;
	shl.b32 	%r55, %r54, 16;
	or.b32  	%r15, %r55, %r53;
	ld.global.nc.u16 	%rs12, [%rd8+128];
	cvt.u32.u16 	%r56, %rs12;
	ld.global.nc.u16 	%rs13, [%rd8+130];
	cvt.u32.u16 	%r57, %rs13;
	shl.b32 	%r58, %r57, 16;
	or.b32  	%r16, %r58, %r56;
	setp.gt.s32 	%p5, %r7, 1;
	@%p5 bra 	$L__BB6_8;
	setp.eq.s32 	%p7, %r7, 0;
	@%p7 bra 	$L__BB6_5;
	bra.uni 	$L__BB6_6;
$L__BB6_5:
	and.b32  	%r73, %r14, 252645135;
	shl.b32 	%r74, %r16, 4;
	and.b32  	%r75, %r74, 808464432;
	or.b32  	%r133, %r75, %r73;
	mov.b32 	%r134, 0;
	mov.u32 	%r135, %r9;
	bra.uni 	$L__BB6_10;
$L__BB6_6:
	and.b32  	%r69, %r15, 252645135;
	shl.b32 	%r70, %r16, 2;
	and.b32  	%r71, %r70, 808464432;
	or.b32  	%r133, %r71, %r69;
	mov.b32 	%r135, 2;
	mov.u32 	%r134, %r9;
	bra.uni 	$L__BB6_10;
$L__BB6_7:
	shr.u32 	%r65, %r14, 4;
	and.b32  	%r66, %r65, 252645135;
	and.b32  	%r67, %r16, 808464432;
	or.b32  	%r133, %r67, %r66;
	mov.b32 	%r135, 4;
	mov.u32 	%r134, %r9;
	bra.uni 	$L__BB6_10;
$L__BB6_8:
	setp.eq.s32 	%p6, %r7, 2;
	@%p6 bra 	$L__BB6_7;
	shr.u32 	%r60, %r15, 4;
	and.b32  	%r61, %r60, 252645135;
	shr.u32 	%r62, %r16, 2;
	and.b32  	%r63, %r62, 808464432;
	or.b32  	%r133, %r63, %r61;
	mov.b32 	%r135, 6;
	mov.u32 	%r134, %r9;
$L__BB6_10:
	add.s32 	%r84, %r135, %r134;
	cvt.u64.u32 	%rd17, %r84;
	add.s64 	%rd18, %rd6, %rd17;
	ld.global.nc.u8 	%rs15, [%rd18+192];
	cvt.s16.s8 	%rs16, %rs15;
	mov.b32 	%r83, 0;
	// begin inline asm
	dp4a.s32.s32 %r76, %r133, %r13, %r83;
	// end inline asm
	mov.b32 	%r81, 16843009;
	// begin inline asm
	dp4a.s32.s32 %r80, %r81, %r13, %r83;
	// end inline asm
	mul.f32 	%f14, %f11, %f12;
	cvt.rn.f32.s16 	%f15, %rs16;
	mul.f32 	%f16, %f14, %f15;
	cvt.rn.f32.s32 	%f17, %r76;
	cvt.rn.f32.s32 	%f18, %r80;
	fma.rn.f32 	%f19, %f18, 0fC2000000, %f17;
	fma.rn.f32 	%f4, %f16, %f19, %f36;
	add.s32 	%r85, %r12, 144;
	ld.global.nc.u16 	%rs14, [%rd7+144];
	// begin inline asm
	{  cvt.f32.f16 %f13, %rs14;}

	// end inline asm
	cvt.u64.u32 	%rd19, %r85;
	add.s64 	%rd20, %rd3, %rd19;
	add.s64 	%rd21, %rd2, %rd20;
	ld.global.nc.u32 	%r24, [%rd21+4];
	ld.global.nc.u16 	%rs17, [%rd8+64];
	cvt.u32.u16 	%r86, %rs17;
	ld.global.nc.u16 	%rs18, [%rd8+66];
	cvt.u32.u16 	%r87, %rs18;
	shl.b32 	%r88, %r87, 16;
	or.b32  	%r25, %r88, %r86;
	ld.global.nc.u16 	%rs19, [%rd8+96];
	cvt.u32.u16 	%r89, %rs19;
	ld.global.nc.u16 	%rs20, [%rd8+98];
	cvt.u32.u16 	%r90, %rs20;
	shl.b32 	%r91, %r90, 16;
	or.b32  	%r26, %r91, %r89;
	ld.global.nc.u16 	%rs21, [%rd8+160];
	cvt.u32.u16 	%r92, %rs21;
	ld.global.nc.u16 	%rs22, [%rd8+162];
	cvt.u32.u16 	%r93, %rs22;
	shl.b32 	%r94, %r93, 16;
	or.b32  	%r27, %r94, %r92;
	setp.gt.s32 	%p8, %r7, 1;
	@%p8 bra 	$L__BB6_13;
	setp.eq.s32 	%p10, %r7, 0;
	@%p10 bra 	$L__BB6_16;
	and.b32  	%r105, %r26, 252645135;
	shl.b32 	%r106, %r27, 2;
	and.b32  	%r107, %r106, 808464432;
	or.b32  	%r136, %r107, %r105;
	mov.b32 	%r138, 2;
	mov.u32 	%r137, %r10;
	bra.uni 	$L__BB6_17;
$L__BB6_13:
	setp.eq.s32 	%p9, %r7, 2;
	@%p9 bra 	$L__BB6_15;
	shr.u32 	%r96, %r26, 4;
	and.b32  	%r97, %r96, 252645135;
	shr.u32 	%r98, %r27, 2;
	and.b32  	%r99, %r98, 808464432;
	or.b32  	%r136, %r99, %r97;
	mov.b32 	%r138, 6;
	mov.u32 	%r137, %r10;
	bra.uni 	$L__BB6_17;
$L__BB6_15:
	shr.u32 	%r101, %r25, 4;
	and.b32  	%r102, %r101, 252645135;
	and.b32  	%r103, %r27, 808464432;
	or.b32  	%r136, %r103, %r102;
	mov.b32 	%r138, 4;
	mov.u32 	%r137, %r10;
	bra.uni 	$L__BB6_17;
$L__BB6_16:
	and.b32  	%r109, %r25, 252645135;
	shl.b32 	%r110, %r27, 4;
	and.b32  	%r111, %r110, 808464432;
	or.b32  	%r136, %r111, %r109;
	mov.b32 	%r137, 8;
	mov.u32 	%r138, %r9;
$L__BB6_17:
	add.s32 	%r120, %r138, %r137;
	cvt.u64.u32 	%rd22, %r120;
	add.s64 	%rd23, %rd6, %rd22;
	ld.global.nc.u8 	%rs23, [%rd23+192];
	cvt.s16.s8 	%rs24, %rs23;
	mov.b32 	%r119, 0;
	// begin inline asm
	dp4a.s32.s32 %r112, %r136, %r24, %r119;
	// end inline asm
	mov.b32 	%r117, 16843009;
	// begin inline asm
	dp4a.s32.s32 %r116, %r117, %r24, %r119;
	// end inline asm
	mul.f32 	%f20, %f11, %f13;
	cvt.rn.f32.s16 	%f21, %rs24;
	mul.f32 	%f22, %f20, %f21;
	cvt.rn.f32.s32 	%f23, %r112;
	cvt.rn.f32.s32 	%f24, %r116;
	fma.rn.f32 	%f25, %f24, 0fC2000000, %f23;
	fma.rn.f32 	%f36, %f22, %f25, %f4;
	add.s32 	%r132, %r132, 1;
	setp.ne.s32 	%p11, %r132, %r5;
	@%p11 bra 	$L__BB6_3;
$L__BB6_18:
	mov.b32 	%r121, %f36;
	shfl.sync.down.b32	%r122|%p12, %r121, 16, 31, -1;
	mov.b32 	%f26, %r122;
	add.f32 	%f27, %f36, %f26;
	mov.b32 	%r123, %f27;
	shfl.sync.down.b32	%r124|%p13, %r123, 8, 31, -1;
	mov.b32 	%f28, %r124;
	add.f32 	%f29, %f27, %f28;
	mov.b32 	%r125, %f29;
	shfl.sync.down.b32	%r126|%p14, %r125, 4, 31, -1;
	mov.b32 	%f30, %r126;
	add.f32 	%f31, %f29, %f30;
	mov.b32 	%r127, %f31;
	shfl.sync.down.b32	%r128|%p15, %r127, 2, 31, -1;
	mov.b32 	%f32, %r128;
	add.f32 	%f33, %f31, %f32;
	mov.b32 	%r129, %f33;
	shfl.sync.down.b32	%r130|%p16, %r129, 1, 31, -1;
	mov.b32 	%f34, %r130;
	add.f32 	%f8, %f33, %f34;
	setp.ne.s32 	%p17, %r2, 0;
	@%p17 bra 	$L__BB6_20;
	mad.lo.s32 	%r131, %r37, %r4, %r3;
	cvta.to.global.u64 	%rd24, %rd11;
	mul.wide.u32 	%rd25, %r131, 4;
	add.s64 	%rd26, %rd24, %rd25;
	st.global.f32 	[%rd26], %f8;
$L__BB6_20:
	ret;

}
	// .globl	quant_gemv_q6_k_q8_1_mr
.visible .entry quant_gemv_q6_k_q8_1_mr(
	.param .u64 .ptr .align 1 quant_gemv_q6_k_q8_1_mr_param_0,
	.param .u64 .ptr .align 1 quant_gemv_q6_k_q8_1_mr_param_1,
	.param .u64 .ptr .align 1 quant_gemv_q6_k_q8_1_mr_param_2,
	.param .u32 quant_gemv_q6_k_q8_1_mr_param_3,
	.param .u32 quant_gemv_q6_k_q8_1_mr_param_4,
	.param .u32 quant_gemv_q6_k_q8_1_mr_param_5
)
.maxntid 256
.minnctapersm 1
{
	.reg .pred 	%p<40>;
	.reg .b16 	%rs<87>;
	.reg .b32 	%r<204>;
	.reg .b32 	%f<79>;
	.reg .b64 	%rd<47>;

	ld.param.u64 	%rd22, [quant_gemv_q6_k_q8_1_mr_param_0];
	ld.param.u64 	%rd23, [quant_gemv_q6_k_q8_1_mr_param_1];
	ld.param.u64 	%rd24, [quant_gemv_q6_k_q8_1_mr_param_2];
	ld.param.u32 	%r48, [quant_gemv_q6_k_q8_1_mr_param_4];
	ld.param.u32 	%r47, [quant_gemv_q6_k_q8_1_mr_param_5];
	cvta.to.global.u64 	%rd25, %rd23;
	cvta.to.global.u64 	%rd26, %rd22;
	cvta.to.global.u64 	%rd1, %rd24;
	mov.u32 	%r49, %tid.x;
	and.b32  	%r1, %r49, 31;
	mov.u32 	%r50, %ctaid.x;
	shl.b32 	%r51, %r50, 4;
	shr.u32 	%r52, %r49, 4;
	and.b32  	%r53, %r52, 14;
	or.b32  	%r2, %r53, %r51;
	mov.u32 	%r3, %ctaid.y;
	shr.u32 	%r4, %r48, 8;
	mul.lo.s32 	%r54, %r4, 210;
	shr.u32 	%r55, %r48, 5;
	mul.lo.s32 	%r56, %r3, %r55;
	mul.lo.s32 	%r57, %r56, 36;
	cvt.u64.u32 	%rd27, %r57;
	add.s64 	%rd2, %rd26, %rd27;
	shr.u32 	%r5, %r1, 3;
	shl.b32 	%r58, %r49, 2;
	and.b32  	%r6, %r58, 28;
	setp.lt.u32 	%p3, %r2, %r47;
	mul.lo.s32 	%r59, %r54, %r2;
	cvt.u64.u32 	%rd28, %r59;
	add.s64 	%rd29, %rd25, %rd28;
	setp.ne.s64 	%p4, %rd23, 0;
	selp.b64 	%rd3, %rd29, 0, %p3;
	and.pred  	%p1, %p4, %p3;
	or.b32  	%r7, %r2, 1;
	setp.lt.u32 	%p5, %r7, %r47;
	add.s32 	%r60, %r59, %r54;
	cvt.u64.u32 	%rd30, %r60;
	add.s64 	%rd31, %rd25, %rd30;
	selp.b64 	%rd4, %rd31, 0, %p5;
	and.pred  	%p2, %p4, %p5;
	setp.lt.u32 	%p6, %r48, 256;
	mov.f32 	%f71, 0f00000000;
	mov.f32 	%f72, %f71;
	@%p6 bra 	$L__BB7_39;
	setp.gt.u32 	%p7, %r6, 15;
	selp.b64 	%rd5, 7, 6, %p7;
	selp.b64 	%rd6, 5, 4, %p7;
	selp.b64 	%rd7, 3, 2, %p7;
	cvt.u64.u32 	%rd8, %r6;
	selp.u64 	%rd9, 1, 0, %p7;
	selp.b64 	%rd10, 9, 8, %p7;
	mov.b32 	%r199, 0;
	mov.f32 	%f71, 0f00000000;
$L__BB7_2:
	shl.b32 	%r66, %r199, 3;
	or.b32  	%r67, %r66, %r5;
	mul.lo.s32 	%r9, %r199, 210;
	cvt.u64.u32 	%rd32, %r9;
	mul.lo.s32 	%r10, %r67, 36;
	cvt.s64.s32 	%rd33, %r10;
	add.s64 	%rd11, %rd2, %rd33;
	ld.global.nc.u16 	%rs21, [%rd11];
	// begin inline asm
	{  cvt.f32.f16 %f25, %rs21;}

	// end inline asm
	add.s64 	%rd34, %rd11, %rd8;
	ld.global.nc.u32 	%r11, [%rd34+4];
	mov.b32 	%r63, 16843009;
	mov.b32 	%r65, 0;
	// begin inline asm
	dp4a.s32.s32 %r62, %r63, %r11, %r65;
	// end inline asm
	cvt.rn.f32.s32 	%f26, %r62;
	mul.f32 	%f4, %f26, 0f42000000;
	add.s64 	%rd12, %rd3, %rd32;
	add.s64 	%rd13, %rd12, %rd8;
	add.s64 	%rd14, %rd12, %rd7;
	add.s64 	%rd15, %rd12, %rd6;
	add.s64 	%rd16, %rd12, %rd5;
	@%p1 bra 	$L__BB7_3;
	bra.uni 	$L__BB7_11;
$L__BB7_3:
	ld.global.u8 	%rs23, [%rd12+208];
	ld.global.u8 	%rs24, [%rd12+209];
	shl.b16 	%rs25, %rs24, 8;
	or.b16  	%rs22, %rs25, %rs23;
	// begin inline asm
	{  cvt.f32.f16 %f27, %rs22;}

	// end inline asm
	ld.global.nc.u16 	%rs26, [%rd13];
	cvt.u32.u16 	%r68, %rs26;
	ld.global.nc.u16 	%rs27, [%rd13+2];
	cvt.u32.u16 	%r69, %rs27;
	shl.b32 	%r70, %r69, 16;
	or.b32  	%r13, %r70, %r68;
	ld.global.nc.u16 	%rs28, [%rd13+32];
	cvt.u32.u16 	%r71, %rs28;
	ld.global.nc.u16 	%rs29, [%rd13+34];
	cvt.u32.u16 	%r72, %rs29;
	shl.b32 	%r73, %r72, 16;
	or.b32  	%r14, %r73, %r71;
	ld.global.nc.u16 	%rs30, [%rd13+128];
	cvt.u32.u16 	%r74, %rs30;
	ld.global.nc.u16 	%rs31, [%rd13+130];
	cvt.u32.u16 	%r75, %rs31;
	shl.b32 	%r76, %r75, 16;
	or.b32  	%r15, %r76, %r74;
	setp.gt.s32 	%p8, %r5, 1;
	@%p8 bra 	$L__BB7_8;
	setp.eq.s32 	%p10, %r5, 0;
	@%p10 bra 	$L__BB7_5;
	bra.uni 	$L__BB7_6;
$L__BB7_5:
	and.b32  	%r87, %r13, 252645135;
	shl.b32 	%r88, %r15, 4;
	and.b32  	%r89, %r88, 808464432;
	or.b32  	%r200, %r89, %r87;
	add.s64 	%rd35, %rd12, %rd9;
	ld.global.nc.u8 	%rs35, [%rd35+192];
	cvt.u16.u8 	%rs83, %rs35;
	bra.uni 	$L__BB7_10;
$L__BB7_6:
	and.b32  	%r84, %r14, 252645135;
	shl.b32 	%r85, %r15, 2;
	and.b32  	%r86, %r85, 808464432;
	or.b32  	%r200, %r86, %r84;
	ld.global.nc.u8 	%rs34, [%rd14+192];
	cvt.u16.u8 	%rs83, %rs34;
	bra.uni 	$L__BB7_10;
$L__BB7_7:
	shr.u32 	%r81, %r13, 4;
	and.b32  	%r82, %r81, 252645135;
	and.b32  	%r83, %r15, 808464432;
	or.b32  	%r200, %r83, %r82;
	ld.global.nc.u8 	%rs33, [%rd15+192];
	cvt.u16.u8 	%rs83, %rs33;
	bra.uni 	$L__BB7_10;
$L__BB7_8:
	setp.eq.s32 	%p9, %r5, 2;
	@%p9 bra 	$L__BB7_7;
	shr.u32 	%r77, %r14, 4;
	and.b32  	%r78, %r77, 252645135;
	shr.u32 	%r79, %r15, 2;
	and.b32  	%r80, %r79, 808464432;
	or.b32  	%r200, %r80, %r78;
	ld.global.nc.u8 	%rs32, [%rd16+192];
	cvt.u16.u8 	%rs83, %rs32;
$L__BB7_10:
	mov.b32 	%r93, 0;
	// begin inline asm
	dp4a.s32.s32 %r90, %r200, %r11, %r93;
	// end inline asm
	mul.f32 	%f28, %f25, %f27;
	cvt.s16.s8 	%rs36, %rs83;
	cvt.rn.f32.s16 	%f29, %rs36;
	mul.f32 	%f30, %f28, %f29;
	cvt.rn.f32.s32 	%f31, %r90;
	sub.f32 	%f32, %f31, %f4;
	fma.rn.f32 	%f71, %f30, %f32, %f71;
$L__BB7_11:
	add.s64 	%rd17, %rd4, %rd32;
	add.s64 	%rd18, %rd17, %rd8;
	add.s64 	%rd19, %rd17, %rd7;
	add.s64 	%rd20, %rd17, %rd6;
	add.s64 	%rd21, %rd17, %rd5;
	not.pred 	%p11, %p2;
	@%p11 bra 	$L__BB7_20;
	ld.global.u8 	%rs38, [%rd17+208];
	ld.global.u8 	%rs39, [%rd17+209];
	shl.b16 	%rs40, %rs39, 8;
	or.b16  	%rs37, %rs40, %rs38;
	// begin inline asm
	{  cvt.f32.f16 %f33, %rs37;}

	// end inline asm
	ld.global.nc.u16 	%rs41, [%rd18];
	cvt.u32.u16 	%r94, %rs41;
	ld.global.nc.u16 	%rs42, [%rd18+2];
	cvt.u32.u16 	%r95, %rs42;
	shl.b32 	%r96, %r95, 16;
	or.b32  	%r21, %r96, %r94;
	ld.global.nc.u16 	%rs43, [%rd18+32];
	cvt.u32.u16 	%r97, %rs43;
	ld.global.nc.u16 	%rs44, [%rd18+34];
	cvt.u32.u16 	%r98, %rs44;
	shl.b32 	%r99, %r98, 16;
	or.b32  	%r22, %r99, %r97;
	ld.global.nc.u16 	%rs45, [%rd18+128];
	cvt.u32.u16 	%r100, %rs45;
	ld.global.nc.u16 	%rs46, [%rd18+130];
	cvt.u32.u16 	%r101, %rs46;
	shl.b32 	%r102, %r101, 16;
	or.b32  	%r23, %r102, %r100;
	setp.gt.s32 	%p12, %r5, 1;
	@%p12 bra 	$L__BB7_15;
	setp.eq.s32 	%p14, %r5, 0;
	@%p14 bra 	$L__BB7_18;
	and.b32  	%r110, %r22, 252645135;
	shl.b32 	%r111, %r23, 2;
	and.b32  	%r112, %r111, 808464432;
	or.b32  	%r201, %r112, %r110;
	ld.global.nc.u8 	%rs49, [%rd19+192];
	cvt.u16.u8 	%rs84, %rs49;
	bra.uni 	$L__BB7_19;
$L__BB7_15:
	setp.eq.s32 	%p13, %r5, 2;
	@%p13 bra 	$L__BB7_17;
	shr.u32 	%r103, %r22, 4;
	and.b32  	%r104, %r103, 252645135;
	shr.u32 	%r105, %r23, 2;
	and.b32  	%r106, %r105, 808464432;
	or.b32  	%r201, %r106, %r104;
	ld.global.nc.u8 	%rs47, [%rd21+192];
	cvt.u16.u8 	%rs84, %rs47;
	bra.uni 	$L__BB7_19;
$L__BB7_17:
	shr.u32 	%r107, %r21, 4;
	and.b32  	%r108, %r107, 252645135;
	and.b32  	%r109, %r23, 808464432;
	or.b32  	%r201, %r109, %r108;
	ld.global.nc.u8 	%rs48, [%rd20+192];
	cvt.u16.u8 	%rs84, %rs48;
	bra.uni 	$L__BB7_19;
$L__BB7_18:
	and.b32  	%r113, %r21, 252645135;
	shl.b32 	%r114, %r23, 4;
	and.b32  	%r115, %r114, 808464432;
	or.b32  	%r201, %r115, %r113;
	add.s64 	%rd37, %rd17, %rd9;
	ld.global.nc.u8 	%rs50, [%rd37+192];
	cvt.u16.u8 	%rs84, %rs50;
$L__BB7_19:
	mov.b32 	%r119, 0;
	// begin inline asm
	dp4a.s32.s32 %r116, %r201, %r11, %r119;
	// end inline asm
	mul.f32 	%f34, %f25, %f33;
	cvt.s16.s8 	%rs51, %rs84;
	cvt.rn.f32.s16 	%f35, %rs51;
	mul.f32 	%f36, %f34, %f35;
	cvt.rn.f32.s32 	%f37, %r116;
	sub.f32 	%f38, %f37, %f4;
	fma.rn.f32 	%f72, %f36, %f38, %f72;
$L__BB7_20:
	add.s32 	%r124, %r10, 144;
	cvt.s64.s32 	%rd38, %r124;
	ld.global.nc.u16 	%rs52, [%rd11+144];
	// begin inline asm
	{  cvt.f32.f16 %f39, %rs52;}

	// end inline asm
	add.s64 	%rd39, %rd38, %rd8;
	add.s64 	%rd40, %rd2, %rd39;
	ld.global.nc.u32 	%r29, [%rd40+4];
	mov.b32 	%r121, 16843009;
	mov.b32 	%r123, 0;
	// begin inline asm
	dp4a.s32.s32 %r120, %r121, %r29, %r123;
	// end inline asm
	cvt.rn.f32.s32 	%f40, %r120;
	mul.f32 	%f15, %f40, 0f42000000;
	not.pred 	%p15, %p1;
	@%p15 bra 	$L__BB7_29;
	ld.global.u8 	%rs54, [%rd12+208];
	ld.global.u8 	%rs55, [%rd12+209];
	shl.b16 	%rs56, %rs55, 8;
	or.b16  	%rs53, %rs56, %rs54;
	// begin inline asm
	{  cvt.f32.f16 %f41, %rs53;}

	// end inline asm
	ld.global.nc.u16 	%rs57, [%rd13+64];
	cvt.u32.u16 	%r125, %rs57;
	ld.global.nc.u16 	%rs58, [%rd13+66];
	cvt.u32.u16 	%r126, %rs58;
	shl.b32 	%r127, %r126, 16;
	or.b32  	%r30, %r127, %r125;
	ld.global.nc.u16 	%rs59, [%rd13+96];
	cvt.u32.u16 	%r128, %rs59;
	ld.global.nc.u16 	%rs60, [%rd13+98];
	cvt.u32.u16 	%r129, %rs60;
	shl.b32 	%r130, %r129, 16;
	or.b32  	%r31, %r130, %r128;
	ld.global.nc.u16 	%rs61, [%rd13+160];
	cvt.u32.u16 	%r131, %rs61;
	ld.global.nc.u16 	%rs62, [%rd13+162];
	cvt.u32.u16 	%r132, %rs62;
	shl.b32 	%r133, %r132, 16;
	or.b32  	%r32, %r133, %r131;
	setp.gt.s32 	%p16, %r5, 1;
	@%p16 bra 	$L__BB7_24;
	setp.eq.s32 	%p18, %r5, 0;
	@%p18 bra 	$L__BB7_27;
	and.b32  	%r141, %r31, 252645135;
	shl.b32 	%r142, %r32, 2;
	and.b32  	%r143, %r142, 808464432;
	or.b32  	%r202, %r143, %r141;
	ld.global.nc.u8 	%rs65, [%rd14+200];
	cvt.u16.u8 	%rs85, %rs65;
	bra.uni 	$L__BB7_28;
$L__BB7_24:
	setp.eq.s32 	%p17, %r5, 2;
	@%p17 bra 	$L__BB7_26;
	shr.u32 	%r134, %r31, 4;
	and.b32  	%r135, %r134, 252645135;
	shr.u32 	%r136, %r32, 2;
	and.b32  	%r137, %r136, 808464432;
	or.b32  	%r202, %r137, %r135;
	ld.global.nc.u8 	%rs63, [%rd16+200];
	cvt.u16.u8 	%rs85, %rs63;
	bra.uni 	$L__BB7_28;
$L__BB7_26:
	shr.u32 	%r138, %r30, 4;
	and.b32  	%r139, %r138, 252645135;
	and.b32  	%r140, %r32, 808464432;
	or.b32  	%r202, %r140, %r139;
	ld.global.nc.u8 	%rs64, [%rd15+200];
	cvt.u16.u8 	%rs85, %rs64;
	bra.uni 	$L__BB7_28;
$L__BB7_27:
	and.b32  	%r144, %r30, 252645135;
	shl.b32 	%r145, %r32, 4;
	and.b32  	%r146, %r145, 808464432;
	or.b32  	%r202, %r146, %r144;
	add.s64 	%rd41, %rd12, %rd10;
	ld.global.nc.u8 	%rs66, [%rd41+192];
	cvt.u16.u8 	%rs85, %rs66;
$L__BB7_28:
	mov.b32 	%r150, 0;
	// begin inline asm
	dp4a.s32.s32 %r147, %r202, %r29, %r150;
	// end inline asm
	mul.f32 	%f42, %f39, %f41;
	cvt.s16.s8 	%rs67, %rs85;
	cvt.rn.f32.s16 	%f43, %rs67;
	mul.f32 	%f44, %f42, %f43;
	cvt.rn.f32.s32 	%f45, %r147;
	sub.f32 	%f46, %f45, %f15;
	fma.rn.f32 	%f71, %f44, %f46, %f71;
$L__BB7_29:
	@%p11 bra 	$L__BB7_38;
	ld.global.u8 	%rs69, [%rd17+208];
	ld.global.u8 	%rs70, [%rd17+209];
	shl.b16 	%rs71, %rs70, 8;
	or.b16  	%rs68, %rs71, %rs69;
	// begin inline asm
	{  cvt.f32.f16 %f47, %rs68;}

	// end inline asm
	ld.global.nc.u16 	%rs72, [%rd18+64];
	cvt.u32.u16 	%r151, %rs72;
	ld.global.nc.u16 	%rs73, [%rd18+66];
	cvt.u32.u16 	%r152, %rs73;
	shl.b32 	%r153, %r152, 16;
	or.b32  	%r38, %r153, %r151;
	ld.global.nc.u16 	%rs74, [%rd18+96];
	cvt.u32.u16 	%r154, %rs74;
	ld.global.nc.u16 	%rs75, [%rd18+98];
	cvt.u32.u16 	%r155, %rs75;
	shl.b32 	%r156, %r155, 16;
	or.b32  	%r39, %r156, %r154;
	ld.global.nc.u16 	%rs76, [%rd18+160];
	cvt.u32.u16 	%r157, %rs76;
	ld.global.nc.u16 	%rs77, [%rd18+162];
	cvt.u32.u16 	%r158, %rs77;
	shl.b32 	%r159, %r158, 16;
	or.b32  	%r40, %r159, %r157;
	setp.gt.s32 	%p20, %r5, 1;
	@%p20 bra 	$L__BB7_33;
	setp.eq.s32 	%p22, %r5, 0;
	@%p22 bra 	$L__BB7_36;
	and.b32  	%r167, %r39, 252645135;
	shl.b32 	%r168, %r40, 2;
	and.b32  	%r169, %r168, 808464432;
	or.b32  	%r203, %r169, %r167;
	ld.global.nc.u8 	%rs80, [%rd19+200];
	cvt.u16.u8 	%rs86, %rs80;
	bra.uni 	$L__BB7_37;
$L__BB7_33:
	setp.eq.s32 	%p21, %r5, 2;
	@%p21 bra 	$L__BB7_35;
	shr.u32 	%r160, %r39, 4;
	and.b32  	%r161, %r160, 252645135;
	shr.u32 	%r162, %r40, 2;
	and.b32  	%r163, %r162, 808464432;
	or.b32  	%r203, %r163, %r161;
	ld.global.nc.u8 	%rs78, [%rd21+200];
	cvt.u16.u8 	%rs86, %rs78;
	bra.uni 	$L__BB7_37;
$L__BB7_35:
	shr.u32 	%r164, %r38, 4;
	and.b32  	%r165, %r164, 252645135;
	and.b32  	%r166, %r40, 808464432;
	or.b32  	%r203, %r166, %r165;
	ld.global.nc.u8 	%rs79, [%rd20+200];
	cvt.u16.u8 	%rs86, %rs79;
	bra.uni 	$L__BB7_37;
$L__BB7_36:
	and.b32  	%r170, %r38, 252645135;
	shl.b32 	%r171, %r40, 4;
	and.b32  	%r172, %r171, 808464432;
	or.b32  	%r203, %r172, %r170;
	add.s64 	%rd42, %rd17, %rd10;
	ld.global.nc.u8 	%rs81, [%rd42+192];
	cvt.u16.u8 	%rs86, %rs81;
$L__BB7_37:
	mov.b32 	%r176, 0;
	// begin inline asm
	dp4a.s32.s32 %r173, %r203, %r29, %r176;
	// end inline asm
	mul.f32 	%f48, %f39, %f47;
	cvt.s16.s8 	%rs82, %rs86;
	cvt.rn.f32.s16 	%f49, %rs82;
	mul.f32 	%f50, %f48, %f49;
	cvt.rn.f32.s32 	%f51, %r173;
	sub.f32 	%f52, %f51, %f15;
	fma.rn.f32 	%f72, %f50, %f52, %f72;
$L__BB7_38:
	add.s32 	%r199, %r199, 1;
	setp.eq.s32 	%p23, %r199, %r4;
	@%p23 bra 	$L__BB7_39;
	bra.uni 	$L__BB7_2;
$L__BB7_39:
	setp.lt.u32 	%p24, %r2, %r47;
	setp.eq.s32 	%p25, %r1, 0;
	mul.lo.s32 	%r12, %r47, %r3;
	mov.b32 	%r177, %f71;
	shfl.sync.down.b32	%r178|%p26, %r177, 16, 31, -1;
	mov.b32 	%f53, %r178;
	add.f32 	%f54, %f71, %f53;
	mov.b32 	%r179, %f54;
	shfl.sync.down.b32	%r180|%p27, %r179, 8, 31, -1;
	mov.b32 	%f55, %r180;
	add.f32 	%f56, %f54, %f55;
	mov.b32 	%r181, %f56;
	shfl.sync.down.b32	%r182|%p28, %r181, 4, 31, -1;
	mov.b32 	%f57, %r182;
	add.f32 	%f58, %f56, %f57;
	mov.b32 	%r183, %f58;
	shfl.sync.down.b32	%r184|%p29, %r183, 2, 31, -1;
	mov.b32 	%f59, %r184;
	add.f32 	%f60, %f58, %f59;
	mov.b32 	%r185, %f60;
	shfl.sync.down.b32	%r186|%p30, %r185, 1, 31, -1;
	mov.b32 	%f61, %r186;
	add.f32 	%f7, %f60, %f61;
	and.pred  	%p31, %p25, %p24;
	@%p31 bra 	$L__BB7_40;
	bra.uni 	$L__BB7_41;
$L__BB7_40:
	add.s32 	%r187, %r12, %r2;
	mul.wide.u32 	%rd43, %r187, 4;
	add.s64 	%rd44, %rd1, %rd43;
	st.global.f32 	[%rd44], %f7;
$L__BB7_41:
	setp.ne.s32 	%p32, %r1, 0;
	setp.ge.u32 	%p33, %r7, %r47;
	mov.b32 	%r188, %f72;
	shfl.sync.down.b32	%r189|%p34, %r188, 16, 31, -1;
	mov.b32 	%f62, %r189;
	add.f32 	%f63, %f72, %f62;
	mov.b32 	%r190, %f63;
	shfl.sync.down.b32	%r191|%p35, %r190, 8, 31, -1;
	mov.b32 	%f64, %r191;
	add.f32 	%f65, %f63, %f64;
	mov.b32 	%r192, %f65;
	shfl.sync.down.b32	%r193|%p36, %r192, 4, 31, -1;
	mov.b32 	%f66, %r193;
	add.f32 	%f67, %f65, %f66;
	mov.b32 	%r194, %f67;
	shfl.sync.down.b32	%r195|%p37, %r194, 2, 31, -1;
	mov.b32 	%f68, %r195;
	add.f32 	%f69, %f67, %f68;
	mov.b32 	%r196, %f69;
	shfl.sync.down.b32	%r197|%p38, %r196, 1, 31, -1;
	mov.b32 	%f70, %r197;
	add.f32 	%f22, %f69, %f70;
	or.pred  	%p39, %p32, %p33;
	@%p39 bra 	$L__BB7_43;
	add.s32 	%r198, %r7, %r12;
	mul.wide.u32 	%rd45, %r198, 4;
	add.s64 	%rd46, %rd1, %rd45;
	st.global.f32 	[%rd46], %f22;
$L__BB7_43:
	ret;

}
	// .globl	quant_gemv_q6_k_f32
.visible .entry quant_gemv_q6_k_f32(
	.param .u64 .ptr .align 1 quant_gemv_q6_k_f32_param_0,
	.param .u64 .ptr .align 1 quant_gemv_q6_k_f32_param_1,
	.param .u64 .ptr .align 1 quant_gemv_q6_k_f32_param_2,
	.param .u32 quant_gemv_q6_k_f32_param_3,
	.param .u32 quant_gemv_q6_k_f32_param_4,
	.param .u32 quant_gemv_q6_k_f32_param_5
)
.maxntid 256
.minnctapersm 1
{
	.reg .pred 	%p<10>;
	.reg .b16 	%rs<60>;
	.reg .b32 	%r<46>;
	.reg .b32 	%f<66>;
	.reg .b64 	%rd<28>;

	ld.param.u64 	%rd9, [quant_gemv_q6_k_f32_param_0];
	ld.param.u64 	%rd10, [quant_gemv_q6_k_f32_param_1];
	ld.param.u64 	%rd11, [quant_gemv_q6_k_f32_param_2];
	ld.param.u32 	%r8, [quant_gemv_q6_k_f32_param_4];
	ld.param.u32 	%r9, [quant_gemv_q6_k_f32_param_5];
	mov.u32 	%r10, %tid.x;
	shr.u32 	%r11, %r10, 5;
	and.b32  	%r1, %r10, 31;
	mov.u32 	%r12, %ctaid.x;
	shl.b32 	%r13, %r12, 3;
	or.b32  	%r2, %r13, %r11;
	mov.u32 	%r3, %ctaid.y;
	setp.ge.u32 	%p1, %r2, %r9;
	@%p1 bra 	$L__BB8_6;
	mul.lo.s32 	%r4, %r8, %r3;
	setp.lt.u32 	%p2, %r8, 256;
	mov.f32 	%f65, 0f00000000;
	@%p2 bra 	$L__BB8_4;
	shr.u32 	%r14, %r8, 8;
	mul.lo.s32 	%r15, %r2, %r14;
	mul.lo.s32 	%r16, %r15, 210;
	cvt.u64.u32 	%rd12, %r16;
	shr.u32 	%r17, %r1, 4;
	cvt.u64.u32 	%rd13, %r1;
	cvt.u64.u32 	%rd14, %r17;
	neg.s32 	%r45, %r14;
	cvta.to.global.u64 	%rd15, %rd10;
	add.s64 	%rd27, %rd15, %rd12;
	or.b64  	%rd2, %rd13, 96;
	or.b64  	%rd3, %rd14, 206;
	cvt.u64.u32 	%rd16, %r4;
	add.s64 	%rd17, %rd16, %rd13;
	shl.b64 	%rd18, %rd17, 2;
	cvta.to.global.u64 	%rd19, %rd9;
	add.s64 	%rd20, %rd18, %rd19;
	add.s64 	%rd26, %rd20, 512;
	mov.f32 	%f65, 0f00000000;
$L__BB8_3:
	ld.global.nc.u16 	%rs1, [%rd27+208];
	// begin inline asm
	{  cvt.f32.f16 %f7, %rs1;}

	// end inline asm
	add.s64 	%rd21, %rd27, %rd2;
	ld.global.nc.u8 	%rs2, [%rd21+-96];
	cvt.u16.u8 	%rs3, %rs2;
	ld.global.nc.u8 	%rs4, [%rd21+-64];
	cvt.u16.u8 	%rs5, %rs4;
	ld.global.nc.u8 	%rs6, [%rd21+32];
	cvt.u16.u8 	%rs7, %rs6;
	and.b16  	%rs8, %rs3, 15;
	shl.b16 	%rs9, %rs7, 4;
	and.b16  	%rs10, %rs9, 48;
	or.b16  	%rs11, %rs10, %rs8;
	cvt.u32.u16 	%r18, %rs11;
	add.s32 	%r19, %r18, -32;
	and.b16  	%rs12, %rs5, 15;
	shl.b16 	%rs13, %rs7, 2;
	and.b16  	%rs14, %rs13, 48;
	or.b16  	%rs15, %rs14, %rs12;
	cvt.u32.u16 	%r20, %rs15;
	add.s32 	%r21, %r20, -32;
	shr.u16 	%rs16, %rs3, 4;
	and.b16  	%rs17, %rs7, 48;
	or.b16  	%rs18, %rs17, %rs16;
	cvt.u32.u16 	%r22, %rs18;
	add.s32 	%r23, %r22, -32;
	shr.u16 	%rs19, %rs5, 4;
	shr.u16 	%rs20, %rs7, 2;
	and.b16  	%rs21, %rs20, 48;
	or.b16  	%rs22, %rs21, %rs19;
	cvt.u32.u16 	%r24, %rs22;
	add.s32 	%r25, %r24, -32;
	ld.global.nc.f32 	%f8, [%rd26+-512];
	add.s64 	%rd22, %rd27, %rd3;
	ld.global.nc.u8 	%rs23, [%rd22+-14];
	cvt.s16.s8 	%rs24, %rs23;
	cvt.rn.f32.s16 	%f9, %rs24;
	mul.f32 	%f10, %f7, %f9;
	cvt.rn.f32.s32 	%f11, %r19;
	mul.f32 	%f12, %f10, %f11;
	fma.rn.f32 	%f13, %f8, %f12, %f65;
	ld.global.nc.f32 	%f14, [%rd26+-384];
	ld.global.nc.u8 	%rs25, [%rd22+-12];
	cvt.s16.s8 	%rs26, %rs25;
	cvt.rn.f32.s16 	%f15, %rs26;
	mul.f32 	%f16, %f7, %f15;
	cvt.rn.f32.s32 	%f17, %r21;
	mul.f32 	%f18, %f16, %f17;
	fma.rn.f32 	%f19, %f14, %f18, %f13;
	ld.global.nc.f32 	%f20, [%rd26+-256];
	ld.global.nc.u8 	%rs27, [%rd22+-10];
	cvt.s16.s8 	%rs28, %rs27;
	cvt.rn.f32.s16 	%f21, %rs28;
	mul.f32 	%f22, %f7, %f21;
	cvt.rn.f32.s32 	%f23, %r23;
	mul.f32 	%f24, %f22, %f23;
	fma.rn.f32 	%f25, %f20, %f24, %f19;
	ld.global.nc.f32 	%f26, [%rd26+-128];
	ld.global.nc.u8 	%rs29, [%rd22+-8];
	cvt.s16.s8 	%rs30, %rs29;
	cvt.rn.f32.s16 	%f27, %rs30;
	mul.f32 	%f28, %f7, %f27;
	cvt.rn.f32.s32 	%f29, %r25;
	mul.f32 	%f30, %f28, %f29;
	fma.rn.f32 	%f31, %f26, %f30, %f25;
	ld.global.nc.u8 	%rs31, [%rd21+-32];
	cvt.u16.u8 	%rs32, %rs31;
	ld.global.nc.u8 	%rs33, [%rd21];
	cvt.u16.u8 	%rs34, %rs33;
	ld.global.nc.u8 	%rs35, [%rd21+64];
	cvt.u16.u8 	%rs36, %rs35;
	and.b16  	%rs37, %rs32, 15;
	shl.b16 	%rs38, %rs36, 4;
	and.b16  	%rs39, %rs38, 48;
	or.b16  	%rs40, %rs39, %rs37;
	cvt.u32.u16 	%r26, %rs40;
	add.s32 	%r27, %r26, -32;
	and.b16  	%rs41, %rs34, 15;
	shl.b16 	%rs42, %rs36, 2;
	and.b16  	%rs43, %rs42, 48;
	or.b16  	%rs44, %rs43, %rs41;
	cvt.u32.u16 	%r28, %rs44;
	add.s32 	%r29, %r28, -32;
	shr.u16 	%rs45, %rs32, 4;
	and.b16  	%rs46, %rs36, 48;
	or.b16  	%rs47, %rs46, %rs45;
	cvt.u32.u16 	%r30, %rs47;
	add.s32 	%r31, %r30, -32;
	shr.u16 	%rs48, %rs34, 4;
	shr.u16 	%rs49, %rs36, 2;
	and.b16  	%rs50, %rs49, 48;
	or.b16  	%rs51, %rs50, %rs48;
	cvt.u32.u16 	%r32, %rs51;
	add.s32 	%r33, %r32, -32;
	ld.global.nc.f32 	%f32, [%rd26];
	ld.global.nc.u8 	%rs52, [%rd22+-6];
	cvt.s16.s8 	%rs53, %rs52;
	cvt.rn.f32.s16 	%f33, %rs53;
	mul.f32 	%f34, %f7, %f33;
	cvt.rn.f32.s32 	%f35, %r27;
	mul.f32 	%f36, %f34, %f35;
	fma.rn.f32 	%f37, %f32, %f36, %f31;
	ld.global.nc.f32 	%f38, [%rd26+128];
	ld.global.nc.u8 	%rs54, [%rd22+-4];
	cvt.s16.s8 	%rs55, %rs54;
	cvt.rn.f32.s16 	%f39, %rs55;
	mul.f32 	%f40, %f7, %f39;
	cvt.rn.f32.s32 	%f41, %r29;
	mul.f32 	%f42, %f40, %f41;
	fma.rn.f32 	%f43, %f38, %f42, %f37;
	ld.global.nc.f32 	%f44, [%rd26+256];
	ld.global.nc.u8 	%rs56, [%rd22+-2];
	cvt.s16.s8 	%rs57, %rs56;
	cvt.rn.f32.s16 	%f45, %rs57;
	mul.f32 	%f46, %f7, %f45;
	cvt.rn.f32.s32 	%f47, %r31;
	mul.f32 	%f48, %f46, %f47;
	fma.rn.f32 	%f49, %f44, %f48, %f43;
	ld.global.nc.f32 	%f50, [%rd26+384];
	ld.global.nc.u8 	%rs58, [%rd22];
	cvt.s16.s8 	%rs59, %rs58;
	cvt.rn.f32.s16 	%f51, %rs59;
	mul.f32 	%f52, %f7, %f51;
	cvt.rn.f32.s32 	%f53, %r33;
	mul.f32 	%f54, %f52, %f53;
	fma.rn.f32 	%f65, %f50, %f54, %f49;
	add.s32 	%r45, %r45, 1;
	setp.ne.s32 	%p3, %r45, 0;
	add.s64 	%rd27, %rd27, 210;
	add.s64 	%rd26, %rd26, 1024;
	@%p3 bra 	$L__BB8_3;
$L__BB8_4:
	mov.b32 	%r34, %f65;
	shfl.sync.down.b32	%r35|%p4, %r34, 16, 31, -1;
	mov.b32 	%f55, %r35;
	add.f32 	%f56, %f65, %f55;
	mov.b32 	%r36, %f56;
	shfl.sync.down.b32	%r37|%p5, %r36, 8, 31, -1;
	mov.b32 	%f57, %r37;
	add.f32 	%f58, %f56, %f57;
	mov.b32 	%r38, %f58;
	shfl.sync.down.b32	%r39|%p6, %r38, 4, 31, -1;
	mov.b32 	%f59, %r39;
	add.f32 	%f60, %f58, %f59;
	mov.b32 	%r40, %f60;
	shfl.sync.down.b32	%r41|%p7, %r40, 2, 31, -1;
	mov.b32 	%f61, %r41;
	add.f32 	%f62, %f60, %f61;
	mov.b32 	%r42, %f62;
	shfl.sync.down.b32	%r43|%p8, %r42, 1, 31, -1;
	mov.b32 	%f63, %r43;
	add.f32 	%f4, %f62, %f63;
	setp.ne.s32 	%p9, %r1, 0;
	@%p9 bra 	$L__BB8_6;
	mad.lo.s32 	%r44, %r9, %r3, %r2;
	cvta.to.global.u64 	%rd23, %rd11;
	mul.wide.u32 	%rd24, %r44, 4;
	add.s64 	%rd25, %rd23, %rd24;
	st.global.f32 	[%rd25], %f4;
$L__BB8_6:
	ret;

}


// ===== COMPILED SASS (sm_100) =====

	.target	sm_100

	.elftype	@"ET_EXEC"


//--------------------- .note.nv.tkinfo           --------------------------
	.section	.note.nv.tkinfo,"",@"SHT_NOTE"
	.sectionflags	@"SHF_NOTE_NV_TKINFO"
	.tkinfo
        /*0018*/ 	.word	0x00000002
        /*0030*/ 	.string	""
        /*0030*/ 	.string	"ptxas"
        /*0030*/ 	.string	"Cuda compilation tools, release 13.0, V13.0.88"
        /*0030*/ 	.string	"Build cuda_13.0.r13.0/compiler.36424714_0"
        /*0030*/ 	.string	"-arch sm_100 -m 64 "



//--------------------- .note.nv.cuinfo           --------------------------
	.section	.note.nv.cuinfo,"",@"SHT_NOTE"
	.sectionflags	@"SHF_NOTE_NV_CUINFO"
        /*0018*/ 	.short	0x0002
        /*001a*/ 	.short	0x0064
        /*001c*/ 	.short	0x0082
	.zero		2


//--------------------- .nv.info                  --------------------------
	.section	.nv.info,"",@"SHT_CUDA_INFO"
	.align	4


	//----- nvinfo : EIATTR_REGCOUNT
	.align		4
        /*0000*/ 	.byte	0x04, 0x2f
        /*0002*/ 	.short	(.L_1 - .L_0)
	.align		4
.L_0:
        /*0004*/ 	.word	index@(quant_gemv_q4_0_f32)
        /*0008*/ 	.word	0x00000030


	//----- nvinfo : EIATTR_FRAME_SIZE
	.align		4
.L_1:
        /*000c*/ 	.byte	0x04, 0x11
        /*000e*/ 	.short	(.L_3 - .L_2)
	.align		4
.L_2:
        /*0010*/ 	.word	index@(quant_gemv_q4_0_f32)
        /*0014*/ 	.word	0x00000000


	//----- nvinfo : EIATTR_REGCOUNT
	.align		4
.L_3:
        /*0018*/ 	.byte	0x04, 0x2f
        /*001a*/ 	.short	(.L_5 - .L_4)
	.align		4
.L_4:
        /*001c*/ 	.word	index@(quant_gemv_q8_0_f32)
        /*0020*/ 	.word	0x00000030


	//----- nvinfo : EIATTR_FRAME_SIZE
	.align		4
.L_5:
        /*0024*/ 	.byte	0x04, 0x11
        /*0026*/ 	.short	(.L_7 - .L_6)
	.align		4
.L_6:
        /*0028*/ 	.word	index@(quant_gemv_q8_0_f32)
        /*002c*/ 	.word	0x00000000


	//----- nvinfo : EIATTR_REGCOUNT
	.align		4
.L_7:
        /*0030*/ 	.byte	0x04, 0x2f
        /*0032*/ 	.short	(.L_9 - .L_8)
	.align		4
.L_8:
        /*0034*/ 	.word	index@(quant_gemv_q4_k_f32)
        /*0038*/ 	.word	0x00000030


	//----- nvinfo : EIATTR_FRAME_SIZE
	.align		4
.L_9:
        /*003c*/ 	.byte	0x04, 0x11
        /*003e*/ 	.short	(.L_11 - .L_10)
	.align		4
.L_10:
        /*0040*/ 	.word	index@(quant_gemv_q4_k_f32)
        /*0044*/ 	.word	0x00000000


	//----- nvinfo : EIATTR_REGCOUNT
	.align		4
.L_11:
        /*0048*/ 	.byte	0x04, 0x2f
        /*004a*/ 	.short	(.L_13 - .L_12)
	.align		4
.L_12:
        /*004c*/ 	.word	index@(quant_gemv_q4_k_q8_1)
        /*0050*/ 	.word	0x00000020


	//----- nvinfo : EIATTR_FRAME_SIZE
	.align		4
.L_13:
        /*0054*/ 	.byte	0x04, 0x11
        /*0056*/ 	.short	(.L_15 - .L_14)
	.align		4
.L_14:
        /*0058*/ 	.word	index@(quant_gemv_q4_k_q8_1)
        /*005c*/ 	.word	0x00000010


	//----- nvinfo : EIATTR_REGCOUNT
	.align		4
.L_15:
        /*0060*/ 	.byte	0x04, 0x2f
        /*0062*/ 	.short	(.L_17 - .L_16)
	.align		4
.L_16:
        /*0064*/ 	.word	index@(quant_gemv_q4_k_q8_1_mr)
        /*0068*/ 	.word	0x00000025


	//----- nvinfo : EIATTR_FRAME_SIZE
	.align		4
.L_17:
        /*006c*/ 	.byte	0x04, 0x11
        /*006e*/ 	.short	(.L_19 - .L_18)
	.align		4
.L_18:
        /*0070*/ 	.word	index@(quant_gemv_q4_k_q8_1_mr)
        /*0074*/ 	.word	0x00000000


	//----- nvinfo : EIATTR_REGCOUNT
	.align		4
.L_19:
        /*0078*/ 	.byte	0x04, 0x2f
        /*007a*/ 	.short	(.L_21 - .L_20)
	.align		4
.L_20:
        /*007c*/ 	.word	index@(quant_gemv_q4_k_fused)
        /*0080*/ 	.word	0x00000027


	//----- nvinfo : EIATTR_FRAME_SIZE
	.align		4
.L_21:
        /*0084*/ 	.byte	0x04, 0x11
        /*0086*/ 	.short	(.L_23 - .L_22)
	.align		4
.L_22:
        /*0088*/ 	.word	index@($__internal_0_$__cuda_sm3x_div_rn_noftz_f32_slowpath)
        /*008c*/ 	.word	0x00000010


	//----- nvinfo : EIATTR_FRAME_SIZE
	.align		4
.L_23:
        /*0090*/ 	.byte	0x04, 0x11
        /*0092*/ 	.short	(.L_25 - .L_24)
	.align		4
.L_24:
        /*0094*/ 	.word	index@(quant_gemv_q4_k_fused)
        /*0098*/ 	.word	0x00000010


	//----- nvinfo : EIATTR_REGCOUNT
	.align		4
.L_25:
        /*009c*/ 	.byte	0x04, 0x2f
        /*009e*/ 	.short	(.L_27 - .L_26)
	.align		4
.L_26:
        /*00a0*/ 	.word	index@(quant_gemv_q6_k_q8_1)
        /*00a4*/ 	.word	0x00000020


	//----- nvinfo : EIATTR_FRAME_SIZE
	.align		4
.L_27:
        /*00a8*/ 	.byte	0x04, 0x11
        /*00aa*/ 	.short	(.L_29 - .L_28)
	.align		4
.L_28:
        /*00ac*/ 	.word	index@(quant_gemv_q6_k_q8_1)
        /*00b0*/ 	.word	0x00000000


	//----- nvinfo : EIATTR_REGCOUNT
	.align		4
.L_29:
        /*00b4*/ 	.byte	0x04, 0x2f
        /*00b6*/ 	.short	(.L_31 - .L_30)
	.align		4
.L_30:
        /*00b8*/ 	.word	index@(quant_gemv_q6_k_q8_1_mr)
        /*00bc*/ 	.word	0x00000038


	//----- nvinfo : EIATTR_FRAME_SIZE
	.align		4
.L_31:
        /*00c0*/ 	.byte	0x04, 0x11
        /*00c2*/ 	.short	(.L_33 - .L_32)
	.align		4
.L_32:
        /*00c4*/ 	.word	index@(quant_gemv_q6_k_q8_1_mr)
        /*00c8*/ 	.word	0x00000000


	//----- nvinfo : EIATTR_REGCOUNT
	.align		4
.L_33:
        /*00cc*/ 	.byte	0x04, 0x2f
        /*00ce*/ 	.short	(.L_35 - .L_34)
	.align		4
.L_34:
        /*00d0*/ 	.word	index@(quant_gemv_q6_k_f32)
        /*00d4*/ 	.word	0x00000028


	//----- nvinfo : EIATTR_FRAME_SIZE
	.align		4
.L_35:
        /*00d8*/ 	.byte	0x04, 0x11
        /*00da*/ 	.short	(.L_37 - .L_36)
	.align		4
.L_36:
        /*00dc*/ 	.word	index@(quant_gemv_q6_k_f32)
        /*00e0*/ 	.word	0x00000000


	//----- nvinfo : EIATTR_MIN_STACK_SIZE
	.align		4
.L_37:
        /*00e4*/ 	.byte	0x04, 0x12
        /*00e6*/ 	.short	(.L_39 - .L_38)
	.align		4
.L_38:
        /*00e8*/ 	.word	index@(quant_gemv_q6_k_f32)
        /*00ec*/ 	.word	0x00000000


	//----- nvinfo : EIATTR_MIN_STACK_SIZE
	.align		4
.L_39:
        /*00f0*/ 	.byte	0x04, 0x12
        /*00f2*/ 	.short	(.L_41 - .L_40)
	.align		4
.L_40:
        /*00f4*/ 	.word	index@(quant_gemv_q6_k_q8_1_mr)
        /*00f8*/ 	.word	0x00000000


	//----- nvinfo : EIATTR_MIN_STACK_SIZE
	.align		4
.L_41:
        /*00fc*/ 	.byte	0x04, 0x12
        /*00fe*/ 	.short	(.L_43 - .L_42)
	.align		4
.L_42:
        /*0100*/ 	.word	index@(quant_gemv_q6_k_q8_1)
        /*0104*/ 	.word	0x00000000


	//----- nvinfo : EIATTR_MIN_STACK_SIZE
	.align		4
.L_43:
        /*0108*/ 	.byte	0x04, 0x12
        /*010a*/ 	.short	(.L_45 - .L_44)
	.align		4
.L_44:
        /*010c*/ 	.word	index@(quant_gemv_q4_k_fused)
        /*0110*/ 	.word	0x00000010


	//----- nvinfo : EIATTR_MIN_STACK_SIZE
	.align		4
.L_45:
        /*0114*/ 	.byte	0x04, 0x12
        /*0116*/ 	.short	(.L_47 - .L_46)
	.align		4
.L_46:
        /*0118*/ 	.word	index@(quant_gemv_q4_k_q8_1_mr)
        /*011c*/ 	.word	0x00000000


	//----- nvinfo : EIATTR_MIN_STACK_SIZE
	.align		4
.L_47:
        /*0120*/ 	.byte	0x04, 0x12
        /*0122*/ 	.short	(.L_49 - .L_48)
	.align		4
.L_48:
        /*0124*/ 	.word	index@(quant_gemv_q4_k_q8_1)
        /*0128*/ 	.word	0x00000010


	//----- nvinfo : EIATTR_MIN_STACK_SIZE
	.align		4
.L_49:
        /*012c*/ 	.byte	0x04, 0x12
        /*012e*/ 	.short	(.L_51 - .L_50)
	.align		4
.L_50:
        /*0130*/ 	.word	index@(quant_gemv_q4_k_f32)
        /*0134*/ 	.word	0x00000000


	//----- nvinfo : EIATTR_MIN_STACK_SIZE
	.align		4
.L_51:
        /*0138*/ 	.byte	0x04, 0x12
        /*013a*/ 	.short	(.L_53 - .L_52)
	.align		4
.L_52:
        /*013c*/ 	.word	index@(quant_gemv_q8_0_f32)
        /*0140*/ 	.word	0x00000000


	//----- nvinfo : EIATTR_MIN_STACK_SIZE
	.align		4
.L_53:
        /*0144*/ 	.byte	0x04, 0x12
        /*0146*/ 	.short	(.L_55 - .L_54)
	.align		4
.L_54:
        /*0148*/ 	.word	index@(quant_gemv_q4_0_f32)
        /*014c*/ 	.word	0x00000000
.L_55:


//--------------------- .nv.compat                --------------------------
	.section	.nv.compat,"",@"SHT_CUDA_COMPAT_INFO"
	.align	4
        /*0000*/ 	.byte	0x02, 0x09, 0x00, 0x00, 0x02, 0x02, 0x01, 0x00, 0x02, 0x05, 0x05, 0x00, 0x03, 0x07, 0x01, 0x01
        /*0010*/ 	.byte	0x02, 0x03, 0x00, 0x00, 0x02, 0x06, 0x01, 0x00, 0x04, 0x0b, 0x08, 0x00, 0x01, 0x00, 0x00, 0x00
        /*0020*/ 	.byte	0x00, 0x00, 0x00, 0x00


//--------------------- .nv.info.quant_gemv_q6_k_f32 --------------------------
	.section	.nv.info.quant_gemv_q6_k_f32,"",@"SHT_CUDA_INFO"
	.sectionflags	@""
	.align	4


	//----- nvinfo : EIATTR_CUDA_API_VERSION
	.align		4
        /*0000*/ 	.byte	0x04, 0x37
        /*0002*/ 	.short	(.L_57 - .L_56)
.L_56:
        /*0004*/ 	.word	0x00000082


	//----- nvinfo : EIATTR_KPARAM_INFO
	.align		4
.L_57:
        /*0008*/ 	.byte	0x04, 0x17
        /*000a*/ 	.short	(.L_59 - .L_58)
.L_58:
        /*000c*/ 	.word	0x00000000
        /*0010*/ 	.short	0x0005
        /*0012*/ 	.short	0x0020
        /*0014*/ 	.byte	0x00, 0xf0, 0x11, 0x00


	//----- nvinfo : EIATTR_KPARAM_INFO
	.align		4
.L_59:
        /*0018*/ 	.byte	0x04, 0x17
        /*001a*/ 	.short	(.L_61 - .L_60)
.L_60:
        /*001c*/ 	.word	0x00000000
        /*0020*/ 	.short	0x0004
        /*0022*/ 	.short	0x001c
        /*0024*/ 	.byte	0x00, 0xf0, 0x11, 0x00


	//----- nvinfo : EIATTR_KPARAM_INFO
	.align		4
.L_61:
        /*0028*/ 	.byte	0x04, 0x17
        /*002a*/ 	.short	(.L_63 - .L_62)
.L_62:
        /*002c*/ 	.word	0x00000000
        /*0030*/ 	.short	0x0003
        /*0032*/ 	.short	0x0018
        /*0034*/ 	.byte	0x00, 0xf0, 0x11, 0x00


	//----- nvinfo : EIATTR_KPARAM_INFO
	.align		4
.L_63:
        /*0038*/ 	.byte	0x04, 0x17
        /*003a*/ 	.short	(.L_65 - .L_64)
.L_64:
        /*003c*/ 	.word	0x00000000
        /*0040*/ 	.short	0x0002
        /*0042*/ 	.short	0x0010
        /*0044*/ 	.byte	0x00, 0xf5, 0x21, 0x00


	//----- nvinfo : EIATTR_KPARAM_INFO
	.align		4
.L_65:
        /*0048*/ 	.byte	0x04, 0x17
        /*004a*/ 	.short	(.L_67 - .L_66)
.L_66:
        /*004c*/ 	.word	0x00000000
        /*0050*/ 	.short	0x0001
        /*0052*/ 	.short	0x0008
        /*0054*/ 	.byte	0x00, 0xf5, 0x21, 0x00


	//----- nvinfo : EIATTR_KPARAM_INFO
	.align		4
.L_67:
        /*0058*/ 	.byte	0x04, 0x17
        /*005a*/ 	.short	(.L_69 - .L_68)
.L_68:
        /*005c*/ 	.word	0x00000000
        /*0060*/ 	.short	0x0000
        /*0062*/ 	.short	0x0000
        /*0064*/ 	.byte	0x00, 0xf5, 0x21, 0x00


	//----- nvinfo : EIATTR_SPARSE_MMA_MASK
	.align		4
.L_69:
        /*0068*/ 	.byte	0x03, 0x50
        /*006a*/ 	.short	0x0000


	//----- nvinfo : EIATTR_MAXREG_COUNT
	.align		4
        /*006c*/ 	.byte	0x03, 0x1b
        /*006e*/ 	.short	0x00ff


	//----- nvinfo : EIATTR_MERCURY_ISA_VERSION
	.align		4
        /*0070*/ 	.byte	0x03, 0x5f
        /*0072*/ 	.short	0x0101


	//----- nvinfo : EIATTR_COOP_GROUP_MASK_REGIDS
	.align		4
        /*0074*/ 	.byte	0x04, 0x29
        /*0076*/ 	.short	(.L_71 - .L_70)


	//   ....[0]....
.L_70:
        /*0078*/ 	.word	0xffffffff


	//   ....[1]....
        /*007c*/ 	.word	0xffffffff


	//   ....[2]....
        /*0080*/ 	.word	0xffffffff


	//   ....[3]....
        /*0084*/ 	.word	0xffffffff


	//   ....[4]....
        /*0088*/ 	.word	0xffffffff


	//----- nvinfo : EIATTR_COOP_GROUP_INSTR_OFFSETS
	.align		4
.L_71:
        /*008c*/ 	.byte	0x04, 0x28
        /*008e*/ 	.short	(.L_73 - .L_72)


	//   ....[0]....
.L_72:
        /*0090*/ 	.word	0x000008c0


	//   ....[1]....
        /*0094*/ 	.word	0x000008f0


	//   ....[2]....
        /*0098*/ 	.word	0x00000910


	//   ....[3]....
        /*009c*/ 	.word	0x00000930


	//   ....[4]....
        /*00a0*/ 	.word	0x00000950


	//----- nvinfo : EIATTR_VRC_CTA_INIT_COUNT
	.align		4
.L_73:
        /*00a4*/ 	.byte	0x02, 0x4a
	.zero		1
	.zero		1


	//----- nvinfo : EIATTR_EXIT_INSTR_OFFSETS
	.align		4
        /*00a8*/ 	.byte	0x04, 0x1c
        /*00aa*/ 	.short	(.L_75 - .L_74)


	//   ....[0]....
.L_74:
        /*00ac*/ 	.word	0x00000080


	//   ....[1]....
        /*00b0*/ 	.word	0x00000960


	//   ....[2]....
        /*00b4*/ 	.word	0x000009c0


	//----- nvinfo : EIATTR_MAX_THREADS
	.align		4
.L_75:
        /*00b8*/ 	.byte	0x04, 0x05
        /*00ba*/ 	.short	(.L_77 - .L_76)
.L_76:
        /*00bc*/ 	.word	0x00000100
        /*00c0*/ 	.word	0x00000001
        /*00c4*/ 	.word	0x00000001


	//----- nvinfo : EIATTR_CBANK_PARAM_SIZE
	.align		4
.L_77:
        /*00c8*/ 	.byte	0x03, 0x19
        /*00ca*/ 	.short	0x0024


	//----- nvinfo : EIATTR_PARAM_CBANK
	.align		4
        /*00cc*/ 	.byte	0x04, 0x0a
        /*00ce*/ 	.short	(.L_79 - .L_78)
	.align		4
.L_78:
        /*00d0*/ 	.word	index@(.nv.constant0.quant_gemv_q6_k_f32)
        /*00d4*/ 	.short	0x0380
        /*00d6*/ 	.short	0x0024


	//----- nvinfo : EIATTR_SW_WAR
	.align		4
.L_79:
        /*00d8*/ 	.byte	0x04, 0x36
        /*00da*/ 	.short	(.L_81 - .L_80)
.L_80:
        /*00dc*/ 	.word	0x00000008
.L_81:


//--------------------- .nv.info.quant_gemv_q6_k_q8_1_mr --------------------------
	.section	.nv.info.quant_gemv_q6_k_q8_1_mr,"",@"SHT_CUDA_INFO"
	.sectionflags	@""
	.align	4


	//----- nvinfo : EIATTR_CUDA_API_VERSION
	.align		4
        /*0000*/ 	.byte	0x04, 0x37
        /*0002*/ 	.short	(.L_83 - .L_82)
.L_82:
        /*0004*/ 	.word	0x00000082


	//----- nvinfo : EIATTR_KPARAM_INFO
	.align		4
.L_83:
        /*0008*/ 	.byte	0x04, 0x17
        /*000a*/ 	.short	(.L_85 - .L_84)
.L_84:
        /*000c*/ 	.word	0x00000000
        /*0010*/ 	.short	0x0005
        /*0012*/ 	.short	0x0020
        /*0014*/ 	.byte	0x00, 0xf0, 0x11, 0x00


	//----- nvinfo : EIATTR_KPARAM_INFO
	.align		4
.L_85:
        /*0018*/ 	.byte	0x04, 0x17
        /*001a*/ 	.short	(.L_87 - .L_86)
.L_86:
        /*001c*/ 	.word	0x00000000
        /*0020*/ 	.short	0x0004
        /*0022*/ 	.short	0x001c
        /*0024*/ 	.byte	0x00, 0xf0, 0x11, 0x00


	//----- nvinfo : EIATTR_KPARAM_INFO
	.align		4
.L_87:
        /*0028*/ 	.byte	0x04, 0x17
        /*002a*/ 	.short	(.L_89 - .L_88)
.L_88:
        /*002c*/ 	.word	0x00000000
        /*0030*/ 	.short	0x0003
        /*0032*/ 	.short	0x0018
        /*0034*/ 	.byte	0x00, 0xf0, 0x11, 0x00


	//----- nvinfo : EIATTR_KPARAM_INFO
	.align		4
.L_89:
        /*0038*/ 	.byte	0x04, 0x17
        /*003a*/ 	.short	(.L_91 - .L_90)
.L_90:
        /*003c*/ 	.word	0x00000000
        /*0040*/ 	.short	0x0002
        /*0042*/ 	.short	0x0010
        /*0044*/ 	.byte	0x00, 0xf5, 0x21, 0x00


	//----- nvinfo : EIATTR_KPARAM_INFO
	.align		4
.L_91:
        /*0048*/ 	.byte	0x04, 0x17
        /*004a*/ 	.short	(.L_93 - .L_92)
.L_92:
        /*004c*/ 	.word	0x00000000
        /*0050*/ 	.short	0x0001
        /*0052*/ 	.short	0x0008
        /*0054*/ 	.byte	0x00, 0xf5, 0x21, 0x00


	//----- nvinfo : EIATTR_KPARAM_INFO
	.align		4
.L_93:
        /*0058*/ 	.byte	0x04, 0x17
        /*005a*/ 	.short	(.L_95 - .L_94)
.L_94:
        /*005c*/ 	.word	0x00000000
        /*0060*/ 	.short	0x0000
        /*0062*/ 	.short	0x0000
        /*0064*/ 	.byte	0x00, 0xf5, 0x21, 0x00


	//----- nvinfo : EIATTR_SPARSE_MMA_MASK
	.align		4
.L_95:
        /*0068*/ 	.byte	0x03, 0x50
        /*006a*/ 	.short	0x0000


	//----- nvinfo : EIATTR_MAXREG_COUNT
	.align		4
        /*006c*/ 	.byte	0x03, 0x1b
        /*006e*/ 	.short	0x00ff


	//----- nvinfo : EIATTR_MERCURY_ISA_VERSION
	.align		4
        /*0070*/ 	.byte	0x03, 0x5f
        /*0072*/ 	.short	0x0101


	//----- nvinfo : EIATTR_COOP_GROUP_MASK_REGIDS
	.align		4
        /*0074*/ 	.byte	0x04, 0x29
        /*0076*/ 	.short	(.L_97 - .L_96)


	//   ....[0]....
.L_96:
        /*0078*/ 	.word	0xffffffff


	//   ....[1]....
        /*007c*/ 	.word	0xffffffff


	//   ....[2]....
        /*0080*/ 	.word	0xffffffff


	//   ....[3]....
        /*0084*/ 	.word	0xffffffff


	//   ....[4]....
        /*0088*/ 	.word	0xffffffff


	//   ....[5]....
        /*008c*/ 	.word	0xffffffff


	//   ....[6]....
        /*0090*/ 	.word	0xffffffff


	//   ....[7]....
        /*0094*/ 	.word	0xffffffff


	//   ....[8]....
        /*0098*/ 	.word	0xffffffff


	//   ....[9]....
        /*009c*/ 	.word	0xffffffff


	//----- nvinfo : EIATTR_COOP_GROUP_INSTR_OFFSETS
	.align		4
.L_97:
        /*00a0*/ 	.byte	0x04, 0x28
        /*00a2*/ 	.short	(.L_99 - .L_98)


	//   ....[0]....
.L_98:
        /*00a4*/ 	.word	0x000012b0


	//   ....[1]....
        /*00a8*/ 	.word	0x000012d0


	//   ....[2]....
        /*00ac*/ 	.word	0x00001320


	//   ....[3]....
        /*00b0*/ 	.word	0x00001350


	//   ....[4]....
        /*00b4*/ 	.word	0x00001390


	//   ....[5]....
        /*00b8*/ 	.word	0x000013a0


	//   ....[6]....
        /*00bc*/ 	.word	0x000013d0


	//   ....[7]....
        /*00c0*/ 	.word	0x000013e0


	//   ....[8]....
        /*00c4*/ 	.word	0x00001420


	//   ....[9]....
        /*00c8*/ 	.word	0x00001430


	//----- nvinfo : EIATTR_VRC_CTA_INIT_COUNT
	.align		4
.L_99:
        /*00cc*/ 	.byte	0x02, 0x4a
	.zero		1
	.zero		1


	//----- nvinfo : EIATTR_EXIT_INSTR_OFFSETS
	.align		4
        /*00d0*/ 	.byte	0x04, 0x1c
        /*00d2*/ 	.short	(.L_101 - .L_100)


	//   ....[0]....
.L_100:
        /*00d4*/ 	.word	0x00001470


	//   ....[1]....
        /*00d8*/ 	.word	0x000014d0


	//----- nvinfo : EIATTR_MAX_THREADS
	.align		4
.L_101:
        /*00dc*/ 	.byte	0x04, 0x05
        /*00de*/ 	.short	(.L_103 - .L_102)
.L_102:
        /*00e0*/ 	.word	0x00000100
        /*00e4*/ 	.word	0x00000001
        /*00e8*/ 	.word	0x00000001


	//----- nvinfo : EIATTR_CRS_STACK_SIZE
	.align		4
.L_103:
        /*00ec*/ 	.byte	0x04, 0x1e
        /*00ee*/ 	.short	(.L_105 - .L_104)
.L_104:
        /*00f0*/ 	.word	0x00000000


	//----- nvinfo : EIATTR_CBANK_PARAM_SIZE
	.align		4
.L_105:
        /*00f4*/ 	.byte	0x03, 0x19
        /*00f6*/ 	.short	0x0024


	//----- nvinfo : EIATTR_PARAM_CBANK
	.align		4
        /*00f8*/ 	.byte	0x04, 0x0a
        /*00fa*/ 	.short	(.L_107 - .L_106)
	.align		4
.L_106:
        /*00fc*/ 	.word	index@(.nv.constant0.quant_gemv_q6_k_q8_1_mr)
        /*0100*/ 	.short	0x0380
        /*0102*/ 	.short	0x0024


	//----- nvinfo : EIATTR_SW_WAR
	.align		4
.L_107:
        /*0104*/ 	.byte	0x04, 0x36
        /*0106*/ 	.short	(.L_109 - .L_108)
.L_108:
        /*0108*/ 	.word	0x00000008
.L_109:


//--------------------- .nv.info.quant_gemv_q6_k_q8_1 --------------------------
	.section	.nv.info.quant_gemv_q6_k_q8_1,"",@"SHT_CUDA_INFO"
	.sectionflags	@""
	.align	4


	//----- nvinfo : EIATTR_CUDA_API_VERSION
	.align		4
        /*0000*/ 	.byte	0x04, 0x37
        /*0002*/ 	.short	(.L_111 - .L_110)
.L_110:
        /*0004*/ 	.word	0x00000082


	//----- nvinfo : EIATTR_KPARAM_INFO
	.align		4
.L_111:
        /*0008*/ 	.byte	0x04, 0x17
        /*000a*/ 	.short	(.L_113 - .L_112)
.L_112:
        /*000c*/ 	.word	0x00000000
        /*0010*/ 	.short	0x0005
        /*0012*/ 	.short	0x0020
        /*0014*/ 	.byte	0x00, 0xf0, 0x11, 0x00


	//----- nvinfo : EIATTR_KPARAM_INFO
	.align		4
.L_113:
        /*0018*/ 	.byte	0x04, 0x17
        /*001a*/ 	.short	(.L_115 - .L_114)
.L_114:
        /*001c*/ 	.word	0x00000000
        /*0020*/ 	.short	0x0004
        /*0022*/ 	.short	0x001c
        /*0024*/ 	.byte	0x00, 0xf0, 0x11, 0x00


	//----- nvinfo : EIATTR_KPARAM_INFO
	.align		4
.L_115:
        /*0028*/ 	.byte	0x04, 0x17
        /*002a*/ 	.short	(.L_117 - .L_116)
.L_116:
        /*002c*/ 	.word	0x00000000
        /*0030*/ 	.short	0x0003
        /*0032*/ 	.short	0x0018
        /*0034*/ 	.byte	0x00, 0xf0, 0x11, 0x00


	//----- nvinfo : EIATTR_KPARAM_INFO
	.align		4
.L_117:
        /*0038*/ 	.byte	0x04, 0x17
        /*003a*/ 	.short	(.L_119 - .L_118)
.L_118:
        /*003c*/ 	.word	0x00000000
        /*0040*/ 	.short	0x0002
        /*0042*/ 	.short	0x0010
        /*0044*/ 	.byte	0x00, 0xf5, 0x21, 0x00


	//----- nvinfo : EIATTR_KPARAM_INFO
	.align		4
.L_119:
        /*0048*/ 	.byte	0x04, 0x17
        /*004a*/ 	.short	(.L_121 - .L_120)
.L_120:
        /*004c*/ 	.word	0x00000000
        /*0050*/ 	.short	0x0001
        /*0052*/ 	.short	0x0008
        /*0054*/ 	.byte	0x00, 0xf5, 0x21, 0x00


	//----- nvinfo : EIATTR_KPARAM_INFO
	.align		4
.L_121:
        /*0058*/ 	.byte	0x04, 0x17
        /*005a*/ 	.short	(.L_123 - .L_122)
.L_122:
        /*005c*/ 	.word	0x00000000
        /*0060*/ 	.short	0x0000
        /*0062*/ 	.short	0x0000
        /*0064*/ 	.byte	0x00, 0xf5, 0x21, 0x00


	//----- nvinfo : EIATTR_SPARSE_MMA_MASK
	.align		4
.L_123:
        /*0068*/ 	.byte	0x03, 0x50
        /*006a*/ 	.short	0x0000


	//----- nvinfo : EIATTR_MAXREG_COUNT
	.align		4
        /*006c*/ 	.byte	0x03, 0x1b
        /*006e*/ 	.short	0x00ff


	//----- nvinfo : EIATTR_MERCURY_ISA_VERSION
	.align		4
        /*0070*/ 	.byte	0x03, 0x5f
        /*0072*/ 	.short	0x0101


	//----- nvinfo : EIATTR_COOP_GROUP_MASK_REGIDS
	.align		4
        /*0074*/ 	.byte	0x04, 0x29
        /*0076*/ 	.short	(.L_125 - .L_124)


	//   ....[0]....
.L_124:
        /*0078*/ 	.word	0xffffffff


	//   ....[1]....
        /*007c*/ 	.word	0xffffffff


	//   ....[2]....
        /*0080*/ 	.word	0xffffffff


	//   ....[3]....
        /*0084*/ 	.word	0xffffffff


	//   ....[4]....
        /*0088*/ 	.word	0xffffffff


	//----- nvinfo : EIATTR_COOP_GROUP_INSTR_OFFSETS
	.align		4
.L_125:
        /*008c*/ 	.byte	0x04, 0x28
        /*008e*/ 	.short	(.L_127 - .L_126)


	//   ....[0]....
.L_126:
        /*0090*/ 	.word	0x00000a30


	//   ....[1]....
        /*0094*/ 	.word	0x00000a60


	//   ....[2]....
        /*0098*/ 	.word	0x00000a80


	//   ....[3]....
        /*009c*/ 	.word	0x00000aa0


	//   ....[4]....
        /*00a0*/ 	.word	0x00000ac0


	//----- nvinfo : EIATTR_VRC_CTA_INIT_COUNT
	.align		4
.L_127:
        /*00a4*/ 	.byte	0x02, 0x4a
	.zero		1
	.zero		1


	//----- nvinfo : EIATTR_EXIT_INSTR_OFFSETS
	.align		4
        /*00a8*/ 	.byte	0x04, 0x1c
        /*00aa*/ 	.short	(.L_129 - .L_128)


	//   ....[0]....
.L_128:
        /*00ac*/ 	.word	0x00000080


	//   ....[1]....
        /*00b0*/ 	.word	0x00000ad0


	//   ....[2]....
        /*00b4*/ 	.word	0x00000b40


	//----- nvinfo : EIATTR_MAX_THREADS
	.align		4
.L_129:
        /*00b8*/ 	.byte	0x04, 0x05
        /*00ba*/ 	.short	(.L_131 - .L_130)
.L_130:
        /*00bc*/ 	.word	0x00000100
        /*00c0*/ 	.word	0x00000001
        /*00c4*/ 	.word	0x00000001


	//----- nvinfo : EIATTR_CRS_STACK_SIZE
	.align		4
.L_131:
        /*00c8*/ 	.byte	0x04, 0x1e
        /*00ca*/ 	.short	(.L_133 - .L_132)
.L_132:
        /*00cc*/ 	.word	0x00000000


	//----- nvinfo : EIATTR_CBANK_PARAM_SIZE
	.align		4
.L_133:
        /*00d0*/ 	.byte	0x03, 0x19
        /*00d2*/ 	.short	0x0024


	//----- nvinfo : EIATTR_PARAM_CBANK
	.align		4
        /*00d4*/ 	.byte	0x04, 0x0a
        /*00d6*/ 	.short	(.L_135 - .L_134)
	.align		4
.L_134:
        /*00d8*/ 	.word	index@(.nv.constant0.quant_gemv_q6_k_q8_1)
        /*00dc*/ 	.short	0x0380
        /*00de*/ 	.short	0x0024


	//----- nvinfo : EIATTR_SW_WAR
	.align		4
.L_135:
        /*00e0*/ 	.byte	0x04, 0x36
        /*00e2*/ 	.short	(.L_137 - .L_136)
.L_136:
        /*00e4*/ 	.word	0x00000008
.L_137:


//--------------------- .nv.info.quant_gemv_q4_k_fused --------------------------
	.section	.nv.info.quant_gemv_q4_k_fused,"",@"SHT_CUDA_INFO"
	.sectionflags	@""
	.align	4


	//----- nvinfo : EIATTR_CUDA_API_VERSION
	.align		4
        /*0000*/ 	.byte	0x04, 0x37
        /*0002*/ 	.short	(.L_139 - .L_138)
.L_138:
        /*0004*/ 	.word	0x00000082


	//----- nvinfo : EIATTR_KPARAM_INFO
	.align		4
.L_139:
        /*0008*/ 	.byte	0x04, 0x17
        /*000a*/ 	.short	(.L_141 - .L_140)
.L_140:
        /*000c*/ 	.word	0x00000000
        /*0010*/ 	.short	0x0005
        /*0012*/ 	.short	0x0020
        /*0014*/ 	.byte	0x00, 0xf0, 0x11, 0x00


	//----- nvinfo : EIATTR_KPARAM_INFO
	.align		4
.L_141:
        /*0018*/ 	.byte	0x04, 0x17
        /*001a*/ 	.short	(.L_143 - .L_142)
.L_142:
        /*001c*/ 	.word	0x00000000
        /*0020*/ 	.short	0x0004
        /*0022*/ 	.short	0x001c
        /*0024*/ 	.byte	0x00, 0xf0, 0x11, 0x00


	//----- nvinfo : EIATTR_KPARAM_INFO
	.align		4
.L_143:
        /*0028*/ 	.byte	0x04, 0x17
        /*002a*/ 	.short	(.L_145 - .L_144)
.L_144:
        /*002c*/ 	.word	0x00000000
        /*0030*/ 	.short	0x0003
        /*0032*/ 	.short	0x0018
        /*0034*/ 	.byte	0x00, 0xf0, 0x11, 0x00


	//----- nvinfo : EIATTR_KPARAM_INFO
	.align		4
.L_145:
        /*0038*/ 	.byte	0x04, 0x17
        /*003a*/ 	.short	(.L_147 - .L_146)
.L_146:
        /*003c*/ 	.word	0x00000000
        /*0040*/ 	.short	0x0002
        /*0042*/ 	.short	0x0010
        /*0044*/ 	.byte	0x00, 0xf5, 0x21, 0x00


	//----- nvinfo : EIATTR_KPARAM_INFO
	.align		4
.L_147:
        /*0048*/ 	.byte	0x04, 0x17
        /*004a*/ 	.short	(.L_149 - .L_148)
.L_148:
        /*004c*/ 	.word	0x00000000
        /*0050*/ 	.short	0x0001
        /*0052*/ 	.short	0x0008
        /*0054*/ 	.byte	0x00, 0xf5, 0x21, 0x00


	//----- nvinfo : EIATTR_KPARAM_INFO
	.align		4
.L_149:
        /*0058*/ 	.byte	0x04, 0x17
        /*005a*/ 	.short	(.L_151 - .L_150)
.L_150:
        /*005c*/ 	.word	0x00000000
        /*0060*/ 	.short	0x0000
        /*0062*/ 	.short	0x0000
        /*0064*/ 	.byte	0x00, 0xf5, 0x21, 0x00


	//----- nvinfo : EIATTR_SPARSE_MMA_MASK
	.align		4
.L_151:
        /*0068*/ 	.byte	0x03, 0x50
        /*006a*/ 	.short	0x0000


	//----- nvinfo : EIATTR_MAXREG_COUNT
	.align		4
        /*006c*/ 	.byte	0x03, 0x1b
        /*006e*/ 	.short	0x00ff


	//----- nvinfo : EIATTR_MERCURY_ISA_VERSION
	.align		4
        /*0070*/ 	.byte	0x03, 0x5f
        /*0072*/ 	.short	0x0101


	//----- nvinfo : EIATTR_COOP_GROUP_MASK_REGIDS
	.align		4
        /*0074*/ 	.byte	0x04, 0x29
        /*0076*/ 	.short	(.L_153 - .L_152)


	//   ....[0]....
.L_152:
        /*0078*/ 	.word	0xffffffff


	//   ....[1]....
        /*007c*/ 	.word	0xffffffff


	//   ....[2]....
        /*0080*/ 	.word	0xffffffff


	//   ....[3]....
        /*0084*/ 	.word	0xffffffff


	//   ....[4]....
        /*0088*/ 	.word	0xffffffff


	//   ....[5]....
        /*008c*/ 	.word	0xffffffff


	//   ....[6]....
        /*0090*/ 	.word	0xffffffff


	//   ....[7]....
        /*0094*/ 	.word	0xffffffff


	//   ....[8]....
        /*0098*/ 	.word	0xffffffff


	//   ....[9]....
        /*009c*/ 	.word	0xffffffff


	//   ....[10]....
        /*00a0*/ 	.word	0xffffffff


	//----- nvinfo : EIATTR_COOP_GROUP_INSTR_OFFSETS
	.align		4
.L_153:
        /*00a4*/ 	.byte	0x04, 0x28
        /*00a6*/ 	.short	(.L_155 - .L_154)


	//   ....[0]....
.L_154:
        /*00a8*/ 	.word	0x000003e0


	//   ....[1]....
        /*00ac*/ 	.word	0x00000410


	//   ....[2]....
        /*00b0*/ 	.word	0x00000520


	//   ....[3]....
        /*00b4*/ 	.word	0x000009e0


	//   ....[4]....
        /*00b8*/ 	.word	0x00000a30


	//   ....[5]....
        /*00bc*/ 	.word	0x00000b40


	//   ....[6]....
        /*00c0*/ 	.word	0x00001270


	//   ....[7]....
        /*00c4*/ 	.word	0x000012a0


	//   ....[8]....
        /*00c8*/ 	.word	0x000012c0


	//   ....[9]....
        /*00cc*/ 	.word	0x000012e0


	//   ....[10]....
        /*00d0*/ 	.word	0x00001300


	//----- nvinfo : EIATTR_VRC_CTA_INIT_COUNT
	.align		4
.L_155:
        /*00d4*/ 	.byte	0x02, 0x4a
	.zero		1
	.zero		1


	//----- nvinfo : EIATTR_EXIT_INSTR_OFFSETS
	.align		4
        /*00d8*/ 	.byte	0x04, 0x1c
        /*00da*/ 	.short	(.L_157 - .L_156)


	//   ....[0]....
.L_156:
        /*00dc*/ 	.word	0x00000090


	//   ....[1]....
        /*00e0*/ 	.word	0x00001310


	//   ....[2]....
        /*00e4*/ 	.word	0x00001380


	//----- nvinfo : EIATTR_MAX_THREADS
	.align		4
.L_157:
        /*00e8*/ 	.byte	0x04, 0x05
        /*00ea*/ 	.short	(.L_159 - .L_158)
.L_158:
        /*00ec*/ 	.word	0x00000100
        /*00f0*/ 	.word	0x00000001
        /*00f4*/ 	.word	0x00000001


	//----- nvinfo : EIATTR_CRS_STACK_SIZE
	.align		4
.L_159:
        /*00f8*/ 	.byte	0x04, 0x1e
        /*00fa*/ 	.short	(.L_161 - .L_160)
.L_160:
        /*00fc*/ 	.word	0x00000000


	//----- nvinfo : EIATTR_CBANK_PARAM_SIZE
	.align		4
.L_161:
        /*0100*/ 	.byte	0x03, 0x19
        /*0102*/ 	.short	0x0024


	//----- nvinfo : EIATTR_PARAM_CBANK
	.align		4
        /*0104*/ 	.byte	0x04, 0x0a
        /*0106*/ 	.short	(.L_163 - .L_162)
	.align		4
.L_162:
        /*0108*/ 	.word	index@(.nv.constant0.quant_gemv_q4_k_fused)
        /*010c*/ 	.short	0x0380
        /*010e*/ 	.short	0x0024


	//----- nvinfo : EIATTR_SW_WAR
	.align		4
.L_163:
        /*0110*/ 	.byte	0x04, 0x36
        /*0112*/ 	.short	(.L_165 - .L_164)
.L_164:
        /*0114*/ 	.word	0x00000008
.L_165:


//--------------------- .nv.info.quant_gemv_q4_k_q8_1_mr --------------------------
	.section	.nv.info.quant_gemv_q4_k_q8_1_mr,"",@"SHT_CUDA_INFO"
	.sectionflags	@""
	.align	4


	//----- nvinfo : EIATTR_CUDA_API_VERSION
	.align		4
        /*0000*/ 	.byte	0x04, 0x37
        /*0002*/ 	.short	(.L_167 - .L_166)
.L_166:
        /*0004*/ 	.word	0x00000082


	//----- nvinfo : EIATTR_KPARAM_INFO
	.align		4
.L_167:
        /*0008*/ 	.byte	0x04, 0x17
        /*000a*/ 	.short	(.L_169 - .L_168)
.L_168:
        /*000c*/ 	.word	0x00000000
        /*0010*/ 	.short	0x0005
        /*0012*/ 	.short	0x0020
        /*0014*/ 	.byte	0x00, 0xf0, 0x11, 0x00


	//----- nvinfo : EIATTR_KPARAM_INFO
	.align		4
.L_169:
        /*0018*/ 	.byte	0x04, 0x17
        /*001a*/ 	.short	(.L_171 - .L_170)
.L_170:
        /*001c*/ 	.word	0x00000000
        /*0020*/ 	.short	0x0004
        /*0022*/ 	.short	0x001c
        /*0024*/ 	.byte	0x00, 0xf0, 0x11, 0x00


	//----- nvinfo : EIATTR_KPARAM_INFO
	.align		4
.L_171:
        /*0028*/ 	.byte	0x04, 0x17
        /*002a*/ 	.short	(.L_173 - .L_172)
.L_172:
        /*002c*/ 	.word	0x00000000
        /*0030*/ 	.short	0x0003
        /*0032*/ 	.short	0x0018
        /*0034*/ 	.byte	0x00, 0xf0, 0x11, 0x00


	//----- nvinfo : EIATTR_KPARAM_INFO
	.align		4
.L_173:
        /*0038*/ 	.byte	0x04, 0x17
        /*003a*/ 	.short	(.L_175 - .L_174)
.L_174:
        /*003c*/ 	.word	0x00000000
        /*0040*/ 	.short	0x0002
        /*0042*/ 	.short	0x0010
        /*0044*/ 	.byte	0x00, 0xf5, 0x21, 0x00


	//----- nvinfo : EIATTR_KPARAM_INFO
	.align		4
.L_175:
        /*0048*/ 	.byte	0x04, 0x17
        /*004a*/ 	.short	(.L_177 - .L_176)
.L_176:
        /*004c*/ 	.word	0x00000000
        /*0050*/ 	.short	0x0001
        /*0052*/ 	.short	0x0008
        /*0054*/ 	.byte	0x00, 0xf5, 0x21, 0x00


	//----- nvinfo : EIATTR_KPARAM_INFO
	.align		4
.L_177:
        /*0058*/ 	.byte	0x04, 0x17
        /*005a*/ 	.short	(.L_179 - .L_178)
.L_178:
        /*005c*/ 	.word	0x00000000
        /*0060*/ 	.short	0x0000
        /*0062*/ 	.short	0x0000
        /*0064*/ 	.byte	0x00, 0xf5, 0x21, 0x00


	//----- nvinfo : EIATTR_SPARSE_MMA_MASK
	.align		4
.L_179:
        /*0068*/ 	.byte	0x03, 0x50
        /*006a*/ 	.short	0x0000


	//----- nvinfo : EIATTR_MAXREG_COUNT
	.align		4
        /*006c*/ 	.byte	0x03, 0x1b
        /*006e*/ 	.short	0x00ff


	//----- nvinfo : EIATTR_MERCURY_ISA_VERSION
	.align		4
        /*0070*/ 	.byte	0x03, 0x5f
        /*0072*/ 	.short	0x0101


	//----- nvinfo : EIATTR_COOP_GROUP_MASK_REGIDS
	.align		4
        /*0074*/ 	.byte	0x04, 0x29
        /*0076*/ 	.short	(.L_181 - .L_180)


	//   ....[0]....
.L_180:
        /*0078*/ 	.word	0xffffffff


	//   ....[1]....
        /*007c*/ 	.word	0xffffffff


	//   ....[2]....
        /*0080*/ 	.word	0xffffffff


	//   ....[3]....
        /*0084*/ 	.word	0xffffffff


	//   ....[4]....
        /*0088*/ 	.word	0xffffffff


	//   ....[5]....
        /*008c*/ 	.word	0xffffffff


	//   ....[6]....
        /*0090*/ 	.word	0xffffffff


	//   ....[7]....
        /*0094*/ 	.word	0xffffffff


	//   ....[8]....
        /*0098*/ 	.word	0xffffffff


	//   ....[9]....
        /*009c*/ 	.word	0xffffffff


	//----- nvinfo : EIATTR_COOP_GROUP_INSTR_OFFSETS
	.align		4
.L_181:
        /*00a0*/ 	.byte	0x04, 0x28
        /*00a2*/ 	.short	(.L_183 - .L_182)


	//   ....[0]....
.L_182:
        /*00a4*/ 	.word	0x00001840


	//   ....[1]....
        /*00a8*/ 	.word	0x00001860


	//   ....[2]....
        /*00ac*/ 	.word	0x000018b0


	//   ....[3]....
        /*00b0*/ 	.word	0x000018e0


	//   ....[4]....
        /*00b4*/ 	.word	0x00001910


	//   ....[5]....
        /*00b8*/ 	.word	0x00001930


	//   ....[6]....
        /*00bc*/ 	.word	0x00001970


	//   ....[7]....
        /*00c0*/ 	.word	0x00001980


	//   ....[8]....
        /*00c4*/ 	.word	0x000019c0


	//   ....[9]....
        /*00c8*/ 	.word	0x000019d0


	//----- nvinfo : EIATTR_VRC_CTA_INIT_COUNT
	.align		4
.L_183:
        /*00cc*/ 	.byte	0x02, 0x4a
	.zero		1
	.zero		1


	//----- nvinfo : EIATTR_EXIT_INSTR_OFFSETS
	.align		4
        /*00d0*/ 	.byte	0x04, 0x1c
        /*00d2*/ 	.short	(.L_185 - .L_184)


	//   ....[0]....
.L_184:
        /*00d4*/ 	.word	0x00001a00


	//   ....[1]....
        /*00d8*/ 	.word	0x00001a60


	//----- nvinfo : EIATTR_MAX_THREADS
	.align		4
.L_185:
        /*00dc*/ 	.byte	0x04, 0x05
        /*00de*/ 	.short	(.L_187 - .L_186)
.L_186:
        /*00e0*/ 	.word	0x00000100
        /*00e4*/ 	.word	0x00000001
        /*00e8*/ 	.word	0x00000001


	//----- nvinfo : EIATTR_CRS_STACK_SIZE
	.align		4
.L_187:
        /*00ec*/ 	.byte	0x04, 0x1e
        /*00ee*/ 	.short	(.L_189 - .L_188)
.L_188:
        /*00f0*/ 	.word	0x00000000


	//----- nvinfo : EIATTR_CBANK_PARAM_SIZE
	.align		4
.L_189:
        /*00f4*/ 	.byte	0x03, 0x19
        /*00f6*/ 	.short	0x0024


	//----- nvinfo : EIATTR_PARAM_CBANK
	.align		4
        /*00f8*/ 	.byte	0x04, 0x0a
        /*00fa*/ 	.short	(.L_191 - .L_190)
	.align		4
.L_190:
        /*00fc*/ 	.word	index@(.nv.constant0.quant_gemv_q4_k_q8_1_mr)
        /*0100*/ 	.short	0x0380
        /*0102*/ 	.short	0x0024


	//----- nvinfo : EIATTR_SW_WAR
	.align		4
.L_191:
        /*0104*/ 	.byte	0x04, 0x36
        /*0106*/ 	.short	(.L_193 - .L_192)
.L_192:
        /*0108*/ 	.word	0x00000008
.L_193:


//--------------------- .nv.info.quant_gemv_q4_k_q8_1 --------------------------
	.section	.nv.info.quant_gemv_q4_k_q8_1,"",@"SHT_CUDA_INFO"
	.sectionflags	@""
	.align	4


	//----- nvinfo : EIATTR_CUDA_API_VERSION
	.align		4
        /*0000*/ 	.byte	0x04, 0x37
        /*0002*/ 	.short	(.L_195 - .L_194)
.L_194:
        /*0004*/ 	.word	0x00000082


	//----- nvinfo : EIATTR_KPARAM_INFO
	.align		4
.L_195:
        /*0008*/ 	.byte	0x04, 0x17
        /*000a*/ 	.short	(.L_197 - .L_196)
.L_196:
        /*000c*/ 	.word	0x00000000
        /*0010*/ 	.short	0x0005
        /*0012*/ 	.short	0x0020
        /*0014*/ 	.byte	0x00, 0xf0, 0x11, 0x00


	//----- nvinfo : EIATTR_KPARAM_INFO
	.align		4
.L_197:
        /*0018*/ 	.byte	0x04, 0x17
        /*001a*/ 	.short	(.L_199 - .L_198)
.L_198:
        /*001c*/ 	.word	0x00000000
        /*0020*/ 	.short	0x0004
        /*0022*/ 	.short	0x001c
        /*0024*/ 	.byte	0x00, 0xf0, 0x11, 0x00


	//----- nvinfo : EIATTR_KPARAM_INFO
	.align		4
.L_199:
        /*0028*/ 	.byte	0x04, 0x17
        /*002a*/ 	.short	(.L_201 - .L_200)
.L_200:
        /*002c*/ 	.word	0x00000000
        /*0030*/ 	.short	0x0003
        /*0032*/ 	.short	0x0018
        /*0034*/ 	.byte	0x00, 0xf0, 0x11, 0x00


	//----- nvinfo : EIATTR_KPARAM_INFO
	.align		4
.L_201:
        /*0038*/ 	.byte	0x04, 0x17
        /*003a*/ 	.short	(.L_203 - .L_202)
.L_202:
        /*003c*/ 	.word	0x00000000
        /*0040*/ 	.short	0x0002
        /*0042*/ 	.short	0x0010
        /*0044*/ 	.byte	0x00, 0xf5, 0x21, 0x00


	//----- nvinfo : EIATTR_KPARAM_INFO
	.align		4
.L_203:
        /*0048*/ 	.byte	0x04, 0x17
        /*004a*/ 	.short	(.L_205 - .L_204)
.L_204:
        /*004c*/ 	.word	0x00000000
        /*0050*/ 	.short	0x0001
        /*0052*/ 	.short	0x0008
        /*0054*/ 	.byte	0x00, 0xf5, 0x21, 0x00


	//----- nvinfo : EIATTR_KPARAM_INFO
	.align		4
.L_205:
        /*0058*/ 	.byte	0x04, 0x17
        /*005a*/ 	.short	(.L_207 - .L_206)
.L_206:
        /*005c*/ 	.word	0x00000000
        /*0060*/ 	.short	0x0000
        /*0062*/ 	.short	0x0000
        /*0064*/ 	.byte	0x00, 0xf5, 0x21, 0x00


	//----- nvinfo : EIATTR_SPARSE_MMA_MASK
	.align		4
.L_207:
        /*0068*/ 	.byte	0x03, 0x50
        /*006a*/ 	.short	0x0000


	//----- nvinfo : EIATTR_MAXREG_COUNT
	.align		4
        /*006c*/ 	.byte	0x03, 0x1b
        /*006e*/ 	.short	0x00ff


	//----- nvinfo : EIATTR_MERCURY_ISA_VERSION
	.align		4
        /*0070*/ 	.byte	0x03, 0x5f
        /*0072*/ 	.short	0x0101


	//----- nvinfo : EIATTR_COOP_GROUP_MASK_REGIDS
	.align		4
        /*0074*/ 	.byte	0x04, 0x29
        /*0076*/ 	.short	(.L_209 - .L_208)


	//   ....[0]....
.L_208:
        /*0078*/ 	.word	0xffffffff


	//   ....[1]....
        /*007c*/ 	.word	0xffffffff


	//   ....[2]....
        /*0080*/ 	.word	0xffffffff


	//   ....[3]....
        /*0084*/ 	.word	0xffffffff


	//   ....[4]....
        /*0088*/ 	.word	0xffffffff


	//----- nvinfo : EIATTR_COOP_GROUP_INSTR_OFFSETS
	.align		4
.L_209:
        /*008c*/ 	.byte	0x04, 0x28
        /*008e*/ 	.short	(.L_211 - .L_210)


	//   ....[0]....
.L_210:
        /*0090*/ 	.word	0x00000980


	//   ....[1]....
        /*0094*/ 	.word	0x000009b0


	//   ....[2]....
        /*0098*/ 	.word	0x000009d0


	//   ....[3]....
        /*009c*/ 	.word	0x000009f0


	//   ....[4]....
        /*00a0*/ 	.word	0x00000a10


	//----- nvinfo : EIATTR_VRC_CTA_INIT_COUNT
	.align		4
.L_211:
        /*00a4*/ 	.byte	0x02, 0x4a
	.zero		1
	.zero		1


	//----- nvinfo : EIATTR_EXIT_INSTR_OFFSETS
	.align		4
        /*00a8*/ 	.byte	0x04, 0x1c
        /*00aa*/ 	.short	(.L_213 - .L_212)


	//   ....[0]....
.L_212:
        /*00ac*/ 	.word	0x00000090


	//   ....[1]....
        /*00b0*/ 	.word	0x00000a20


	//   ....[2]....
        /*00b4*/ 	.word	0x00000a80


	//----- nvinfo : EIATTR_MAX_THREADS
	.align		4
.L_213:
        /*00b8*/ 	.byte	0x04, 0x05
        /*00ba*/ 	.short	(.L_215 - .L_214)
.L_214:
        /*00bc*/ 	.word	0x00000100
        /*00c0*/ 	.word	0x00000001
        /*00c4*/ 	.word	0x00000001


	//----- nvinfo : EIATTR_CBANK_PARAM_SIZE
	.align		4
.L_215:
        /*00c8*/ 	.byte	0x03, 0x19
        /*00ca*/ 	.short	0x0024


	//----- nvinfo : EIATTR_PARAM_CBANK
	.align		4
        /*00cc*/ 	.byte	0x04, 0x0a
        /*00ce*/ 	.short	(.L_217 - .L_216)
	.align		4
.L_216:
        /*00d0*/ 	.word	index@(.nv.constant0.quant_gemv_q4_k_q8_1)
        /*00d4*/ 	.short	0x0380
        /*00d6*/ 	.short	0x0024


	//----- nvinfo : EIATTR_SW_WAR
	.align		4
.L_217:
        /*00d8*/ 	.byte	0x04, 0x36
        /*00da*/ 	.short	(.L_219 - .L_218)
.L_218:
        /*00dc*/ 	.word	0x00000008
.L_219:


//--------------------- .nv.info.quant_gemv_q4_k_f32 --------------------------
	.section	.nv.info.quant_gemv_q4_k_f32,"",@"SHT_CUDA_INFO"
	.sectionflags	@""
	.align	4


	//----- nvinfo : EIATTR_CUDA_API_VERSION
	.align		4
        /*0000*/ 	.byte	0x04, 0x37
        /*0002*/ 	.short	(.L_221 - .L_220)
.L_220:
        /*0004*/ 	.word	0x00000082


	//----- nvinfo : EIATTR_KPARAM_INFO
	.align		4
.L_221:
        /*0008*/ 	.byte	0x04, 0x17
        /*000a*/ 	.short	(.L_223 - .L_222)
.L_222:
        /*000c*/ 	.word	0x00000000
        /*0010*/ 	.short	0x0005
        /*0012*/ 	.short	0x0020
        /*0014*/ 	.byte	0x00, 0xf0, 0x11, 0x00


	//----- nvinfo : EIATTR_KPARAM_INFO
	.align		4
.L_223:
        /*0018*/ 	.byte	0x04, 0x17
        /*001a*/ 	.short	(.L_225 - .L_224)
.L_224:
        /*001c*/ 	.word	0x00000000
        /*0020*/ 	.short	0x0004
        /*0022*/ 	.short	0x001c
        /*0024*/ 	.byte	0x00, 0xf0, 0x11, 0x00


	//----- nvinfo : EIATTR_KPARAM_INFO
	.align		4
.L_225:
        /*0028*/ 	.byte	0x04, 0x17
        /*002a*/ 	.short	(.L_227 - .L_226)
.L_226:
        /*002c*/ 	.word	0x00000000
        /*0030*/ 	.short	0x0003
        /*0032*/ 	.short	0x0018
        /*0034*/ 	.byte	0x00, 0xf0, 0x11, 0x00


	//----- nvinfo : EIATTR_KPARAM_INFO
	.align		4
.L_227:
        /*0038*/ 	.byte	0x04, 0x17
        /*003a*/ 	.short	(.L_229 - .L_228)
.L_228:
        /*003c*/ 	.word	0x00000000
        /*0040*/ 	.short	0x0002
        /*0042*/ 	.short	0x0010
        /*0044*/ 	.byte	0x00, 0xf5, 0x21, 0x00


	//----- nvinfo : EIATTR_KPARAM_INFO
	.align		4
.L_229:
        /*0048*/ 	.byte	0x04, 0x17
        /*004a*/ 	.short	(.L_231 - .L_230)
.L_230:
        /*004c*/ 	.word	0x00000000
        /*0050*/ 	.short	0x0001
        /*0052*/ 	.short	0x0008
        /*0054*/ 	.byte	0x00, 0xf5, 0x21, 0x00


	//----- nvinfo : EIATTR_KPARAM_INFO
	.align		4
.L_231:
        /*0058*/ 	.byte	0x04, 0x17
        /*005a*/ 	.short	(.L_233 - .L_232)
.L_232:
        /*005c*/ 	.word	0x00000000
        /*0060*/ 	.short	0x0000
        /*0062*/ 	.short	0x0000
        /*0064*/ 	.byte	0x00, 0xf5, 0x21, 0x00


	//----- nvinfo : EIATTR_SPARSE_MMA_MASK
	.align		4
.L_233:
        /*0068*/ 	.byte	0x03, 0x50
        /*006a*/ 	.short	0x0000


	//----- nvinfo : EIATTR_MAXREG_COUNT
	.align		4
        /*006c*/ 	.byte	0x03, 0x1b
        /*006e*/ 	.short	0x00ff


	//----- nvinfo : EIATTR_MERCURY_ISA_VERSION
	.align		4
        /*0070*/ 	.byte	0x03, 0x5f
        /*0072*/ 	.short	0x0101


	//----- nvinfo : EIATTR_COOP_GROUP_MASK_REGIDS
	.align		4
        /*0074*/ 	.byte	0x04, 0x29
        /*0076*/ 	.short	(.L_235 - .L_234)


	//   ....[0]....
.L_234:
        /*0078*/ 	.word	0xffffffff


	//   ....[1]....
        /*007c*/ 	.word	0xffffffff


	//   ....[2]....
        /*0080*/ 	.word	0xffffffff


	//   ....[3]....
        /*0084*/ 	.word	0xffffffff


	//   ....[4]....
        /*0088*/ 	.word	0xffffffff


	//----- nvinfo : EIATTR_COOP_GROUP_INSTR_OFFSETS
	.align		4
.L_235:
        /*008c*/ 	.byte	0x04, 0x28
        /*008e*/ 	.short	(.L_237 - .L_236)


	//   ....[0]....
.L_236:
        /*0090*/ 	.word	0x00000a90


	//   ....[1]....
        /*0094*/ 	.word	0x00000ac0


	//   ....[2]....
        /*0098*/ 	.word	0x00000ae0


	//   ....[3]....
        /*009c*/ 	.word	0x00000b00


	//   ....[4]....
        /*00a0*/ 	.word	0x00000b20


	//----- nvinfo : EIATTR_VRC_CTA_INIT_COUNT
	.align		4
.L_237:
        /*00a4*/ 	.byte	0x02, 0x4a
	.zero		1
	.zero		1


	//----- nvinfo : EIATTR_EXIT_INSTR_OFFSETS
	.align		4
        /*00a8*/ 	.byte	0x04, 0x1c
        /*00aa*/ 	.short	(.L_239 - .L_238)


	//   ....[0]....
.L_238:
        /*00ac*/ 	.word	0x00000080


	//   ....[1]....
        /*00b0*/ 	.word	0x00000b30


	//   ....[2]....
        /*00b4*/ 	.word	0x00000b90


	//----- nvinfo : EIATTR_MAX_THREADS
	.align		4
.L_239:
        /*00b8*/ 	.byte	0x04, 0x05
        /*00ba*/ 	.short	(.L_241 - .L_240)
.L_240:
        /*00bc*/ 	.word	0x00000100
        /*00c0*/ 	.word	0x00000001
        /*00c4*/ 	.word	0x00000001


	//----- nvinfo : EIATTR_CBANK_PARAM_SIZE
	.align		4
.L_241:
        /*00c8*/ 	.byte	0x03, 0x19
        /*00ca*/ 	.short	0x0024


	//----- nvinfo : EIATTR_PARAM_CBANK
	.align		4
        /*00cc*/ 	.byte	0x04, 0x0a
        /*00ce*/ 	.short	(.L_243 - .L_242)
	.align		4
.L_242:
        /*00d0*/ 	.word	index@(.nv.constant0.quant_gemv_q4_k_f32)
        /*00d4*/ 	.short	0x0380
        /*00d6*/ 	.short	0x0024


	//----- nvinfo : EIATTR_SW_WAR
	.align		4
.L_243:
        /*00d8*/ 	.byte	0x04, 0x36
        /*00da*/ 	.short	(.L_245 - .L_244)
.L_244:
        /*00dc*/ 	.word	0x00000008
.L_245:


//--------------------- .nv.info.quant_gemv_q8_0_f32 --------------------------
	.section	.nv.info.quant_gemv_q8_0_f32,"",@"SHT_CUDA_INFO"
	.sectionflags	@""
	.align	4


	//----- nvinfo : EIATTR_CUDA_API_VERSION
	.align		4
        /*0000*/ 	.byte	0x04, 0x37
        /*0002*/ 	.short	(.L_247 - .L_246)
.L_246:
        /*0004*/ 	.word	0x00000082


	//----- nvinfo : EIATTR_KPARAM_INFO
	.align		4
.L_247:
        /*0008*/ 	.byte	0x04, 0x17
        /*000a*/ 	.short	(.L_249 - .L_248)
.L_248:
        /*000c*/ 	.word	0x00000000
        /*0010*/ 	.short	0x0005
        /*0012*/ 	.short	0x0020
        /*0014*/ 	.byte	0x00, 0xf0, 0x11, 0x00


	//----- nvinfo : EIATTR_KPARAM_INFO
	.align		4
.L_249:
        /*0018*/ 	.byte	0x04, 0x17
        /*001a*/ 	.short	(.L_251 - .L_250)
.L_250:
        /*001c*/ 	.word	0x00000000
        /*0020*/ 	.short	0x0004
        /*0022*/ 	.short	0x001c
        /*0024*/ 	.byte	0x00, 0xf0, 0x11, 0x00


	//----- nvinfo : EIATTR_KPARAM_INFO
	.align		4
.L_251:
        /*0028*/ 	.byte	0x04, 0x17
        /*002a*/ 	.short	(.L_253 - .L_252)
.L_252:
        /*002c*/ 	.word	0x00000000
        /*0030*/ 	.short	0x0003
        /*0032*/ 	.short	0x0018
        /*0034*/ 	.byte	0x00, 0xf0, 0x11, 0x00


	//----- nvinfo : EIATTR_KPARAM_INFO
	.align		4
.L_253:
        /*0038*/ 	.byte	0x04, 0x17
        /*003a*/ 	.short	(.L_255 - .L_254)
.L_254:
        /*003c*/ 	.word	0x00000000
        /*0040*/ 	.short	0x0002
        /*0042*/ 	.short	0x0010
        /*0044*/ 	.byte	0x00, 0xf5, 0x21, 0x00


	//----- nvinfo : EIATTR_KPARAM_INFO
	.align		4
.L_255:
        /*0048*/ 	.byte	0x04, 0x17
        /*004a*/ 	.short	(.L_257 - .L_256)
.L_256:
        /*004c*/ 	.word	0x00000000
        /*0050*/ 	.short	0x0001
        /*0052*/ 	.short	0x0008
        /*0054*/ 	.byte	0x00, 0xf5, 0x21, 0x00


	//----- nvinfo : EIATTR_KPARAM_INFO
	.align		4
.L_257:
        /*0058*/ 	.byte	0x04, 0x17
        /*005a*/ 	.short	(.L_259 - .L_258)
.L_258:
        /*005c*/ 	.word	0x00000000
        /*0060*/ 	.short	0x0000
        /*0062*/ 	.short	0x0000
        /*0064*/ 	.byte	0x00, 0xf5, 0x21, 0x00


	//----- nvinfo : EIATTR_SPARSE_MMA_MASK
	.align		4
.L_259:
        /*0068*/ 	.byte	0x03, 0x50
        /*006a*/ 	.short	0x0000


	//----- nvinfo : EIATTR_MAXREG_COUNT
	.align		4
        /*006c*/ 	.byte	0x03, 0x1b
        /*006e*/ 	.short	0x00ff


	//----- nvinfo : EIATTR_MERCURY_ISA_VERSION
	.align		4
        /*0070*/ 	.byte	0x03, 0x5f
        /*0072*/ 	.short	0x0101


	//----- nvinfo : EIATTR_COOP_GROUP_MASK_REGIDS
	.align		4
        /*0074*/ 	.byte	0x04, 0x29
        /*0076*/ 	.short	(.L_261 - .L_260)


	//   ....[0]....
.L_260:
        /*0078*/ 	.word	0xffffffff


	//   ....[1]....
        /*007c*/ 	.word	0xffffffff


	//   ....[2]....
        /*0080*/ 	.word	0xffffffff


	//   ....[3]....
        /*0084*/ 	.word	0xffffffff


	//   ....[4]....
        /*0088*/ 	.word	0xffffffff


	//----- nvinfo : EIATTR_COOP_GROUP_INSTR_OFFSETS
	.align		4
.L_261:
        /*008c*/ 	.byte	0x04, 0x28
        /*008e*/ 	.short	(.L_263 - .L_262)


	//   ....[0]....
.L_262:
        /*0090*/ 	.word	0x000012e0


	//   ....[1]....
        /*0094*/ 	.word	0x00001310


	//   ....[2]....
        /*0098*/ 	.word	0x00001330


	//   ....[3]....
        /*009c*/ 	.word	0x00001350


	//   ....[4]....
        /*00a0*/ 	.word	0x00001370


	//----- nvinfo : EIATTR_VRC_CTA_INIT_COUNT
	.align		4
.L_263:
        /*00a4*/ 	.byte	0x02, 0x4a
	.zero		1
	.zero		1


	//----- nvinfo : EIATTR_EXIT_INSTR_OFFSETS
	.align		4
        /*00a8*/ 	.byte	0x04, 0x1c
        /*00aa*/ 	.short	(.L_265 - .L_264)


	//   ....[0]....
.L_264:
        /*00ac*/ 	.word	0x00000080


	//   ....[1]....
        /*00b0*/ 	.word	0x00001380


	//   ....[2]....
        /*00b4*/ 	.word	0x000013f0


	//----- nvinfo : EIATTR_MAX_THREADS
	.align		4
.L_265:
        /*00b8*/ 	.byte	0x04, 0x05
        /*00ba*/ 	.short	(.L_267 - .L_266)
.L_266:
        /*00bc*/ 	.word	0x00000100
        /*00c0*/ 	.word	0x00000001
        /*00c4*/ 	.word	0x00000001


	//----- nvinfo : EIATTR_CBANK_PARAM_SIZE
	.align		4
.L_267:
        /*00c8*/ 	.byte	0x03, 0x19
        /*00ca*/ 	.short	0x0024


	//----- nvinfo : EIATTR_PARAM_CBANK
	.align		4
        /*00cc*/ 	.byte	0x04, 0x0a
        /*00ce*/ 	.short	(.L_269 - .L_268)
	.align		4
.L_268:
        /*00d0*/ 	.word	index@(.nv.constant0.quant_gemv_q8_0_f32)
        /*00d4*/ 	.short	0x0380
        /*00d6*/ 	.short	0x0024


	//----- nvinfo : EIATTR_SW_WAR
	.align		4
.L_269:
        /*00d8*/ 	.byte	0x04, 0x36
        /*00da*/ 	.short	(.L_271 - .L_270)
.L_270:
        /*00dc*/ 	.word	0x00000008
.L_271:


//--------------------- .nv.info.quant_gemv_q4_0_f32 --------------------------
	.section	.nv.info.quant_gemv_q4_0_f32,"",@"SHT_CUDA_INFO"
	.sectionflags	@""
	.align	4


	//----- nvinfo : EIATTR_CUDA_API_VERSION
	.align		4
        /*0000*/ 	.byte	0x04, 0x37
        /*0002*/ 	.short	(.L_273 - .L_272)
.L_272:
        /*0004*/ 	.word	0x00000082


	//----- nvinfo : EIATTR_KPARAM_INFO
	.align		4
.L_273:
        /*0008*/ 	.byte	0x04, 0x17
        /*000a*/ 	.short	(.L_275 - .L_274)
.L_274:
        /*000c*/ 	.word	0x00000000
        /*0010*/ 	.short	0x0005
        /*0012*/ 	.short	0x0020
        /*0014*/ 	.byte	0x00, 0xf0, 0x11, 0x00


	//----- nvinfo : EIATTR_KPARAM_INFO
	.align		4
.L_275:
        /*0018*/ 	.byte	0x04, 0x17
        /*001a*/ 	.short	(.L_277 - .L_276)
.L_276:
        /*001c*/ 	.word	0x00000000
        /*0020*/ 	.short	0x0004
        /*0022*/ 	.short	0x001c
        /*0024*/ 	.byte	0x00, 0xf0, 0x11, 0x00


	//----- nvinfo : EIATTR_KPARAM_INFO
	.align		4
.L_277:
        /*0028*/ 	.byte	0x04, 0x17
        /*002a*/ 	.short	(.L_279 - .L_278)
.L_278:
        /*002c*/ 	.word	0x00000000
        /*0030*/ 	.short	0x0003
        /*0032*/ 	.short	0x0018
        /*0034*/ 	.byte	0x00, 0xf0, 0x11, 0x00


	//----- nvinfo : EIATTR_KPARAM_INFO
	.align		4
.L_279:
        /*0038*/ 	.byte	0x04, 0x17
        /*003a*/ 	.short	(.L_281 - .L_280)
.L_280:
        /*003c*/ 	.word	0x00000000
        /*0040*/ 	.short	0x0002
        /*0042*/ 	.short	0x0010
        /*0044*/ 	.byte	0x00, 0xf5, 0x21, 0x00


	//----- nvinfo : EIATTR_KPARAM_INFO
	.align		4
.L_281:
        /*0048*/ 	.byte	0x04, 0x17
        /*004a*/ 	.short	(.L_283 - .L_282)
.L_282:
        /*004c*/ 	.word	0x00000000
        /*0050*/ 	.short	0x0001
        /*0052*/ 	.short	0x0008
        /*0054*/ 	.byte	0x00, 0xf5, 0x21, 0x00


	//----- nvinfo : EIATTR_KPARAM_INFO
	.align		4
.L_283:
        /*0058*/ 	.byte	0x04, 0x17
        /*005a*/ 	.short	(.L_285 - .L_284)
.L_284:
        /*005c*/ 	.word	0x00000000
        /*0060*/ 	.short	0x0000
        /*0062*/ 	.short	0x0000
        /*0064*/ 	.byte	0x00, 0xf5, 0x21, 0x00


	//----- nvinfo : EIATTR_SPARSE_MMA_MASK
	.align		4
.L_285:
        /*0068*/ 	.byte	0x03, 0x50
        /*006a*/ 	.short	0x0000


	//----- nvinfo : EIATTR_MAXREG_COUNT
	.align		4
        /*006c*/ 	.byte	0x03, 0x1b
        /*006e*/ 	.short	0x00ff


	//----- nvinfo : EIATTR_MERCURY_ISA_VERSION
	.align		4
        /*0070*/ 	.byte	0x03, 0x5f
        /*0072*/ 	.short	0x0101


	//----- nvinfo : EIATTR_COOP_GROUP_MASK_REGIDS
	.align		4
        /*0074*/ 	.byte	0x04, 0x29
        /*0076*/ 	.short	(.L_287 - .L_286)


	//   ....[0]....
.L_286:
        /*0078*/ 	.word	0xffffffff


	//   ....[1]....
        /*007c*/ 	.word	0xffffffff


	//   ....[2]....
        /*0080*/ 	.word	0xffffffff


	//   ....[3]....
        /*0084*/ 	.word	0xffffffff


	//   ....[4]....
        /*0088*/ 	.word	0xffffffff


	//----- nvinfo : EIATTR_COOP_GROUP_INSTR_OFFSETS
	.align		4
.L_287:
        /*008c*/ 	.byte	0x04, 0x28
        /*008e*/ 	.short	(.L_289 - .L_288)


	//   ....[0]....
.L_288:
        /*0090*/ 	.word	0x00001620


	//   ....[1]....
        /*0094*/ 	.word	0x00001650


	//   ....[2]....
        /*0098*/ 	.word	0x00001670


	//   ....[3]....
        /*009c*/ 	.word	0x00001690


	//   ....[4]....
        /*00a0*/ 	.word	0x000016b0


	//----- nvinfo : EIATTR_VRC_CTA_INIT_COUNT
	.align		4
.L_289:
        /*00a4*/ 	.byte	0x02, 0x4a
	.zero		1
	.zero		1


	//----- nvinfo : EIATTR_EXIT_INSTR_OFFSETS
	.align		4
        /*00a8*/ 	.byte	0x04, 0x1c
        /*00aa*/ 	.short	(.L_291 - .L_290)


	//   ....[0]....
.L_290:
        /*00ac*/ 	.word	0x00000080


	//   ....[1]....
        /*00b0*/ 	.word	0x000016c0


	//   ....[2]....
        /*00b4*/ 	.word	0x00001730


	//----- nvinfo : EIATTR_MAX_THREADS
	.align		4
.L_291:
        /*00b8*/ 	.byte	0x04, 0x05
        /*00ba*/ 	.short	(.L_293 - .L_292)
.L_292:
        /*00bc*/ 	.word	0x00000100
        /*00c0*/ 	.word	0x00000001
        /*00c4*/ 	.word	0x00000001


	//----- nvinfo : EIATTR_CBANK_PARAM_SIZE
	.align		4
.L_293:
        /*00c8*/ 	.byte	0x03, 0x19
        /*00ca*/ 	.short	0x0024


	//----- nvinfo : EIATTR_PARAM_CBANK
	.align		4
        /*00cc*/ 	.byte	0x04, 0x0a
        /*00ce*/ 	.short	(.L_295 - .L_294)
	.align		4
.L_294:
        /*00d0*/ 	.word	index@(.nv.constant0.quant_gemv_q4_0_f32)
        /*00d4*/ 	.short	0x0380
        /*00d6*/ 	.short	0x0024


	//----- nvinfo : EIATTR_SW_WAR
	.align		4
.L_295:
        /*00d8*/ 	.byte	0x04, 0x36
        /*00da*/ 	.short	(.L_297 - .L_296)
.L_296:
        /*00dc*/ 	.word	0x00000008
.L_297:


//--------------------- .nv.callgraph             --------------------------
	.section	.nv.callgraph,"",@"SHT_CUDA_CALLGRAPH"
	.align	4
	.sectionentsize	8
	.align		4
        /*0000*/ 	.word	0x00000000
	.align		4
        /*0004*/ 	.word	0xffffffff
	.align		4
        /*0008*/ 	.word	0x00000000
	.align		4
        /*000c*/ 	.word	0xfffffffe
	.align		4
        /*0010*/ 	.word	0x00000000
	.align		4
        /*0014*/ 	.word	0xfffffffd
	.align		4
        /*0018*/ 	.word	0x00000000
	.align		4
        /*001c*/ 	.word	0xfffffffc


//--------------------- .text.quant_gemv_q6_k_f32 --------------------------
	.section	.text.quant_gemv_q6_k_f32,"ax",@progbits
	.align	128
        .global         quant_gemv_q6_k_f32
        .type           quant_gemv_q6_k_f32,@function
        .size           quant_gemv_q6_k_f32,(.L_x_97 - quant_gemv_q6_k_f32)
        .other          quant_gemv_q6_k_f32,@"STO_CUDA_ENTRY STV_DEFAULT"
quant_gemv_q6_k_f32:
.text.quant_gemv_q6_k_f32:
[----:B------:R-:W-:Y:S01]  /*0000*/  LDC R1, c[0x0][0x37c] ;  /* 0x0000df00ff017b82 */ /* 0x000fe20000000800 */
[----:B------:R-:W0:Y:S07]  /*0010*/  S2R R8, SR_TID.X ;  /* 0x0000000000087919 */ /* 0x000e2e0000002100 */
[----:B------:R-:W1:Y:S01]  /*0020*/  S2UR UR4, SR_CTAID.X ;  /* 0x00000000000479c3 */ /* 0x000e620000002500 */
[----:B------:R-:W2:Y:S01]  /*0030*/  LDCU UR5, c[0x0][0x3a0] ;  /* 0x00007400ff0577ac */ /* 0x000ea20008000800 */
[----:B-1----:R-:W-:Y:S01]  /*0040*/  USHF.L.U32 UR4, UR4, 0x3, URZ ;  /* 0x0000000304047899 */ /* 0x002fe200080006ff */
[----:B0-----:R-:W-:-:S05]  /*0050*/  SHF.R.U32.HI R0, RZ, 0x5, R8 ;  /* 0x00000005ff007819 */ /* 0x001fca0000011608 */
[----:B------:R-:W-:-:S04]  /*0060*/  LOP3.LUT R0, R0, UR4, RZ, 0xfc, !PT ;  /* 0x0000000400007c12 */ /* 0x000fc8000f8efcff */
[----:B--2---:R-:W-:-:S13]  /*0070*/  ISETP.GE.U32.AND P0, PT, R0, UR5, PT ;  /* 0x0000000500007c0c */ /* 0x004fda000bf06070 */
[----:B------:R-:W-:Y:S05]  /*0080*/  @P0 EXIT ;  /* 0x000000000000094d */ /* 0x000fea0003800000 */
[----:B------:R-:W0:Y:S01]  /*0090*/  LDCU UR8, c[0x0][0x39c] ;  /* 0x00007380ff0877ac */ /* 0x000e220008000800 */
[----:B------:R-:W1:Y:S01]  /*00a0*/  S2R R9, SR_CTAID.Y ;  /* 0x0000000000097919 */ /* 0x000e620000002600 */
[----:B------:R-:W-:Y:S01]  /*00b0*/  LOP3.LUT R8, R8, 0x1f, RZ, 0xc0, !PT ;  /* 0x0000001f08087812 */ /* 0x000fe200078ec0ff */
[----:B------:R-:W-:Y:S01]  /*00c0*/  IMAD.MOV.U32 R21, RZ, RZ, RZ ;  /* 0x000000ffff157224 */ /* 0x000fe200078e00ff */
[----:B------:R-:W2:Y:S01]  /*00d0*/  LDCU.64 UR6, c[0x0][0x358] ;  /* 0x00006b00ff0677ac */ /* 0x000ea20008000a00 */
[----:B0-----:R-:W-:-:S09]  /*00e0*/  UISETP.GE.U32.AND UP0, UPT, UR8, 0x100, UPT ;  /* 0x000001000800788c */ /* 0x001fd2000bf06070 */
[----:B--2---:R-:W-:Y:S05]  /*00f0*/  BRA.U !UP0, `(.L_x_0) ;  /* 0x0000000508f07547 */ /* 0x004fea000b800000 */
[----:B------:R-:W0:Y:S01]  /*0100*/  LDC.64 R6, c[0x0][0x380] ;  /* 0x0000e000ff067b82 */ /* 0x000e220000000a00 */
[----:B------:R-:W-:Y:S02]  /*0110*/  USHF.R.U32.HI UR4, URZ, 0x8, UR8 ;  /* 0x00000008ff047899 */ /* 0x000fe40008011608 */
[----:B-1----:R-:W-:Y:S01]  /*0120*/  IMAD R3, R9, UR8, RZ ;  /* 0x0000000809037c24 */ /* 0x002fe2000f8e02ff */
[----:B------:R-:W-:Y:S01]  /*0130*/  SHF.R.U32.HI R15, RZ, 0x4, R8 ;  /* 0x00000004ff0f7819 */ /* 0x000fe20000011608 */
[----:B------:R-:W-:Y:S01]  /*0140*/  IMAD.MOV.U32 R21, RZ, RZ, RZ ;  /* 0x000000ffff157224 */ /* 0x000fe200078e00ff */
[----:B------:R-:W-:Y:S01]  /*0150*/  LOP3.LUT R13, R8, 0x60, RZ, 0xfc, !PT ;  /* 0x00000060080d7812 */ /* 0x000fe200078efcff */
[----:B------:R-:W-:Y:S01]  /*0160*/  IMAD R2, R0, UR4, RZ ;  /* 0x0000000400027c24 */ /* 0x000fe2000f8e02ff */
[----:B------:R-:W1:Y:S01]  /*0170*/  LDC.64 R10, c[0x0][0x388] ;  /* 0x0000e200ff0a7b82 */ /* 0x000e620000000a00 */
[----:B------:R-:W-:Y:S01]  /*0180*/  IADD3 R3, P0, PT, R8, R3, RZ ;  /* 0x0000000308037210 */ /* 0x000fe20007f1e0ff */
[----:B------:R-:W-:Y:S01]  /*0190*/  UIADD3 UR4, UPT, UPT, -UR4, URZ, URZ ;  /* 0x000000ff04047290 */ /* 0x000fe2000fffe1ff */
[----:B------:R-:W-:Y:S01]  /*01a0*/  IMAD R5, R2, 0xd2, RZ ;  /* 0x000000d202057824 */ /* 0x000fe200078e02ff */
[----:B------:R-:W-:-:S02]  /*01b0*/  LOP3.LUT R15, R15, 0xce, RZ, 0xfc, !PT ;  /* 0x000000ce0f0f7812 */ /* 0x000fc400078efcff */
[----:B------:R-:W-:Y:S01]  /*01c0*/  IMAD.X R2, RZ, RZ, RZ, P0 ;  /* 0x000000ffff027224 */ /* 0x000fe200000e06ff */
[----:B0-----:R-:W-:-:S04]  /*01d0*/  LEA R6, P1, R3, R6, 0x2 ;  /* 0x0000000603067211 */ /* 0x001fc800078210ff */
[----:B------:R-:W-:Y:S02]  /*01e0*/  LEA.HI.X R7, R3, R7, R2, 0x2, P1 ;  /* 0x0000000703077211 */ /* 0x000fe400008f1402 */
[----:B------:R-:W-:Y:S02]  /*01f0*/  IADD3 R6, P1, PT, R6, 0x200, RZ ;  /* 0x0000020006067810 */ /* 0x000fe40007f3e0ff */
[----:B-1----:R-:W-:-:S03]  /*0200*/  IADD3 R10, P0, PT, R5, R10, RZ ;  /* 0x0000000a050a7210 */ /* 0x002fc60007f1e0ff */
[----:B------:R-:W-:Y:S01]  /*0210*/  IMAD.X R7, RZ, RZ, R7, P1 ;  /* 0x000000ffff077224 */ /* 0x000fe200008e0607 */
[----:B------:R-:W-:-:S09]  /*0220*/  IADD3.X R11, PT, PT, RZ, R11, RZ, P0, !PT ;  /* 0x0000000bff0b7210 */ /* 0x000fd200007fe4ff */
.L_x_1:
[C---:B------:R-:W-:Y:S01]  /*0230*/  IADD3 R4, P0, PT, R10.reuse, R13, RZ ;  /* 0x0000000d0a047210 */ /* 0x040fe20007f1e0ff */
[----:B------:R0:W2:Y:S01]  /*0240*/  LDG.E.U16.CONSTANT R36, desc[UR6][R10.64+0xd0] ;  /* 0x0000d0060a247981 */ /* 0x0000a2000c1e9500 */
[----:B------:R-:W-:Y:S02]  /*0250*/  IADD3 R2, P1, PT, R10, R15, RZ ;  /* 0x0000000f0a027210 */ /* 0x000fe40007f3e0ff */
[----:B------:R-:W-:Y:S01]  /*0260*/  IADD3.X R5, PT, PT, RZ, R11, RZ, P0, !PT ;  /* 0x0000000bff057210 */ /* 0x000fe200007fe4ff */
[----:B------:R-:W3:Y:S02]  /*0270*/  LDG.E.CONSTANT R24, desc[UR6][R6.64+-0x200] ;  /* 0xfffe000606187981 */ /* 0x000ee4000c1e9900 */
[----:B------:R-:W-:Y:S02]  /*0280*/  IMAD.X R3, RZ, RZ, R11, P1 ;  /* 0x000000ffff037224 */ /* 0x000fe400008e060b */
[----:B------:R-:W4:Y:S04]  /*0290*/  LDG.E.U8.CONSTANT R18, desc[UR6][R4.64+0x20] ;  /* 0x0000200604127981 */ /* 0x000f28000c1e9100 */
[----:B------:R-:W5:Y:S04]  /*02a0*/  LDG.E.U8.CONSTANT R30, desc[UR6][R2.64+-0xe] ;  /* 0xfffff206021e7981 */ /* 0x000f68000c1e9100 */
[----:B------:R-:W2:Y:S04]  /*02b0*/  LDG.E.U8.CONSTANT R12, desc[UR6][R4.64+-0x60] ;  /* 0xffffa006040c7981 */ /* 0x000ea8000c1e9100 */
[----:B------:R-:W3:Y:S04]  /*02c0*/  LDG.E.U8.CONSTANT R35, desc[UR6][R2.64+-0xc] ;  /* 0xfffff40602237981 */ /* 0x000ee8000c1e9100 */
[----:B------:R-:W3:Y:S04]  /*02d0*/  LDG.E.U8.CONSTANT R37, desc[UR6][R2.64+-0xa] ;  /* 0xfffff60602257981 */ /* 0x000ee8000c1e9100 */
[----:B------:R-:W3:Y:S04]  /*02e0*/  LDG.E.U8.CONSTANT R22, desc[UR6][R4.64+-0x40] ;  /* 0xffffc00604167981 */ /* 0x000ee8000c1e9100 */
[----:B------:R-:W3:Y:S04]  /*02f0*/  LDG.E.U8.CONSTANT R25, desc[UR6][R2.64+-0x8] ;  /* 0xfffff80602197981 */ /* 0x000ee8000c1e9100 */
[----:B------:R-:W3:Y:S04]  /*0300*/  LDG.E.CONSTANT R19, desc[UR6][R6.64+-0x180] ;  /* 0xfffe800606137981 */ /* 0x000ee8000c1e9900 */
[----:B------:R-:W3:Y:S04]  /*0310*/  LDG.E.CONSTANT R17, desc[UR6][R6.64+-0x100] ;  /* 0xffff000606117981 */ /* 0x000ee8000c1e9900 */
[----:B------:R-:W3:Y:S04]  /*0320*/  LDG.E.U8.CONSTANT R28, desc[UR6][R4.64+0x40] ;  /* 0x00004006041c7981 */ /* 0x000ee8000c1e9100 */
[----:B------:R-:W3:Y:S04]  /*0330*/  LDG.E.U8.CONSTANT R23, desc[UR6][R2.64+-0x6] ;  /* 0xfffffa0602177981 */ /* 0x000ee8000c1e9100 */
[----:B------:R-:W3:Y:S04]  /*0340*/  LDG.E.CONSTANT R14, desc[UR6][R6.64+-0x80] ;  /* 0xffff8006060e7981 */ /* 0x000ee8000c1e9900 */
[----:B------:R-:W3:Y:S04]  /*0350*/  LDG.E.U8.CONSTANT R20, desc[UR6][R2.64+-0x4] ;  /* 0xfffffc0602147981 */ /* 0x000ee8000c1e9100 */
[----:B------:R-:W3:Y:S04]  /*0360*/  LDG.E.U8.CONSTANT R27, desc[UR6][R4.64+-0x20] ;  /* 0xffffe006041b7981 */ /* 0x000ee8000c1e9100 */
[----:B------:R-:W3:Y:S04]  /*0370*/  LDG.E.U8.CONSTANT R16, desc[UR6][R2.64+-0x2] ;  /* 0xfffffe0602107981 */ /* 0x000ee8000c1e9100 */
[----:B------:R-:W3:Y:S04]  /*0380*/  LDG.E.U8.CONSTANT R26, desc[UR6][R2.64] ;  /* 0x00000006021a7981 */ /* 0x000ee8000c1e9100 */
[----:B------:R-:W3:Y:S04]  /*0390*/  LDG.E.U8.CONSTANT R33, desc[UR6][R4.64] ;  /* 0x0000000604217981 */ /* 0x000ee8000c1e9100 */
[----:B------:R-:W3:Y:S04]  /*03a0*/  LDG.E.CONSTANT R34, desc[UR6][R6.64] ;  /* 0x0000000606227981 */ /* 0x000ee8000c1e9900 */
[----:B------:R-:W3:Y:S04]  /*03b0*/  LDG.E.CONSTANT R32, desc[UR6][R6.64+0x80] ;  /* 0x0000800606207981 */ /* 0x000ee8000c1e9900 */
[----:B------:R-:W3:Y:S04]  /*03c0*/  LDG.E.CONSTANT R31, desc[UR6][R6.64+0x100] ;  /* 0x00010006061f7981 */ /* 0x000ee8000c1e9900 */
[----:B------:R1:W3:Y:S01]  /*03d0*/  LDG.E.CONSTANT R29, desc[UR6][R6.64+0x180] ;  /* 0x00018006061d7981 */ /* 0x0002e2000c1e9900 */
[----:B------:R-:W-:-:S04]  /*03e0*/  UIADD3 UR4, UPT, UPT, UR4, 0x1, URZ ;  /* 0x0000000104047890 */ /* 0x000fc8000fffe0ff */
[----:B------:R-:W-:Y:S01]  /*03f0*/  UISETP.NE.AND UP0, UPT, UR4, URZ, UPT ;  /* 0x000000ff0400728c */ /* 0x000fe2000bf05270 */
[----:B0-----:R-:W-:Y:S02]  /*0400*/  IADD3 R10, P0, PT, R10, 0xd2, RZ ;  /* 0x000000d20a0a7810 */ /* 0x001fe40007f1e0ff */
[----:B-1----:R-:W-:Y:S02]  /*0410*/  IADD3 R6, P1, PT, R6, 0x400, RZ ;  /* 0x0000040006067810 */ /* 0x002fe40007f3e0ff */
[----:B------:R-:W-:-:S03]  /*0420*/  IADD3.X R11, PT, PT, RZ, R11, RZ, P0, !PT ;  /* 0x0000000bff0b7210 */ /* 0x000fc600007fe4ff */
[----:B------:R-:W-:Y:S02]  /*0430*/  IMAD.X R7, RZ, RZ, R7, P1 ;  /* 0x000000ffff077224 */ /* 0x000fe400008e0607 */
[C---:B----4-:R-:W-:Y:S01]  /*0440*/  IMAD.SHL.U32 R2, R18.reuse, 0x10, RZ ;  /* 0x0000001012027824 */ /* 0x050fe200078e00ff */
[----:B------:R-:W-:-:S04]  /*0450*/  SHF.L.U32 R5, R18, 0x2, RZ ;  /* 0x0000000212057819 */ /* 0x000fc800000006ff */
[----:B------:R-:W-:Y:S01]  /*0460*/  LOP3.LUT R3, R2, 0x30, RZ, 0xc0, !PT ;  /* 0x0000003002037812 */ /* 0x000fe200078ec0ff */
[----:B-----5:R-:W0:Y:S03]  /*0470*/  I2F.S8 R30, R30 ;  /* 0x0000001e001e7306 */ /* 0x020e260000001400 */
[----:B--2---:R-:W-:Y:S01]  /*0480*/  LOP3.LUT R4, R3, 0xf, R12, 0xf8, !PT ;  /* 0x0000000f03047812 */ /* 0x004fe200078ef80c */
[----:B------:R-:W-:Y:S01]  /*0490*/  HADD2.F32 R3, -RZ, R36.H0_H0 ;  /* 0x20000024ff037230 */ /* 0x000fe20000004100 */
[----:B------:R-:W-:-:S03]  /*04a0*/  LOP3.LUT R36, R5, 0x30, RZ, 0xc0, !PT ;  /* 0x0000003005247812 */ /* 0x000fc600078ec0ff */
[----:B---3--:R-:W1:Y:S01]  /*04b0*/  I2F.S8 R35, R35 ;  /* 0x0000002300237306 */ /* 0x008e620000001400 */
[----:B------:R-:W-:Y:S01]  /*04c0*/  VIADD R4, R4, 0xffffffe0 ;  /* 0xffffffe004047836 */ /* 0x000fe20000000000 */
[----:B------:R-:W-:Y:S02]  /*04d0*/  LOP3.LUT R5, R18, 0x30, RZ, 0xc0, !PT ;  /* 0x0000003012057812 */ /* 0x000fe400078ec0ff */
[----:B------:R-:W-:-:S04]  /*04e0*/  LOP3.LUT R36, R36, 0xf, R22, 0xf8, !PT ;  /* 0x0000000f24247812 */ /* 0x000fc800078ef816 */
[----:B------:R2:W3:Y:S01]  /*04f0*/  I2F.S8 R2, R37 ;  /* 0x0000002500027306 */ /* 0x0004e20000001400 */
[----:B------:R-:W-:Y:S01]  /*0500*/  SHF.R.U32.HI R18, RZ, 0x2, R18 ;  /* 0x00000002ff127819 */ /* 0x000fe20000011612 */
[----:B------:R-:W-:Y:S01]  /*0510*/  VIADD R36, R36, 0xffffffe0 ;  /* 0xffffffe024247836 */ /* 0x000fe20000000000 */
[----:B------:R-:W-:Y:S01]  /*0520*/  I2FP.F32.S32 R4, R4 ;  /* 0x0000000400047245 */ /* 0x000fe20000201400 */
[----:B0-----:R-:W-:Y:S01]  /*0530*/  FMUL R30, R3, R30 ;  /* 0x0000001e031e7220 */ /* 0x001fe20000400000 */
[----:B------:R-:W-:-:S03]  /*0540*/  LEA.HI R5, R12, R5, RZ, 0x1c ;  /* 0x000000050c057211 */ /* 0x000fc600078fe0ff */
[----:B------:R-:W0:Y:S01]  /*0550*/  I2F.S8 R25, R25 ;  /* 0x0000001900197306 */ /* 0x000e220000001400 */
[----:B--2---:R-:W-:Y:S01]  /*0560*/  LOP3.LUT R37, R18, 0x30, RZ, 0xc0, !PT ;  /* 0x0000003012257812 */ /* 0x004fe200078ec0ff */
[----:B------:R-:W-:Y:S01]  /*0570*/  FMUL R30, R30, R4 ;  /* 0x000000041e1e7220 */ /* 0x000fe20000400000 */
[----:B------:R-:W-:Y:S01]  /*0580*/  I2FP.F32.S32 R36, R36 ;  /* 0x0000002400247245 */ /* 0x000fe20000201400 */
[----:B-1----:R-:W-:Y:S01]  /*0590*/  FMUL R35, R3, R35 ;  /* 0x0000002303237220 */ /* 0x002fe20000400000 */
[----:B------:R-:W-:Y:S02]  /*05a0*/  IADD3 R5, PT, PT, R5, -0x20, RZ ;  /* 0xffffffe005057810 */ /* 0x000fe40007ffe0ff */
[----:B------:R-:W-:Y:S01]  /*05b0*/  LEA.HI R37, R22, R37, RZ, 0x1c ;  /* 0x0000002516257211 */ /* 0x000fe200078fe0ff */
[----:B------:R-:W-:Y:S01]  /*05c0*/  FFMA R24, R24, R30, R21 ;  /* 0x0000001e18187223 */ /* 0x000fe20000000015 */
[----:B------:R-:W-:Y:S01]  /*05d0*/  I2FP.F32.S32 R5, R5 ;  /* 0x0000000500057245 */ /* 0x000fe20000201400 */
[----:B------:R-:W-:Y:S01]  /*05e0*/  FMUL R35, R35, R36 ;  /* 0x0000002423237220 */ /* 0x000fe20000400000 */
[----:B---3--:R-:W-:Y:S01]  /*05f0*/  FMUL R2, R3, R2 ;  /* 0x0000000203027220 */ /* 0x008fe20000400000 */
[----:B------:R-:W-:-:S02]  /*0600*/  VIADD R37, R37, 0xffffffe0 ;  /* 0xffffffe025257836 */ /* 0x000fc40000000000 */
[----:B------:R-:W-:Y:S01]  /*0610*/  FFMA R24, R19, R35, R24 ;  /* 0x0000002313187223 */ /* 0x000fe20000000018 */
[----:B------:R-:W-:Y:S01]  /*0620*/  FMUL R2, R2, R5 ;  /* 0x0000000502027220 */ /* 0x000fe20000400000 */
[----:B0-----:R-:W-:Y:S01]  /*0630*/  FMUL R25, R3, R25 ;  /* 0x0000001903197220 */ /* 0x001fe20000400000 */
[----:B------:R-:W-:Y:S02]  /*0640*/  I2FP.F32.S32 R12, R37 ;  /* 0x00000025000c7245 */ /* 0x000fe40000201400 */
[----:B------:R-:W-:Y:S01]  /*0650*/  FFMA R5, R17, R2, R24 ;  /* 0x0000000211057223 */ /* 0x000fe20000000018 */
[----:B------:R-:W-:Y:S02]  /*0660*/  IMAD.SHL.U32 R2, R28, 0x10, RZ ;  /* 0x000000101c027824 */ /* 0x000fe400078e00ff */
[----:B------:R-:W-:Y:S01]  /*0670*/  FMUL R12, R25, R12 ;  /* 0x0000000c190c7220 */ /* 0x000fe20000400000 */
[----:B------:R-:W0:Y:S02]  /*0680*/  I2F.S8 R4, R23 ;  /* 0x0000001700047306 */ /* 0x000e240000001400 */
[----:B------:R-:W-:Y:S01]  /*0690*/  LOP3.LUT R2, R2, 0x30, RZ, 0xc0, !PT ;  /* 0x0000003002027812 */ /* 0x000fe200078ec0ff */
[----:B------:R-:W-:Y:S01]  /*06a0*/  FFMA R5, R14, R12, R5 ;  /* 0x0000000c0e057223 */ /* 0x000fe20000000005 */
[----:B------:R-:W-:-:S02]  /*06b0*/  SHF.L.U32 R12, R28, 0x2, RZ ;  /* 0x000000021c0c7819 */ /* 0x000fc400000006ff */
[----:B------:R-:W-:Y:S02]  /*06c0*/  LOP3.LUT R2, R2, 0xf, R27, 0xf8, !PT ;  /* 0x0000000f02027812 */ /* 0x000fe400078ef81b */
[----:B------:R-:W1:Y:S01]  /*06d0*/  I2F.S8 R20, R20 ;  /* 0x0000001400147306 */ /* 0x000e620000001400 */
[----:B------:R-:W-:Y:S02]  /*06e0*/  LOP3.LUT R12, R12, 0x30, RZ, 0xc0, !PT ;  /* 0x000000300c0c7812 */ /* 0x000fe400078ec0ff */
[----:B------:R-:W-:Y:S01]  /*06f0*/  SHF.R.U32.HI R14, RZ, 0x2, R28 ;  /* 0x00000002ff0e7819 */ /* 0x000fe2000001161c */
[----:B------:R-:W-:Y:S01]  /*0700*/  VIADD R2, R2, 0xffffffe0 ;  /* 0xffffffe002027836 */ /* 0x000fe20000000000 */
[----:B------:R-:W-:-:S03]  /*0710*/  LOP3.LUT R28, R28, 0x30, RZ, 0xc0, !PT ;  /* 0x000000301c1c7812 */ /* 0x000fc600078ec0ff */
[----:B------:R-:W2:Y:S01]  /*0720*/  I2F.S8 R16, R16 ;  /* 0x0000001000107306 */ /* 0x000ea20000001400 */
[----:B------:R-:W-:-:S07]  /*0730*/  LOP3.LUT R12, R12, 0xf, R33, 0xf8, !PT ;  /* 0x0000000f0c0c7812 */ /* 0x000fce00078ef821 */
[----:B------:R-:W3:Y:S01]  /*0740*/  I2F.S8 R26, R26 ;  /* 0x0000001a001a7306 */ /* 0x000ee20000001400 */
[----:B------:R-:W-:Y:S01]  /*0750*/  LEA.HI R28, R27, R28, RZ, 0x1c ;  /* 0x0000001c1b1c7211 */ /* 0x000fe200078fe0ff */
[----:B0-----:R-:W-:Y:S01]  /*0760*/  FMUL R4, R3, R4 ;  /* 0x0000000403047220 */ /* 0x001fe20000400000 */
[----:B------:R-:W-:Y:S02]  /*0770*/  LOP3.LUT R14, R14, 0x30, RZ, 0xc0, !PT ;  /* 0x000000300e0e7812 */ /* 0x000fe400078ec0ff */
[----:B------:R-:W-:Y:S02]  /*0780*/  IADD3 R12, PT, PT, R12, -0x20, RZ ;  /* 0xffffffe00c0c7810 */ /* 0x000fe40007ffe0ff */
[----:B------:R-:W-:Y:S01]  /*0790*/  I2FP.F32.S32 R17, R2 ;  /* 0x0000000200117245 */ /* 0x000fe20000201400 */
[----:B------:R-:W-:Y:S01]  /*07a0*/  VIADD R28, R28, 0xffffffe0 ;  /* 0xffffffe01c1c7836 */ /* 0x000fe20000000000 */
[----:B------:R-:W-:Y:S01]  /*07b0*/  LEA.HI R14, R33, R14, RZ, 0x1c ;  /* 0x0000000e210e7211 */ /* 0x000fe200078fe0ff */
[C---:B-1----:R-:W-:Y:S01]  /*07c0*/  FMUL R20, R3.reuse, R20 ;  /* 0x0000001403147220 */ /* 0x042fe20000400000 */
[----:B------:R-:W-:Y:S01]  /*07d0*/  I2FP.F32.S32 R19, R12 ;  /* 0x0000000c00137245 */ /* 0x000fe20000201400 */
[----:B------:R-:W-:Y:S01]  /*07e0*/  FMUL R4, R4, R17 ;  /* 0x0000001104047220 */ /* 0x000fe20000400000 */
[C---:B--2---:R-:W-:Y:S01]  /*07f0*/  FMUL R16, R3.reuse, R16 ;  /* 0x0000001003107220 */ /* 0x044fe20000400000 */
[----:B------:R-:W-:Y:S01]  /*0800*/  IADD3 R14, PT, PT, R14, -0x20, RZ ;  /* 0xffffffe00e0e7810 */ /* 0x000fe20007ffe0ff */
[----:B---3--:R-:W-:Y:S01]  /*0810*/  FMUL R26, R3, R26 ;  /* 0x0000001a031a7220 */ /* 0x008fe20000400000 */
[----:B------:R-:W-:Y:S01]  /*0820*/  I2FP.F32.S32 R3, R28 ;  /* 0x0000001c00037245 */ /* 0x000fe20000201400 */
[----:B------:R-:W-:Y:S01]  /*0830*/  FMUL R19, R20, R19 ;  /* 0x0000001314137220 */ /* 0x000fe20000400000 */
[----:B------:R-:W-:Y:S01]  /*0840*/  FFMA R5, R34, R4, R5 ;  /* 0x0000000422057223 */ /* 0x000fe20000000005 */
[----:B------:R-:W-:-:S02]  /*0850*/  I2FP.F32.S32 R17, R14 ;  /* 0x0000000e00117245 */ /* 0x000fc40000201400 */
[----:B------:R-:W-:Y:S01]  /*0860*/  FMUL R3, R16, R3 ;  /* 0x0000000310037220 */ /* 0x000fe20000400000 */
[----:B------:R-:W-:Y:S02]  /*0870*/  FFMA R32, R32, R19, R5 ;  /* 0x0000001320207223 */ /* 0x000fe40000000005 */
[----:B------:R-:W-:Y:S02]  /*0880*/  FMUL R17, R26, R17 ;  /* 0x000000111a117220 */ /* 0x000fe40000400000 */
[----:B------:R-:W-:-:S04]  /*0890*/  FFMA R32, R31, R3, R32 ;  /* 0x000000031f207223 */ /* 0x000fc80000000020 */
[----:B------:R-:W-:Y:S01]  /*08a0*/  FFMA R21, R29, R17, R32 ;  /* 0x000000111d157223 */ /* 0x000fe20000000020 */
[----:B------:R-:W-:Y:S06]  /*08b0*/  BRA.U UP0, `(.L_x_1) ;  /* 0xfffffff9005c7547 */ /* 0x000fec000b83ffff */
.L_x_0:
[----:B------:R-:W0:Y:S01]  /*08c0*/  SHFL.DOWN PT, R2, R21, 0x10, 0x1f ;  /* 0x0a001f0015027f89 */ /* 0x000e2200000e0000 */
[----:B------:R-:W-:Y:S01]  /*08d0*/  ISETP.NE.AND P0, PT, R8, RZ, PT ;  /* 0x000000ff0800720c */ /* 0x000fe20003f05270 */
[----:B0-----:R-:W-:-:S05]  /*08e0*/  FADD R2, R2, R21 ;  /* 0x0000001502027221 */ /* 0x001fca0000000000 */
[----:B------:R-:W0:Y:S02]  /*08f0*/  SHFL.DOWN PT, R3, R2, 0x8, 0x1f ;  /* 0x09001f0002037f89 */ /* 0x000e2400000e0000 */
[----:B0-----:R-:W-:-:S05]  /*0900*/  FADD R3, R2, R3 ;  /* 0x0000000302037221 */ /* 0x001fca0000000000 */
[----:B------:R-:W0:Y:S02]  /*0910*/  SHFL.DOWN PT, R4, R3, 0x4, 0x1f ;  /* 0x08801f0003047f89 */ /* 0x000e2400000e0000 */
[----:B0-----:R-:W-:-:S05]  /*0920*/  FADD R4, R3, R4 ;  /* 0x0000000403047221 */ /* 0x001fca0000000000 */
[----:B------:R-:W0:Y:S02]  /*0930*/  SHFL.DOWN PT, R5, R4, 0x2, 0x1f ;  /* 0x08401f0004057f89 */ /* 0x000e2400000e0000 */
[----:B0-----:R-:W-:-:S05]  /*0940*/  FADD R5, R4, R5 ;  /* 0x0000000504057221 */ /* 0x001fca0000000000 */
[----:B------:R0:W2:Y:S01]  /*0950*/  SHFL.DOWN PT, R6, R5, 0x1, 0x1f ;  /* 0x08201f0005067f89 */ /* 0x0000a200000e0000 */
[----:B------:R-:W-:Y:S05]  /*0960*/  @P0 EXIT ;  /* 0x000000000000094d */ /* 0x000fea0003800000 */
[----:B------:R-:W3:Y:S01]  /*0970*/  LDC.64 R2, c[0x0][0x390] ;  /* 0x0000e400ff027b82 */ /* 0x000ee20000000a00 */
[----:B-1----:R-:W-:Y:S02]  /*0980*/  IMAD R9, R9, UR5, R0 ;  /* 0x0000000509097c24 */ /* 0x002fe4000f8e0200 */
[----:B0-2---:R-:W-:Y:S02]  /*0990*/  FADD R5, R5, R6 ;  /* 0x0000000605057221 */ /* 0x005fe40000000000 */
[----:B---3--:R-:W-:-:S05]  /*09a0*/  IMAD.WIDE.U32 R2, R9, 0x4, R2 ;  /* 0x0000000409027825 */ /* 0x008fca00078e0002 */
[----:B------:R-:W-:Y:S01]  /*09b0*/  STG.E desc[UR6][R2.64], R5 ;  /* 0x0000000502007986 */ /* 0x000fe2000c101906 */
[----:B------:R-:W-:Y:S05]  /*09c0*/  EXIT ;  /* 0x000000000000794d */ /* 0x000fea0003800000 */
.L_x_2:
[----:B------:R-:W-:-:S00]  /*09d0*/  BRA `(.L_x_2) ;  /* 0xfffffffc00fc7947 */ /* 0x000fc0000383ffff */
[----:B------:R-:W-:-:S00]  /*09e0*/  NOP ;  /* 0x0000000000007918 */ /* 0x000fc00000000000 */
        /* <DEDUP_REMOVED lines=9> */
.L_x_97:


//--------------------- .text.quant_gemv_q6_k_q8_1_mr --------------------------
	.section	.text.quant_gemv_q6_k_q8_1_mr,"ax",@progbits
	.align	128
        .global         quant_gemv_q6_k_q8_1_mr
        .type           quant_gemv_q6_k_q8_1_mr,@function
        .size           quant_gemv_q6_k_q8_1_mr,(.L_x_98 - quant_gemv_q6_k_q8_1_mr)
        .other          quant_gemv_q6_k_q8_1_mr,@"STO_CUDA_ENTRY STV_DEFAULT"
quant_gemv_q6_k_q8_1_mr:
.text.quant_gemv_q6_k_q8_1_mr:
[----:B------:R-:W-:Y:S01]  /*0000*/  LDC R1, c[0x0][0x37c] ;  /* 0x0000df00ff017b82 */ /* 0x000fe20000000800 */
[----:B------:R-:W0:Y:S07]  /*0010*/  S2R R39, SR_TID.X ;  /* 0x0000000000277919 */ /* 0x000e2e0000002100 */
[----:B------:R-:W1:Y:S01]  /*0020*/  S2UR UR7, SR_CTAID.Y ;  /* 0x00000000000779c3 */ /* 0x000e620000002600 */
[----:B------:R-:W2:Y:S01]  /*0030*/  LDCU UR14, c[0x0][0x39c] ;  /* 0x00007380ff0e77ac */ /* 0x000ea20008000800 */
[----:B------:R-:W-:Y:S01]  /*0040*/  IMAD.MOV.U32 R36, RZ, RZ, RZ ;  /* 0x000000ffff247224 */ /* 0x000fe200078e00ff */
[----:B------:R-:W3:Y:S01]  /*0050*/  S2R R3, SR_CTAID.X ;  /* 0x0000000000037919 */ /* 0x000ee20000002500 */
[----:B------:R-:W-:Y:S01]  /*0060*/  IMAD.MOV.U32 R34, RZ, RZ, RZ ;  /* 0x000000ffff227224 */ /* 0x000fe200078e00ff */
[----:B------:R-:W4:Y:S01]  /*0070*/  LDCU.128 UR8, c[0x0][0x380] ;  /* 0x00007000ff0877ac */ /* 0x000f220008000c00 */
[----:B------:R-:W5:Y:S01]  /*0080*/  LDCU UR15, c[0x0][0x3a0] ;  /* 0x00007400ff0f77ac */ /* 0x000f620008000800 */
[----:B------:R-:W0:Y:S01]  /*0090*/  LDCU.64 UR12, c[0x0][0x358] ;  /* 0x00006b00ff0c77ac */ /* 0x000e220008000a00 */
[----:B--2---:R-:W-:-:S02]  /*00a0*/  USHF.R.U32.HI UR6, URZ, 0x8, UR14 ;  /* 0x00000008ff067899 */ /* 0x004fc4000801160e */
[----:B------:R-:W-:Y:S02]  /*00b0*/  USHF.R.U32.HI UR4, URZ, 0x5, UR14 ;  /* 0x00000005ff047899 */ /* 0x000fe4000801160e */
[----:B------:R-:W-:Y:S01]  /*00c0*/  UIMAD UR5, UR6, 0xd2, URZ ;  /* 0x000000d2060578a4 */ /* 0x000fe2000f8e02ff */
[----:B----4-:R-:W-:Y:S01]  /*00d0*/  ISETP.NE.U32.AND P0, PT, RZ, UR10, PT ;  /* 0x0000000aff007c0c */ /* 0x010fe2000bf05070 */
[----:B-1----:R-:W-:-:S04]  /*00e0*/  UIMAD UR4, UR4, UR7, URZ ;  /* 0x00000007040472a4 */ /* 0x002fc8000f8e02ff */
[----:B------:R-:W-:Y:S01]  /*00f0*/  UIMAD UR4, UR4, 0x24, URZ ;  /* 0x00000024040478a4 */ /* 0x000fe2000f8e02ff */
[----:B0-----:R-:W-:-:S03]  /*0100*/  SHF.R.U32.HI R0, RZ, 0x4, R39 ;  /* 0x00000004ff007819 */ /* 0x001fc60000011627 */
[----:B------:R-:W-:Y:S01]  /*0110*/  UIADD3 UR4, UP0, UPT, UR4, UR8, URZ ;  /* 0x0000000804047290 */ /* 0x000fe2000ff1e0ff */
[----:B------:R-:W-:Y:S02]  /*0120*/  LOP3.LUT R45, R39, 0x1f, RZ, 0xc0, !PT ;  /* 0x0000001f272d7812 */ /* 0x000fe400078ec0ff */
[----:B------:R-:W-:-:S05]  /*0130*/  LOP3.LUT R0, R0, 0xe, RZ, 0xc0, !PT ;  /* 0x0000000e00007812 */ /* 0x000fca00078ec0ff */
[----:B---3--:R-:W-:-:S04]  /*0140*/  IMAD R40, R3, 0x10, R0 ;  /* 0x0000001003287824 */ /* 0x008fc800078e0200 */
[C---:B------:R-:W-:Y:S01]  /*0150*/  IMAD R0, R40.reuse, UR5, RZ ;  /* 0x0000000528007c24 */ /* 0x040fe2000f8e02ff */
[C---:B-----5:R-:W-:Y:S01]  /*0160*/  ISETP.GE.U32.AND P2, PT, R40.reuse, UR15, PT ;  /* 0x0000000f28007c0c */ /* 0x060fe2000bf46070 */
[----:B------:R-:W-:Y:S02]  /*0170*/  VIADD R38, R40, 0x1 ;  /* 0x0000000128267836 */ /* 0x000fe40000000000 */
[C---:B------:R-:W-:Y:S01]  /*0180*/  VIADD R2, R0.reuse, UR5 ;  /* 0x0000000500027c36 */ /* 0x040fe20008000000 */
[----:B------:R-:W-:Y:S01]  /*0190*/  UIADD3.X UR5, UPT, UPT, URZ, UR9, URZ, UP0, !UPT ;  /* 0x00000009ff057290 */ /* 0x000fe200087fe4ff */
[----:B------:R-:W-:Y:S01]  /*01a0*/  IADD3 R32, P4, PT, R0, UR10, RZ ;  /* 0x0000000a00207c10 */ /* 0x000fe2000ff9e0ff */
[----:B------:R-:W-:Y:S01]  /*01b0*/  UISETP.GE.U32.AND UP0, UPT, UR14, 0x100, UPT ;  /* 0x000001000e00788c */ /* 0x000fe2000bf06070 */
[----:B------:R-:W-:Y:S02]  /*01c0*/  ISETP.GE.U32.AND P3, PT, R38, UR15, PT ;  /* 0x0000000f26007c0c */ /* 0x000fe4000bf66070 */
[----:B------:R-:W-:Y:S01]  /*01d0*/  IADD3 R2, P5, PT, R2, UR10, RZ ;  /* 0x0000000a02027c10 */ /* 0x000fe2000ffbe0ff */
[----:B------:R-:W-:Y:S01]  /*01e0*/  IMAD.X R28, RZ, RZ, UR11, P4 ;  /* 0x0000000bff1c7e24 */ /* 0x000fe2000a0e06ff */
[----:B------:R-:W-:-:S02]  /*01f0*/  ISETP.NE.AND.EX P1, PT, RZ, UR11, !P2, P0 ;  /* 0x0000000bff007c0c */ /* 0x000fc4000d725300 */
[----:B------:R-:W-:Y:S01]  /*0200*/  ISETP.NE.AND.EX P0, PT, RZ, UR11, !P3, P0 ;  /* 0x0000000bff007c0c */ /* 0x000fe2000df05300 */
[----:B------:R-:W-:Y:S01]  /*0210*/  IMAD.X R26, RZ, RZ, UR11, P5 ;  /* 0x0000000bff1a7e24 */ /* 0x000fe2000a8e06ff */
[----:B------:R-:W-:Y:S02]  /*0220*/  SEL R32, R32, RZ, !P2 ;  /* 0x000000ff20207207 */ /* 0x000fe40005000000 */
[----:B------:R-:W-:Y:S02]  /*0230*/  SEL R30, R2, RZ, !P3 ;  /* 0x000000ff021e7207 */ /* 0x000fe40005800000 */
[----:B------:R-:W-:Y:S02]  /*0240*/  SEL R28, R28, RZ, !P2 ;  /* 0x000000ff1c1c7207 */ /* 0x000fe40005000000 */
[----:B------:R-:W-:Y:S01]  /*0250*/  SEL R26, R26, RZ, !P3 ;  /* 0x000000ff1a1a7207 */ /* 0x000fe20005800000 */
[----:B------:R-:W-:Y:S06]  /*0260*/  BRA.U !UP0, `(.L_x_3) ;  /* 0x0000001108107547 */ /* 0x000fec000b800000 */
[----:B------:R-:W-:Y:S01]  /*0270*/  IMAD.SHL.U32 R39, R39, 0x4, RZ ;  /* 0x0000000427277824 */ /* 0x000fe200078e00ff */
[----:B------:R-:W-:Y:S01]  /*0280*/  SHF.R.U32.HI R37, RZ, 0x3, R45 ;  /* 0x00000003ff257819 */ /* 0x000fe2000001162d */
[----:B------:R-:W-:Y:S02]  /*0290*/  IMAD.MOV.U32 R35, RZ, RZ, 0x7 ;  /* 0x00000007ff237424 */ /* 0x000fe400078e00ff */
[----:B------:R-:W-:Y:S01]  /*02a0*/  IMAD.MOV.U32 R33, RZ, RZ, 0x5 ;  /* 0x00000005ff217424 */ /* 0x000fe200078e00ff */
[----:B------:R-:W-:Y:S01]  /*02b0*/  LOP3.LUT R39, R39, 0x1c, RZ, 0xc0, !PT ;  /* 0x0000001c27277812 */ /* 0x000fe200078ec0ff */
[----:B------:R-:W-:Y:S02]  /*02c0*/  IMAD.MOV.U32 R31, RZ, RZ, 0x3 ;  /* 0x00000003ff1f7424 */ /* 0x000fe400078e00ff */
[----:B------:R-:W-:Y:S01]  /*02d0*/  IMAD.MOV.U32 R29, RZ, RZ, 0x9 ;  /* 0x00000009ff1d7424 */ /* 0x000fe200078e00ff */
[----:B------:R-:W-:Y:S01]  /*02e0*/  ISETP.GT.U32.AND P2, PT, R39, 0xf, PT ;  /* 0x0000000f2700780c */ /* 0x000fe20003f44070 */
[----:B------:R-:W-:-:S02]  /*02f0*/  IMAD.MOV.U32 R0, RZ, RZ, RZ ;  /* 0x000000ffff007224 */ /* 0x000fc400078e00ff */
[----:B------:R-:W-:Y:S01]  /*0300*/  IMAD.MOV.U32 R36, RZ, RZ, RZ ;  /* 0x000000ffff247224 */ /* 0x000fe200078e00ff */
[----:B------:R-:W-:Y:S02]  /*0310*/  SEL R35, R35, 0x6, P2 ;  /* 0x0000000623237807 */ /* 0x000fe40001000000 */
[----:B------:R-:W-:Y:S02]  /*0320*/  SEL R33, R33, 0x4, P2 ;  /* 0x0000000421217807 */ /* 0x000fe40001000000 */
[----:B------:R-:W-:Y:S02]  /*0330*/  SEL R31, R31, 0x2, P2 ;  /* 0x000000021f1f7807 */ /* 0x000fe40001000000 */
[----:B------:R-:W-:Y:S02]  /*0340*/  SEL R29, R29, 0x8, P2 ;  /* 0x000000081d1d7807 */ /* 0x000fe40001000000 */
[----:B------:R-:W-:-:S07]  /*0350*/  SEL R27, RZ, 0x1, !P2 ;  /* 0x00000001ff1b7807 */ /* 0x000fce0005000000 */
.L_x_24:
[----:B------:R-:W-:-:S04]  /*0360*/  IMAD R44, R0, 0x8, R37 ;  /* 0x00000008002c7824 */ /* 0x000fc800078e0225 */
[----:B------:R-:W-:-:S05]  /*0370*/  IMAD R44, R44, 0x24, RZ ;  /* 0x000000242c2c7824 */ /* 0x000fca00078e02ff */
[----:B------:R-:W-:-:S04]  /*0380*/  IADD3 R10, P2, PT, R44, UR4, RZ ;  /* 0x000000042c0a7c10 */ /* 0x000fc8000ff5e0ff */
[----:B------:R-:W-:Y:S02]  /*0390*/  LEA.HI.X.SX32 R11, R44, UR5, 0x1, P2 ;  /* 0x000000052c0b7c11 */ /* 0x000fe400090f0eff */
[----:B-12---:R-:W-:-:S03]  /*03a0*/  IADD3 R8, P2, PT, R39, R10, RZ ;  /* 0x0000000a27087210 */ /* 0x006fc60007f5e0ff */
[----:B------:R-:W2:Y:S02]  /*03b0*/  LDG.E.U16.CONSTANT R42, desc[UR12][R10.64] ;  /* 0x0000000c0a2a7981 */ /* 0x000ea4000c1e9500 */
[----:B------:R-:W-:-:S05]  /*03c0*/  IMAD.X R9, RZ, RZ, R11, P2 ;  /* 0x000000ffff097224 */ /* 0x000fca00010e060b */
[----:B0-----:R0:W3:Y:S01]  /*03d0*/  LDG.E.CONSTANT R43, desc[UR12][R8.64+0x4] ;  /* 0x0000040c082b7981 */ /* 0x0010e2000c1e9900 */
[----:B------:R-:W-:Y:S01]  /*03e0*/  IMAD R17, R0, 0xd2, RZ ;  /* 0x000000d200117824 */ /* 0x000fe200078e02ff */
[----:B------:R-:W-:-:S04]  /*03f0*/  UMOV UR8, 0x1010101 ;  /* 0x0101010100087882 */ /* 0x000fc80000000000 */
[----:B------:R-:W-:Y:S01]  /*0400*/  IADD3 R12, P3, PT, R17, R32, RZ ;  /* 0x00000020110c7210 */ /* 0x000fe20007f7e0ff */
[----:B------:R-:W-:Y:S01]  /*0410*/  VIADD R0, R0, 0x1 ;  /* 0x0000000100007836 */ /* 0x000fe20000000000 */
[----:B------:R-:W-:Y:S02]  /*0420*/  BSSY.RECONVERGENT B0, `(.L_x_4) ;  /* 0x000003d000007945 */ /* 0x000fe40003800200 */
[C---:B------:R-:W-:Y:S01]  /*0430*/  IADD3 R4, P4, PT, R12.reuse, R31, RZ ;  /* 0x0000001f0c047210 */ /* 0x040fe20007f9e0ff */
[----:B------:R-:W-:Y:S01]  /*0440*/  IMAD.X R13, RZ, RZ, R28, P3 ;  /* 0x000000ffff0d7224 */ /* 0x000fe200018e061c */
[----:B------:R-:W-:Y:S02]  /*0450*/  IADD3 R2, P3, PT, R39, R12, RZ ;  /* 0x0000000c27027210 */ /* 0x000fe40007f7e0ff */
[C---:B------:R-:W-:Y:S02]  /*0460*/  IADD3 R6, P5, PT, R12.reuse, R33, RZ ;  /* 0x000000210c067210 */ /* 0x040fe40007fbe0ff */
[----:B0-----:R-:W-:Y:S01]  /*0470*/  IADD3 R8, P6, PT, R12, R35, RZ ;  /* 0x000000230c087210 */ /* 0x001fe20007fde0ff */
[--C-:B------:R-:W-:Y:S01]  /*0480*/  IMAD.X R3, RZ, RZ, R13.reuse, P3 ;  /* 0x000000ffff037224 */ /* 0x100fe200018e060d */
[----:B------:R-:W-:Y:S01]  /*0490*/  ISETP.NE.AND P2, PT, R0, UR6, PT ;  /* 0x0000000600007c0c */ /* 0x000fe2000bf45270 */
[----:B------:R-:W-:-:S02]  /*04a0*/  IMAD.X R5, RZ, RZ, R13, P4 ;  /* 0x000000ffff057224 */ /* 0x000fc400020e060d */
[--C-:B------:R-:W-:Y:S02]  /*04b0*/  IMAD.X R7, RZ, RZ, R13.reuse, P5 ;  /* 0x000000ffff077224 */ /* 0x100fe400028e060d */
[----:B------:R-:W-:Y:S02]  /*04c0*/  IMAD.X R9, RZ, RZ, R13, P6 ;  /* 0x000000ffff097224 */ /* 0x000fe400030e060d */
[----:B--2---:R-:W-:Y:S02]  /*04d0*/  HADD2.F32 R42, -RZ, R42.H0_H0 ;  /* 0x2000002aff2a7230 */ /* 0x004fe40000004100 */
[----:B---3--:R-:W-:-:S05]  /*04e0*/  IDP.4A.S8.S8 R41, R43, UR8, RZ ;  /* 0x000000082b297c26 */ /* 0x008fca00080006ff */
[----:B------:R-:W-:Y:S01]  /*04f0*/  I2FP.F32.S32 R41, R41 ;  /* 0x0000002900297245 */ /* 0x000fe20000201400 */
[----:B------:R-:W-:Y:S06]  /*0500*/  @!P1 BRA `(.L_x_5) ;  /* 0x0000000000b89947 */ /* 0x000fec0003800000 */
[----:B------:R-:W2:Y:S04]  /*0510*/  LDG.E.U8 R14, desc[UR12][R12.64+0xd0] ;  /* 0x0000d00c0c0e7981 */ /* 0x000ea8000c1e1100 */
[----:B------:R-:W2:Y:S04]  /*0520*/  LDG.E.U8 R15, desc[UR12][R12.64+0xd1] ;  /* 0x0000d10c0c0f7981 */ /* 0x000ea8000c1e1100 */
[----:B------:R-:W3:Y:S04]  /*0530*/  LDG.E.U16.CONSTANT R18, desc[UR12][R2.64+0x20] ;  /* 0x0000200c02127981 */ /* 0x000ee8000c1e9500 */
[----:B------:R-:W3:Y:S04]  /*0540*/  LDG.E.U16.CONSTANT R21, desc[UR12][R2.64+0x22] ;  /* 0x0000220c02157981 */ /* 0x000ee8000c1e9500 */
[----:B------:R-:W4:Y:S04]  /*0550*/  LDG.E.U16.CONSTANT R20, desc[UR12][R2.64+0x80] ;  /* 0x0000800c02147981 */ /* 0x000f28000c1e9500 */
[----:B------:R-:W4:Y:S04]  /*0560*/  LDG.E.U16.CONSTANT R23, desc[UR12][R2.64+0x82] ;  /* 0x0000820c02177981 */ /* 0x000f28000c1e9500 */
[----:B------:R-:W5:Y:S04]  /*0570*/  LDG.E.U16.CONSTANT R16, desc[UR12][R2.64] ;  /* 0x0000000c02107981 */ /* 0x000f68000c1e9500 */
[----:B------:R-:W5:Y:S01]  /*0580*/  LDG.E.U16.CONSTANT R19, desc[UR12][R2.64+0x2] ;  /* 0x0000020c02137981 */ /* 0x000f62000c1e9500 */
[----:B------:R-:W-:Y:S01]  /*0590*/  ISETP.GT.AND P3, PT, R37, 0x1, PT ;  /* 0x000000012500780c */ /* 0x000fe20003f64270 */
[----:B------:R-:W-:Y:S01]  /*05a0*/  BSSY.RECONVERGENT B1, `(.L_x_6) ;  /* 0x000001d000017945 */ /* 0x000fe20003800200 */
[----:B--2---:R-:W-:-:S02]  /*05b0*/  IMAD R14, R15, 0x100, R14 ;  /* 0x000001000f0e7824 */ /* 0x004fc400078e020e */
[----:B---3--:R-:W-:Y:S02]  /*05c0*/  IMAD R22, R21, 0x10000, R18 ;  /* 0x0001000015167824 */ /* 0x008fe400078e0212 */
[----:B----4-:R-:W-:Y:S02]  /*05d0*/  IMAD R21, R23, 0x10000, R20 ;  /* 0x0001000017157824 */ /* 0x010fe400078e0214 */
[----:B------:R-:W-:Y:S02]  /*05e0*/  HADD2.F32 R23, -RZ, R14.H0_H0 ;  /* 0x2000000eff177230 */ /* 0x000fe40000004100 */
[----:B-----5:R-:W-:-:S03]  /*05f0*/  IMAD R16, R19, 0x10000, R16 ;  /* 0x0001000013107824 */ /* 0x020fc600078e0210 */
[----:B------:R-:W-:Y:S05]  /*0600*/  @P3 BRA `(.L_x_7) ;  /* 0x0000000000303947 */ /* 0x000fea0003800000 */
[----:B------:R-:W-:-:S13]  /*0610*/  ISETP.NE.AND P3, PT, R37, RZ, PT ;  /* 0x000000ff2500720c */ /* 0x000fda0003f65270 */
[----:B------:R0:W5:Y:S01]  /*0620*/  @P3 LDG.E.U8.CONSTANT R20, desc[UR12][R4.64+0xc0] ;  /* 0x0000c00c04143981 */ /* 0x000162000c1e9100 */
[----:B------:R-:W-:-:S05]  /*0630*/  @!P3 IADD3 R14, P4, PT, R12, R27, RZ ;  /* 0x0000001b0c0eb210 */ /* 0x000fca0007f9e0ff */
[----:B------:R-:W-:Y:S02]  /*0640*/  @!P3 IMAD.X R15, RZ, RZ, R13, P4 ;  /* 0x000000ffff0fb224 */ /* 0x000fe400020e060d */
[C---:B------:R-:W-:Y:S02]  /*0650*/  @P3 IMAD.SHL.U32 R19, R21.reuse, 0x4, RZ ;  /* 0x0000000415133824 */ /* 0x040fe400078e00ff */
[----:B------:R-:W-:Y:S01]  /*0660*/  @!P3 IMAD.SHL.U32 R18, R21, 0x10, RZ ;  /* 0x000000101512b824 */ /* 0x000fe200078e00ff */
[----:B------:R0:W5:Y:S02]  /*0670*/  @!P3 LDG.E.U8.CONSTANT R20, desc[UR12][R14.64+0xc0] ;  /* 0x0000c00c0e14b981 */ /* 0x000164000c1e9100 */
[----:B------:R-:W-:Y:S02]  /*0680*/  @P3 LOP3.LUT R21, R19, 0x30303030, RZ, 0xc0, !PT ;  /* 0x3030303013153812 */ /* 0x000fe400078ec0ff */
[----:B------:R-:W-:Y:S02]  /*0690*/  @!P3 LOP3.LUT R19, R18, 0x30303030, RZ, 0xc0, !PT ;  /* 0x303030301213b812 */ /* 0x000fe400078ec0ff */
[----:B------:R-:W-:-:S02]  /*06a0*/  @P3 LOP3.LUT R18, R21, 0xf0f0f0f, R22, 0xf8, !PT ;  /* 0x0f0f0f0f15123812 */ /* 0x000fc400078ef816 */
[----:B------:R-:W-:Y:S01]  /*06b0*/  @!P3 LOP3.LUT R18, R19, 0xf0f0f0f, R16, 0xf8, !PT ;  /* 0x0f0f0f0f1312b812 */ /* 0x000fe200078ef810 */
[----:B------:R-:W-:Y:S06]  /*06c0*/  BRA `(.L_x_8) ;  /* 0x0000000000287947 */ /* 0x000fec0003800000 */
.L_x_7:
[----:B------:R-:W-:-:S13]  /*06d0*/  ISETP.NE.AND P3, PT, R37, 0x2, PT ;  /* 0x000000022500780c */ /* 0x000fda0003f65270 */
[----:B------:R1:W5:Y:S01]  /*06e0*/  @P3 LDG.E.U8.CONSTANT R20, desc[UR12][R8.64+0xc0] ;  /* 0x0000c00c08143981 */ /* 0x000362000c1e9100 */
[----:B------:R-:W-:Y:S02]  /*06f0*/  @P3 SHF.R.U32.HI R14, RZ, 0x2, R21 ;  /* 0x00000002ff0e3819 */ /* 0x000fe40000011615 */
[----:B------:R-:W-:Y:S02]  /*0700*/  @P3 SHF.R.U32.HI R18, RZ, 0x4, R22 ;  /* 0x00000004ff123819 */ /* 0x000fe40000011616 */
[----:B------:R-:W-:Y:S02]  /*0710*/  @P3 LOP3.LUT R15, R14, 0x30303030, RZ, 0xc0, !PT ;  /* 0x303030300e0f3812 */ /* 0x000fe400078ec0ff */
[----:B------:R-:W-:Y:S02]  /*0720*/  @!P3 SHF.R.U32.HI R16, RZ, 0x4, R16 ;  /* 0x00000004ff10b819 */ /* 0x000fe40000011610 */
[----:B------:R-:W-:Y:S01]  /*0730*/  @P3 LOP3.LUT R18, R15, 0xf0f0f0f, R18, 0xf8, !PT ;  /* 0x0f0f0f0f0f123812 */ /* 0x000fe200078ef812 */
[----:B------:R1:W5:Y:S01]  /*0740*/  @!P3 LDG.E.U8.CONSTANT R20, desc[UR12][R6.64+0xc0] ;  /* 0x0000c00c0614b981 */ /* 0x000362000c1e9100 */
[----:B------:R-:W-:-:S04]  /*0750*/  @!P3 LOP3.LUT R15, R21, 0x30303030, RZ, 0xc0, !PT ;  /* 0x30303030150fb812 */ /* 0x000fc800078ec0ff */
[----:B------:R-:W-:-:S07]  /*0760*/  @!P3 LOP3.LUT R18, R15, 0xf0f0f0f, R16, 0xf8, !PT ;  /* 0x0f0f0f0f0f12b812 */ /* 0x000fce00078ef810 */
.L_x_8:
[----:B------:R-:W-:Y:S05]  /*0770*/  BSYNC.RECONVERGENT B1 ;  /* 0x0000000000017941 */ /* 0x000fea0003800200 */
.L_x_6:
[----:B0----5:R-:W0:Y:S01]  /*0780*/  I2F.S8 R15, R20 ;  /* 0x00000014000f7306 */ /* 0x021e220000001400 */
[----:B------:R-:W-:Y:S02]  /*0790*/  IDP.4A.S8.S8 R18, R18, R43, RZ ;  /* 0x0000002b12127226 */ /* 0x000fe400000006ff */
[----:B------:R-:W-:-:S03]  /*07a0*/  FMUL R14, R42, R23 ;  /* 0x000000172a0e7220 */ /* 0x000fc60000400000 */
[----:B------:R-:W-:-:S05]  /*07b0*/  I2FP.F32.S32 R18, R18 ;  /* 0x0000001200127245 */ /* 0x000fca0000201400 */
[----:B------:R-:W-:Y:S01]  /*07c0*/  FFMA R18, R41, -32, R18 ;  /* 0xc200000029127823 */ /* 0x000fe20000000012 */
[----:B0-----:R-:W-:-:S04]  /*07d0*/  FMUL R15, R14, R15 ;  /* 0x0000000f0e0f7220 */ /* 0x001fc80000400000 */
[----:B------:R-:W-:-:S07]  /*07e0*/  FFMA R36, R15, R18, R36 ;  /* 0x000000120f247223 */ /* 0x000fce0000000024 */
.L_x_5:
[----:B------:R-:W-:Y:S05]  /*07f0*/  BSYNC.RECONVERGENT B0 ;  /* 0x0000000000007941 */ /* 0x000fea0003800200 */
.L_x_4:
[----:B------:R-:W-:Y:S01]  /*0800*/  IADD3 R14, P3, PT, R17, R30, RZ ;  /* 0x0000001e110e7210 */ /* 0x000fe20007f7e0ff */
[----:B------:R-:W-:Y:S03]  /*0810*/  BSSY.RECONVERGENT B0, `(.L_x_9) ;  /* 0x0000039000007945 */ /* 0x000fe60003800200 */
[C---:B------:R-:W-:Y:S01]  /*0820*/  IADD3 R18, P4, PT, R14.reuse, R31, RZ ;  /* 0x0000001f0e127210 */ /* 0x040fe20007f9e0ff */
[----:B------:R-:W-:Y:S01]  /*0830*/  IMAD.X R15, RZ, RZ, R26, P3 ;  /* 0x000000ffff0f7224 */ /* 0x000fe200018e061a */
[----:B------:R-:W-:Y:S02]  /*0840*/  IADD3 R16, P3, PT, R39, R14, RZ ;  /* 0x0000000e27107210 */ /* 0x000fe40007f7e0ff */
[C---:B------:R-:W-:Y:S01]  /*0850*/  IADD3 R20, P5, PT, R14.reuse, R33, RZ ;  /* 0x000000210e147210 */ /* 0x040fe20007fbe0ff */
[--C-:B------:R-:W-:Y:S01]  /*0860*/  IMAD.X R19, RZ, RZ, R15.reuse, P4 ;  /* 0x000000ffff137224 */ /* 0x100fe200020e060f */
[----:B------:R-:W-:Y:S01]  /*0870*/  IADD3 R22, P6, PT, R14, R35, RZ ;  /* 0x000000230e167210 */ /* 0x000fe20007fde0ff */
[----:B------:R-:W-:-:S02]  /*0880*/  IMAD.X R17, RZ, RZ, R15, P3 ;  /* 0x000000ffff117224 */ /* 0x000fc400018e060f */
[--C-:B------:R-:W-:Y:S02]  /*0890*/  IMAD.X R21, RZ, RZ, R15.reuse, P5 ;  /* 0x000000ffff157224 */ /* 0x100fe400028e060f */
[----:B------:R-:W-:Y:S01]  /*08a0*/  IMAD.X R23, RZ, RZ, R15, P6 ;  /* 0x000000ffff177224 */ /* 0x000fe200030e060f */
[----:B------:R-:W-:Y:S07]  /*08b0*/  @!P0 BRA `(.L_x_10) ;  /* 0x0000000000b88947 */ /* 0x000fee0003800000 */
        /* <DEDUP_REMOVED lines=10> */
[----:B--2---:R-:W-:-:S05]  /*0960*/  IMAD R49, R47, 0x100, R46 ;  /* 0x000001002f317824 */ /* 0x004fca00078e022e */
[----:B------:R-:W-:Y:S02]  /*0970*/  HADD2.F32 R49, -RZ, R49.H0_H0 ;  /* 0x20000031ff317230 */ /* 0x000fe40000004100 */
[----:B---3--:R-:W-:Y:S02]  /*0980*/  IMAD R47, R53, 0x10000, R50 ;  /* 0x00010000352f7824 */ /* 0x008fe400078e0232 */
[----:B----4-:R-:W-:Y:S02]  /*0990*/  IMAD R46, R51, 0x10000, R48 ;  /* 0x00010000332e7824 */ /* 0x010fe400078e0230 */
[----:B-----5:R-:W-:Y:S01]  /*09a0*/  IMAD R50, R25, 0x10000, R24 ;  /* 0x0001000019327824 */ /* 0x020fe200078e0218 */
[----:B------:R-:W-:Y:S06]  /*09b0*/  @P3 BRA `(.L_x_12) ;  /* 0x0000000000303947 */ /* 0x000fec0003800000 */
        /* <DEDUP_REMOVED lines=12> */
.L_x_12:
[----:B------:R-:W-:-:S13]  /*0a80*/  ISETP.NE.AND P3, PT, R37, 0x2, PT ;  /* 0x000000022500780c */ /* 0x000fda0003f65270 */
[----:B------:R2:W5:Y:S01]  /*0a90*/  @P3 LDG.E.U8.CONSTANT R48, desc[UR12][R22.64+0xc0] ;  /* 0x0000c00c16303981 */ /* 0x000562000c1e9100 */
[----:B------:R-:W-:Y:S02]  /*0aa0*/  @P3 SHF.R.U32.HI R24, RZ, 0x2, R50 ;  /* 0x00000002ff183819 */ /* 0x000fe40000011632 */
[----:B------:R-:W-:Y:S02]  /*0ab0*/  @P3 SHF.R.U32.HI R47, RZ, 0x4, R47 ;  /* 0x00000004ff2f3819 */ /* 0x000fe4000001162f */
[----:B------:R-:W-:Y:S02]  /*0ac0*/  @P3 LOP3.LUT R24, R24, 0x30303030, RZ, 0xc0, !PT ;  /* 0x3030303018183812 */ /* 0x000fe400078ec0ff */
[----:B------:R-:W-:Y:S01]  /*0ad0*/  @!P3 SHF.R.U32.HI R46, RZ, 0x4, R46 ;  /* 0x00000004ff2eb819 */ /* 0x000fe2000001162e */
[----:B------:R2:W5:Y:S01]  /*0ae0*/  @!P3 LDG.E.U8.CONSTANT R48, desc[UR12][R20.64+0xc0] ;  /* 0x0000c00c1430b981 */ /* 0x000562000c1e9100 */
[----:B------:R-:W-:Y:S02]  /*0af0*/  @!P3 LOP3.LUT R25, R50, 0x30303030, RZ, 0xc0, !PT ;  /* 0x303030303219b812 */ /* 0x000fe400078ec0ff */
[----:B------:R-:W-:-:S02]  /*0b00*/  @P3 LOP3.LUT R52, R24, 0xf0f0f0f, R47, 0xf8, !PT ;  /* 0x0f0f0f0f18343812 */ /* 0x000fc400078ef82f */
[----:B------:R-:W-:-:S07]  /*0b10*/  @!P3 LOP3.LUT R52, R25, 0xf0f0f0f, R46, 0xf8, !PT ;  /* 0x0f0f0f0f1934b812 */ /* 0x000fce00078ef82e */
.L_x_13:
[----:B------:R-:W-:Y:S05]  /*0b20*/  BSYNC.RECONVERGENT B1 ;  /* 0x0000000000017941 */ /* 0x000fea0003800200 */
.L_x_11:
[----:B-----5:R-:W3:Y:S01]  /*0b30*/  I2F.S8 R48, R48 ;  /* 0x0000003000307306 */ /* 0x020ee20000001400 */
[----:B------:R-:W-:Y:S02]  /*0b40*/  IDP.4A.S8.S8 R52, R52, R43, RZ ;  /* 0x0000002b34347226 */ /* 0x000fe400000006ff */
[----:B------:R-:W-:-:S03]  /*0b50*/  FMUL R49, R42, R49 ;  /* 0x000000312a317220 */ /* 0x000fc60000400000 */
[----:B------:R-:W-:-:S05]  /*0b60*/  I2FP.F32.S32 R52, R52 ;  /* 0x0000003400347245 */ /* 0x000fca0000201400 */
[----:B------:R-:W-:Y:S01]  /*0b70*/  FFMA R52, R41, -32, R52 ;  /* 0xc200000029347823 */ /* 0x000fe20000000034 */
[----:B---3--:R-:W-:-:S04]  /*0b80*/  FMUL R49, R49, R48 ;  /* 0x0000003031317220 */ /* 0x008fc80000400000 */
[----:B------:R-:W-:-:S07]  /*0b90*/  FFMA R34, R49, R52, R34 ;  /* 0x0000003431227223 */ /* 0x000fce0000000022 */
.L_x_10:
[----:B------:R-:W-:Y:S05]  /*0ba0*/  BSYNC.RECONVERGENT B0 ;  /* 0x0000000000007941 */ /* 0x000fea0003800200 */
.L_x_9:
[----:B0-----:R-:W-:Y:S01]  /*0bb0*/  VIADD R24, R44, 0x90 ;  /* 0x000000902c187836 */ /* 0x001fe20000000000 */
[----:B------:R-:W3:Y:S04]  /*0bc0*/  LDG.E.U16.CONSTANT R41, desc[UR12][R10.64+0x90] ;  /* 0x0000900c0a297981 */ /* 0x000ee8000c1e9500 */
[----:B------:R-:W-:Y:S02]  /*0bd0*/  SHF.R.S32.HI R25, RZ, 0x1f, R24 ;  /* 0x0000001fff197819 */ /* 0x000fe40000011418 */
[----:B------:R-:W-:-:S04]  /*0be0*/  IADD3 R24, P3, P4, R24, UR4, R39 ;  /* 0x0000000418187c10 */ /* 0x000fc8000fc7e027 */
[----:B------:R-:W-:-:S05]  /*0bf0*/  IADD3.X R25, PT, PT, R25, UR5, RZ, P3, P4 ;  /* 0x0000000519197c10 */ /* 0x000fca0009fe84ff */
[----:B------:R-:W4:Y:S01]  /*0c00*/  LDG.E.CONSTANT R24, desc[UR12][R24.64+0x4] ;  /* 0x0000040c18187981 */ /* 0x000f22000c1e9900 */
[----:B------:R-:W-:Y:S01]  /*0c10*/  BSSY.RECONVERGENT B0, `(.L_x_14) ;  /* 0x0000035000007945 */ /* 0x000fe20003800200 */
[----:B---3--:R-:W-:Y:S02]  /*0c20*/  HADD2.F32 R41, -RZ, R41.H0_H0 ;  /* 0x20000029ff297230 */ /* 0x008fe40000004100 */
[----:B----4-:R-:W-:-:S05]  /*0c30*/  IDP.4A.S8.S8 R42, R24, UR8, RZ ;  /* 0x00000008182a7c26 */ /* 0x010fca00080006ff */
[----:B------:R-:W-:Y:S01]  /*0c40*/  I2FP.F32.S32 R42, R42 ;  /* 0x0000002a002a7245 */ /* 0x000fe20000201400 */
[----:B------:R-:W-:Y:S06]  /*0c50*/  @!P1 BRA `(.L_x_15) ;  /* 0x0000000000c09947 */ /* 0x000fec0003800000 */
[----:B------:R-:W-:Y:S01]  /*0c60*/  IMAD.MOV.U32 R10, RZ, RZ, R12 ;  /* 0x000000ffff0a7224 */ /* 0x000fe200078e000c */
[----:B------:R-:W3:Y:S01]  /*0c70*/  LDG.E.U16.CONSTANT R25, desc[UR12][R2.64+0x40] ;  /* 0x0000400c02197981 */ /* 0x000ee2000c1e9500 */
[----:B------:R-:W-:-:S03]  /*0c80*/  IMAD.MOV.U32 R11, RZ, RZ, R13 ;  /* 0x000000ffff0b7224 */ /* 0x000fc600078e000d */
[----:B------:R-:W3:Y:S04]  /*0c90*/  LDG.E.U16.CONSTANT R44, desc[UR12][R2.64+0x42] ;  /* 0x0000420c022c7981 */ /* 0x000ee8000c1e9500 */
[----:B------:R-:W4:Y:S04]  /*0ca0*/  LDG.E.U8 R49, desc[UR12][R10.64+0xd0] ;  /* 0x0000d00c0a317981 */ /* 0x000f28000c1e1100 */
[----:B------:R-:W4:Y:S04]  /*0cb0*/  LDG.E.U8 R50, desc[UR12][R10.64+0xd1] ;  /* 0x0000d10c0a327981 */ /* 0x000f28000c1e1100 */
[----:B------:R-:W5:Y:S04]  /*0cc0*/  LDG.E.U16.CONSTANT R43, desc[UR12][R2.64+0x60] ;  /* 0x0000600c022b7981 */ /* 0x000f68000c1e9500 */
[----:B------:R-:W5:Y:S04]  /*0cd0*/  LDG.E.U16.CONSTANT R46, desc[UR12][R2.64+0x62] ;  /* 0x0000620c022e7981 */ /* 0x000f68000c1e9500 */
[----:B------:R-:W2:Y:S04]  /*0ce0*/  LDG.E.U16.CONSTANT R47, desc[UR12][R2.64+0xa0] ;  /* 0x0000a00c022f7981 */ /* 0x000ea8000c1e9500 */
[----:B------:R-:W2:Y:S01]  /*0cf0*/  LDG.E.U16.CONSTANT R48, desc[UR12][R2.64+0xa2] ;  /* 0x0000a20c02307981 */ /* 0x000ea2000c1e9500 */
[----:B------:R-:W-:Y:S01]  /*0d00*/  ISETP.GT.AND P3, PT, R37, 0x1, PT ;  /* 0x000000012500780c */ /* 0x000fe20003f64270 */
[----:B------:R-:W-:Y:S01]  /*0d10*/  BSSY.RECONVERGENT B1, `(.L_x_16) ;  /* 0x000001d000017945 */ /* 0x000fe20003800200 */
[----:B---3--:R-:W-:-:S02]  /*0d20*/  IMAD R25, R44, 0x10000, R25 ;  /* 0x000100002c197824 */ /* 0x008fc400078e0219 */
[----:B----4-:R-:W-:-:S05]  /*0d30*/  IMAD R50, R50, 0x100, R49 ;  /* 0x0000010032327824 */ /* 0x010fca00078e0231 */
[----:B------:R-:W-:Y:S02]  /*0d40*/  HADD2.F32 R10, -RZ, R50.H0_H0 ;  /* 0x20000032ff0a7230 */ /* 0x000fe40000004100 */
[----:B-----5:R-:W-:Y:S02]  /*0d50*/  IMAD R49, R46, 0x10000, R43 ;  /* 0x000100002e317824 */ /* 0x020fe400078e022b */
[----:B--2---:R-:W-:Y:S01]  /*0d60*/  IMAD R47, R48, 0x10000, R47 ;  /* 0x00010000302f7824 */ /* 0x004fe200078e022f */
[----:B------:R-:W-:Y:S06]  /*0d70*/  @P3 BRA `(.L_x_17) ;  /* 0x0000000000303947 */ /* 0x000fec0003800000 */
[----:B------:R-:W-:-:S13]  /*0d80*/  ISETP.NE.AND P4, PT, R37, RZ, PT ;  /* 0x000000ff2500720c */ /* 0x000fda0003f85270 */
[----:B------:R0:W5:Y:S01]  /*0d90*/  @P4 LDG.E.U8.CONSTANT R43, desc[UR12][R4.64+0xc8] ;  /* 0x0000c80c042b4981 */ /* 0x000162000c1e9100 */
[----:B------:R-:W-:-:S05]  /*0da0*/  @!P4 IADD3 R2, P3, PT, R12, R29, RZ ;  /* 0x0000001d0c02c210 */ /* 0x000fca0007f7e0ff */
[----:B------:R-:W-:Y:S02]  /*0db0*/  @!P4 IMAD.X R3, RZ, RZ, R13, P3 ;  /* 0x000000ffff03c224 */ /* 0x000fe400018e060d */
[C---:B-1----:R-:W-:Y:S02]  /*0dc0*/  @P4 IMAD.SHL.U32 R6, R47.reuse, 0x4, RZ ;  /* 0x000000042f064824 */ /* 0x042fe400078e00ff */
[----:B------:R-:W-:Y:S01]  /*0dd0*/  @!P4 IMAD.SHL.U32 R7, R47, 0x10, RZ ;  /* 0x000000102f07c824 */ /* 0x000fe200078e00ff */
[----:B------:R0:W5:Y:S02]  /*0de0*/  @!P4 LDG.E.U8.CONSTANT R43, desc[UR12][R2.64+0xc0] ;  /* 0x0000c00c022bc981 */ /* 0x000164000c1e9100 */
[----:B------:R-:W-:Y:S02]  /*0df0*/  @P4 LOP3.LUT R6, R6, 0x30303030, RZ, 0xc0, !PT ;  /* 0x3030303006064812 */ /* 0x000fe400078ec0ff */
[----:B------:R-:W-:Y:S02]  /*0e00*/  @!P4 LOP3.LUT R8, R7, 0x30303030, RZ, 0xc0, !PT ;  /* 0x303030300708c812 */ /* 0x000fe400078ec0ff */
[----:B------:R-:W-:-:S02]  /*0e10*/  @P4 LOP3.LUT R11, R6, 0xf0f0f0f, R49, 0xf8, !PT ;  /* 0x0f0f0f0f060b4812 */ /* 0x000fc400078ef831 */
[----:B------:R-:W-:Y:S01]  /*0e20*/  @!P4 LOP3.LUT R11, R8, 0xf0f0f0f, R25, 0xf8, !PT ;  /* 0x0f0f0f0f080bc812 */ /* 0x000fe200078ef819 */
[----:B------:R-:W-:Y:S06]  /*0e30*/  BRA `(.L_x_18) ;  /* 0x0000000000287947 */ /* 0x000fec0003800000 */
.L_x_17:
        /* <DEDUP_REMOVED lines=10> */
.L_x_18:
[----:B------:R-:W-:Y:S05]  /*0ee0*/  BSYNC.RECONVERGENT B1 ;  /* 0x0000000000017941 */ /* 0x000fea0003800200 */
.L_x_16:
[----:B-----5:R-:W0:Y:S01]  /*0ef0*/  I2F.S8 R43, R43 ;  /* 0x0000002b002b7306 */ /* 0x020e220000001400 */
[----:B------:R-:W-:Y:S02]  /*0f00*/  IDP.4A.S8.S8 R11, R11, R24, RZ ;  /* 0x000000180b0b7226 */ /* 0x000fe400000006ff */
[----:B------:R-:W-:-:S03]  /*0f10*/  FMUL R10, R41, R10 ;  /* 0x0000000a290a7220 */ /* 0x000fc60000400000 */
[----:B------:R-:W-:-:S05]  /*0f20*/  I2FP.F32.S32 R11, R11 ;  /* 0x0000000b000b7245 */ /* 0x000fca0000201400 */
[----:B------:R-:W-:Y:S01]  /*0f30*/  FFMA R11, R42, -32, R11 ;  /* 0xc20000002a0b7823 */ /* 0x000fe2000000000b */
[----:B0-----:R-:W-:-:S04]  /*0f40*/  FMUL R3, R10, R43 ;  /* 0x0000002b0a037220 */ /* 0x001fc80000400000 */
[----:B------:R-:W-:-:S07]  /*0f50*/  FFMA R36, R3, R11, R36 ;  /* 0x0000000b03247223 */ /* 0x000fce0000000024 */
.L_x_15:
[----:B------:R-:W-:Y:S05]  /*0f60*/  BSYNC.RECONVERGENT B0 ;  /* 0x0000000000007941 */ /* 0x000fea0003800200 */
.L_x_14:
[----:B------:R-:W-:Y:S04]  /*0f70*/  BSSY.RECONVERGENT B0, `(.L_x_19) ;  /* 0x0000032000007945 */ /* 0x000fe80003800200 */
[----:B------:R-:W-:Y:S05]  /*0f80*/  @!P0 BRA `(.L_x_20) ;  /* 0x0000000000c08947 */ /* 0x000fea0003800000 */
[----:B------:R-:W-:Y:S01]  /*0f90*/  IMAD.MOV.U32 R2, RZ, RZ, R14 ;  /* 0x000000ffff027224 */ /* 0x000fe200078e000e */
[----:B------:R-:W3:Y:S01]  /*0fa0*/  LDG.E.U16.CONSTANT R4, desc[UR12][R16.64+0x40] ;  /* 0x0000400c10047981 */ /* 0x000ee2000c1e9500 */
[----:B------:R-:W-:-:S03]  /*0fb0*/  IMAD.MOV.U32 R3, RZ, RZ, R15 ;  /* 0x000000ffff037224 */ /* 0x000fc600078e000f */
[----:B------:R-:W3:Y:S04]  /*0fc0*/  LDG.E.U16.CONSTANT R5, desc[UR12][R16.64+0x42] ;  /* 0x0000420c10057981 */ /* 0x000ee8000c1e9500 */
[----:B------:R-:W4:Y:S04]  /*0fd0*/  LDG.E.U8 R10, desc[UR12][R2.64+0xd0] ;  /* 0x0000d00c020a7981 */ /* 0x000f28000c1e1100 */
[----:B------:R-:W4:Y:S04]  /*0fe0*/  LDG.E.U8 R11, desc[UR12][R2.64+0xd1] ;  /* 0x0000d10c020b7981 */ /* 0x000f28000c1e1100 */
[----:B-12---:R-:W2:Y:S04]  /*0ff0*/  LDG.E.U16.CONSTANT R6, desc[UR12][R16.64+0x60] ;  /* 0x0000600c10067981 */ /* 0x006ea8000c1e9500 */
[----:B------:R-:W2:Y:S04]  /*1000*/  LDG.E.U16.CONSTANT R7, desc[UR12][R16.64+0x62] ;  /* 0x0000620c10077981 */ /* 0x000ea8000c1e9500 */
[----:B------:R-:W5:Y:S04]  /*1010*/  LDG.E.U16.CONSTANT R8, desc[UR12][R16.64+0xa0] ;  /* 0x0000a00c10087981 */ /* 0x000f68000c1e9500 */
[----:B------:R-:W5:Y:S01]  /*1020*/  LDG.E.U16.CONSTANT R9, desc[UR12][R16.64+0xa2] ;  /* 0x0000a20c10097981 */ /* 0x000f62000c1e9500 */
[----:B------:R-:W-:Y:S01]  /*1030*/  ISETP.GT.AND P3, PT, R37, 0x1, PT ;  /* 0x000000012500780c */ /* 0x000fe20003f64270 */
[----:B------:R-:W-:Y:S01]  /*1040*/  BSSY.RECONVERGENT B1, `(.L_x_21) ;  /* 0x000001d000017945 */ /* 0x000fe20003800200 */
[----:B----4-:R-:W-:-:S02]  /*1050*/  IMAD R12, R11, 0x100, R10 ;  /* 0x000001000b0c7824 */ /* 0x010fc400078e020a */
[----:B---3--:R-:W-:-:S03]  /*1060*/  IMAD R10, R5, 0x10000, R4 ;  /* 0x00010000050a7824 */ /* 0x008fc600078e0204 */
[----:B------:R-:W-:Y:S02]  /*1070*/  HADD2.F32 R12, -RZ, R12.H0_H0 ;  /* 0x2000000cff0c7230 */ /* 0x000fe40000004100 */
[----:B--2---:R-:W-:Y:S02]  /*1080*/  IMAD R11, R7, 0x10000, R6 ;  /* 0x00010000070b7824 */ /* 0x004fe400078e0206 */
[----:B-----5:R-:W-:Y:S02]  /*1090*/  IMAD R8, R9, 0x10000, R8 ;  /* 0x0001000009087824 */ /* 0x020fe400078e0208 */
        /* <DEDUP_REMOVED lines=13> */
.L_x_22:
        /* <DEDUP_REMOVED lines=10> */
.L_x_23:
[----:B------:R-:W-:Y:S05]  /*1210*/  BSYNC.RECONVERGENT B1 ;  /* 0x0000000000017941 */ /* 0x000fea0003800200 */
.L_x_21:
[----:B-----5:R-:W2:Y:S01]  /*1220*/  I2F.S8 R6, R6 ;  /* 0x0000000600067306 */ /* 0x020ea20000001400 */
[----:B------:R-:W-:Y:S02]  /*1230*/  IDP.4A.S8.S8 R5, R5, R24, RZ ;  /* 0x0000001805057226 */ /* 0x000fe400000006ff */
[----:B------:R-:W-:-:S03]  /*1240*/  FMUL R41, R41, R12 ;  /* 0x0000000c29297220 */ /* 0x000fc60000400000 */
[----:B------:R-:W-:-:S05]  /*1250*/  I2FP.F32.S32 R5, R5 ;  /* 0x0000000500057245 */ /* 0x000fca0000201400 */
[----:B------:R-:W-:Y:S01]  /*1260*/  FFMA R5, R42, -32, R5 ;  /* 0xc20000002a057823 */ /* 0x000fe20000000005 */
[----:B--2---:R-:W-:-:S04]  /*1270*/  FMUL R41, R41, R6 ;  /* 0x0000000629297220 */ /* 0x004fc80000400000 */
[----:B------:R-:W-:-:S07]  /*1280*/  FFMA R34, R41, R5, R34 ;  /* 0x0000000529227223 */ /* 0x000fce0000000022 */
.L_x_20:
[----:B------:R-:W-:Y:S05]  /*1290*/  BSYNC.RECONVERGENT B0 ;  /* 0x0000000000007941 */ /* 0x000fea0003800200 */
.L_x_19:
[----:B------:R-:W-:Y:S05]  /*12a0*/  @P2 BRA `(.L_x_24) ;  /* 0xfffffff0002c2947 */ /* 0x000fea000383ffff */
.L_x_3:
[----:B-1----:R-:W1:Y:S01]  /*12b0*/  SHFL.DOWN PT, R3, R36, 0x10, 0x1f ;  /* 0x0a001f0024037f89 */ /* 0x002e6200000e0000 */
[----:B------:R-:W3:Y:S03]  /*12c0*/  LDC R13, c[0x0][0x3a0] ;  /* 0x0000e800ff0d7b82 */ /* 0x000ee60000000800 */
[----:B------:R-:W2:Y:S01]  /*12d0*/  SHFL.DOWN PT, R5, R34, 0x10, 0x1f ;  /* 0x0a001f0022057f89 */ /* 0x000ea200000e0000 */
[----:B-1----:R-:W-:Y:S01]  /*12e0*/  FADD R3, R3, R36 ;  /* 0x0000002403037221 */ /* 0x002fe20000000000 */
[-C--:B---3--:R-:W-:Y:S02]  /*12f0*/  ISETP.GE.U32.AND P0, PT, R40, R13.reuse, PT ;  /* 0x0000000d2800720c */ /* 0x088fe40003f06070 */
[----:B------:R-:W-:Y:S01]  /*1300*/  ISETP.GE.U32.AND P1, PT, R38, R13, PT ;  /* 0x0000000d2600720c */ /* 0x000fe20003f26070 */
[----:B--2---:R-:W-:Y:S01]  /*1310*/  FADD R6, R5, R34 ;  /* 0x0000002205067221 */ /* 0x004fe20000000000 */
[----:B------:R-:W1:Y:S01]  /*1320*/  SHFL.DOWN PT, R0, R3, 0x8, 0x1f ;  /* 0x09001f0003007f89 */ /* 0x000e6200000e0000 */
[----:B------:R-:W-:-:S02]  /*1330*/  ISETP.EQ.AND P0, PT, R45, RZ, !P0 ;  /* 0x000000ff2d00720c */ /* 0x000fc40004702270 */
[----:B------:R-:W-:Y:S01]  /*1340*/  ISETP.NE.OR P1, PT, R45, RZ, P1 ;  /* 0x000000ff2d00720c */ /* 0x000fe20000f25670 */
[----:B------:R-:W2:Y:S10]  /*1350*/  SHFL.DOWN PT, R7, R6, 0x8, 0x1f ;  /* 0x09001f0006077f89 */ /* 0x000eb400000e0000 */
[----:B------:R-:W-:-:S02]  /*1360*/  @P0 IMAD R9, R13, UR7, R40 ;  /* 0x000000070d090c24 */ /* 0x000fc4000f8e0228 */
[----:B-1----:R-:W-:Y:S01]  /*1370*/  FADD R0, R3, R0 ;  /* 0x0000000003007221 */ /* 0x002fe20000000000 */
[----:B--2---:R-:W-:-:S04]  /*1380*/  FADD R8, R6, R7 ;  /* 0x0000000706087221 */ /* 0x004fc80000000000 */
[----:B------:R-:W1:Y:S04]  /*1390*/  SHFL.DOWN PT, R5, R0, 0x4, 0x1f ;  /* 0x08801f0000057f89 */ /* 0x000e6800000e0000 */
[----:B------:R-:W2:Y:S01]  /*13a0*/  SHFL.DOWN PT, R7, R8, 0x4, 0x1f ;  /* 0x08801f0008077f89 */ /* 0x000ea200000e0000 */
[----:B-1----:R-:W-:Y:S01]  /*13b0*/  FADD R5, R0, R5 ;  /* 0x0000000500057221 */ /* 0x002fe20000000000 */
[----:B--2---:R-:W-:-:S04]  /*13c0*/  FADD R10, R8, R7 ;  /* 0x00000007080a7221 */ /* 0x004fc80000000000 */
[----:B------:R-:W1:Y:S04]  /*13d0*/  SHFL.DOWN PT, R2, R5, 0x2, 0x1f ;  /* 0x08401f0005027f89 */ /* 0x000e6800000e0000 */
[----:B------:R-:W2:Y:S01]  /*13e0*/  SHFL.DOWN PT, R11, R10, 0x2, 0x1f ;  /* 0x08401f000a0b7f89 */ /* 0x000ea200000e0000 */
[----:B-1----:R-:W-:Y:S02]  /*13f0*/  FADD R4, R5, R2 ;  /* 0x0000000205047221 */ /* 0x002fe40000000000 */
[----:B------:R-:W1:Y:S01]  /*1400*/  @P0 LDC.64 R2, c[0x0][0x390] ;  /* 0x0000e400ff020b82 */ /* 0x000e620000000a00 */
[----:B--2---:R-:W-:Y:S02]  /*1410*/  FADD R11, R10, R11 ;  /* 0x0000000b0a0b7221 */ /* 0x004fe40000000000 */
[----:B------:R-:W2:Y:S04]  /*1420*/  SHFL.DOWN PT, R7, R4, 0x1, 0x1f ;  /* 0x08201f0004077f89 */ /* 0x000ea800000e0000 */
[----:B------:R3:W4:Y:S01]  /*1430*/  SHFL.DOWN PT, R0, R11, 0x1, 0x1f ;  /* 0x08201f000b007f89 */ /* 0x00072200000e0000 */
[----:B-1----:R-:W-:-:S04]  /*1440*/  @P0 IMAD.WIDE.U32 R2, R9, 0x4, R2 ;  /* 0x0000000409020825 */ /* 0x002fc800078e0002 */
[----:B--2---:R-:W-:-:S05]  /*1450*/  FADD R7, R4, R7 ;  /* 0x0000000704077221 */ /* 0x004fca0000000000 */
[----:B------:R3:W-:Y:S01]  /*1460*/  @P0 STG.E desc[UR12][R2.64], R7 ;  /* 0x0000000702000986 */ /* 0x0007e2000c10190c */
[----:B----4-:R-:W-:Y:S05]  /*1470*/  @P1 EXIT ;  /* 0x000000000000194d */ /* 0x010fea0003800000 */
[----:B---3--:R-:W1:Y:S01]  /*1480*/  LDC.64 R2, c[0x0][0x390] ;  /* 0x0000e400ff027b82 */ /* 0x008e620000000a00 */
[----:B------:R-:W-:Y:S02]  /*1490*/  IMAD R5, R13, UR7, R38 ;  /* 0x000000070d057c24 */ /* 0x000fe4000f8e0226 */
[----:B------:R-:W-:Y:S02]  /*14a0*/  FADD R11, R11, R0 ;  /* 0x000000000b0b7221 */ /* 0x000fe40000000000 */
[----:B-1----:R-:W-:-:S05]  /*14b0*/  IMAD.WIDE.U32 R2, R5, 0x4, R2 ;  /* 0x0000000405027825 */ /* 0x002fca00078e0002 */
[----:B------:R-:W-:Y:S01]  /*14c0*/  STG.E desc[UR12][R2.64], R11 ;  /* 0x0000000b02007986 */ /* 0x000fe2000c10190c */
[----:B------:R-:W-:Y:S05]  /*14d0*/  EXIT ;  /* 0x000000000000794d */ /* 0x000fea0003800000 */
.L_x_25:
        /* <DEDUP_REMOVED lines=10> */
.L_x_98:


//--------------------- .text.quant_gemv_q6_k_q8_1 --------------------------
	.section	.text.quant_gemv_q6_k_q8_1,"ax",@progbits
	.align	128
        .global         quant_gemv_q6_k_q8_1
        .type           quant_gemv_q6_k_q8_1,@function
        .size           quant_gemv_q6_k_q8_1,(.L_x_99 - quant_gemv_q6_k_q8_1)
        .other          quant_gemv_q6_k_q8_1,@"STO_CUDA_ENTRY STV_DEFAULT"
quant_gemv_q6_k_q8_1:
.text.quant_gemv_q6_k_q8_1:
        /* <DEDUP_REMOVED lines=10> */
[----:B------:R-:W1:Y:S01]  /*00a0*/  S2UR UR9, SR_CTAID.Y ;  /* 0x00000000000979c3 */ /* 0x000e620000002600 */
[----:B------:R-:W-:Y:S01]  /*00b0*/  LOP3.LUT R26, R13, 0x1f, RZ, 0xc0, !PT ;  /* 0x0000001f0d1a7812 */ /* 0x000fe200078ec0ff */
[----:B------:R-:W-:Y:S01]  /*00c0*/  IMAD.MOV.U32 R19, RZ, RZ, RZ ;  /* 0x000000ffff137224 */ /* 0x000fe200078e00ff */
[----:B------:R-:W2:Y:S01]  /*00d0*/  LDCU.64 UR10, c[0x0][0x358] ;  /* 0x00006b00ff0a77ac */ /* 0x000ea20008000a00 */
[----:B0-----:R-:W-:-:S09]  /*00e0*/  UISETP.GE.U32.AND UP0, UPT, UR5, 0x100, UPT ;  /* 0x000001000500788c */ /* 0x001fd2000bf06070 */
[----:B-12---:R-:W-:Y:S05]  /*00f0*/  BRA.U !UP0, `(.L_x_26) ;  /* 0x00000009084c7547 */ /* 0x006fea000b800000 */
[----:B------:R-:W0:Y:S01]  /*0100*/  LDCU.64 UR6, c[0x0][0x380] ;  /* 0x00007000ff0677ac */ /* 0x000e220008000a00 */
[----:B------:R-:W-:Y:S01]  /*0110*/  IMAD.SHL.U32 R13, R13, 0x4, RZ ;  /* 0x000000040d0d7824 */ /* 0x000fe200078e00ff */
[----:B------:R-:W-:Y:S01]  /*0120*/  SHF.R.U32.HI R12, RZ, 0x3, R26 ;  /* 0x00000003ff0c7819 */ /* 0x000fe2000001161a */
[----:B------:R-:W-:Y:S01]  /*0130*/  IMAD.MOV.U32 R16, RZ, RZ, 0x9 ;  /* 0x00000009ff107424 */ /* 0x000fe200078e00ff */
[----:B------:R-:W-:Y:S01]  /*0140*/  USHF.R.U32.HI UR4, URZ, 0x5, UR5 ;  /* 0x00000005ff047899 */ /* 0x000fe20008011605 */
[----:B------:R-:W-:Y:S01]  /*0150*/  HFMA2 R15, -RZ, RZ, 0, 0 ;  /* 0x00000000ff0f7431 */ /* 0x000fe200000001ff */
[----:B------:R-:W-:Y:S01]  /*0160*/  LOP3.LUT R13, R13, 0x1c, RZ, 0xc0, !PT ;  /* 0x0000001c0d0d7812 */ /* 0x000fe200078ec0ff */
[----:B------:R-:W-:Y:S01]  /*0170*/  IMAD.MOV.U32 R19, RZ, RZ, RZ ;  /* 0x000000ffff137224 */ /* 0x000fe200078e00ff */
[----:B------:R-:W-:Y:S01]  /*0180*/  UIMAD UR4, UR4, UR9, URZ ;  /* 0x00000009040472a4 */ /* 0x000fe2000f8e02ff */
[----:B------:R-:W-:Y:S01]  /*0190*/  ISETP.GT.AND P0, PT, R12, 0x1, PT ;  /* 0x000000010c00780c */ /* 0x000fe20003f04270 */
[----:B------:R-:W1:Y:S01]  /*01a0*/  LDCU.64 UR12, c[0x0][0x388] ;  /* 0x00007100ff0c77ac */ /* 0x000e620008000a00 */
[----:B------:R-:W-:Y:S01]  /*01b0*/  ISETP.GT.U32.AND P1, PT, R13, 0xf, PT ;  /* 0x0000000f0d00780c */ /* 0x000fe20003f24070 */
[----:B------:R-:W-:-:S03]  /*01c0*/  UIMAD UR8, UR4, 0x24, URZ ;  /* 0x00000024040878a4 */ /* 0x000fc6000f8e02ff */
[----:B------:R-:W-:Y:S01]  /*01d0*/  SEL R16, R16, 0x8, P1 ;  /* 0x0000000810107807 */ /* 0x000fe20000800000 */
[----:B------:R-:W-:Y:S01]  /*01e0*/  USHF.R.U32.HI UR4, URZ, 0x8, UR5 ;  /* 0x00000008ff047899 */ /* 0x000fe20008011605 */
[----:B------:R-:W-:Y:S01]  /*01f0*/  SEL R22, RZ, 0x1, !P1 ;  /* 0x00000001ff167807 */ /* 0x000fe20004800000 */
[----:B0-----:R-:W-:-:S04]  /*0200*/  UIADD3 UR5, UP0, UPT, UR8, UR6, URZ ;  /* 0x0000000608057290 */ /* 0x001fc8000ff1e0ff */
[----:B------:R-:W-:Y:S01]  /*0210*/  IMAD R14, R0, UR4, RZ ;  /* 0x00000004000e7c24 */ /* 0x000fe2000f8e02ff */
[----:B------:R-:W-:-:S03]  /*0220*/  UIADD3.X UR6, UPT, UPT, URZ, UR7, URZ, UP0, !UPT ;  /* 0x00000007ff067290 */ /* 0x000fc600087fe4ff */
[----:B------:R-:W-:-:S09]  /*0230*/  IMAD R14, R14, 0xd2, RZ ;  /* 0x000000d20e0e7824 */ /* 0x000fd200078e02ff */
.L_x_33:
[C---:B------:R-:W-:Y:S02]  /*0240*/  IMAD R3, R15.reuse, 0xd2, RZ ;  /* 0x000000d20f037824 */ /* 0x040fe400078e02ff */
[----:B------:R-:W-:-:S03]  /*0250*/  IMAD R10, R15, 0x8, R12 ;  /* 0x000000080f0a7824 */ /* 0x000fc600078e020c */
[----:B-1----:R-:W-:Y:S01]  /*0260*/  IADD3 R2, P1, P2, R3, UR12, R14 ;  /* 0x0000000c03027c10 */ /* 0x002fe2000fa3e00e */
[----:B------:R-:W-:-:S03]  /*0270*/  IMAD R10, R10, 0x24, RZ ;  /* 0x000000240a0a7824 */ /* 0x000fc600078e02ff */
[----:B------:R-:W-:Y:S02]  /*0280*/  IADD3.X R3, PT, PT, RZ, UR13, RZ, P1, P2 ;  /* 0x0000000dff037c10 */ /* 0x000fe40008fe44ff */
[----:B------:R-:W-:Y:S02]  /*0290*/  IADD3 R6, P1, PT, R10, UR5, RZ ;  /* 0x000000050a067c10 */ /* 0x000fe4000ff3e0ff */
[C---:B------:R-:W-:Y:S01]  /*02a0*/  IADD3 R4, P2, PT, R13.reuse, R2, RZ ;  /* 0x000000020d047210 */ /* 0x040fe20007f5e0ff */
[----:B------:R-:W2:Y:S02]  /*02b0*/  LDG.E.U8.CONSTANT R11, desc[UR10][R2.64+0xd0] ;  /* 0x0000d00a020b7981 */ /* 0x000ea4000c1e9100 */
[----:B------:R-:W-:Y:S01]  /*02c0*/  IMAD.X R7, RZ, RZ, UR6, P1 ;  /* 0x00000006ff077e24 */ /* 0x000fe200088e06ff */
[----:B------:R-:W-:Y:S01]  /*02d0*/  IADD3 R8, P1, PT, R13, R6, RZ ;  /* 0x000000060d087210 */ /* 0x000fe20007f3e0ff */
[----:B------:R-:W-:Y:S01]  /*02e0*/  IMAD.X R5, RZ, RZ, R3, P2 ;  /* 0x000000ffff057224 */ /* 0x000fe200010e0603 */
[----:B------:R-:W2:Y:S03]  /*02f0*/  LDG.E.U8.CONSTANT R23, desc[UR10][R2.64+0xd1] ;  /* 0x0000d10a02177981 */ /* 0x000ea6000c1e9100 */
[----:B------:R-:W-:Y:S01]  /*0300*/  IMAD.X R9, RZ, RZ, R7, P1 ;  /* 0x000000ffff097224 */ /* 0x000fe200008e0607 */
[----:B------:R-:W3:Y:S04]  /*0310*/  LDG.E.U16.CONSTANT R17, desc[UR10][R4.64+0x80] ;  /* 0x0000800a04117981 */ /* 0x000ee8000c1e9500 */
[----:B------:R-:W3:Y:S04]  /*0320*/  LDG.E.U16.CONSTANT R24, desc[UR10][R4.64+0x82] ;  /* 0x0000820a04187981 */ /* 0x000ee8000c1e9500 */
[----:B------:R-:W4:Y:S04]  /*0330*/  LDG.E.U16.CONSTANT R25, desc[UR10][R4.64] ;  /* 0x0000000a04197981 */ /* 0x000f28000c1e9500 */
[----:B------:R-:W4:Y:S04]  /*0340*/  LDG.E.U16.CONSTANT R27, desc[UR10][R4.64+0x2] ;  /* 0x0000020a041b7981 */ /* 0x000f28000c1e9500 */
[----:B------:R-:W4:Y:S04]  /*0350*/  LDG.E.U16.CONSTANT R21, desc[UR10][R4.64+0x20] ;  /* 0x0000200a04157981 */ /* 0x000f28000c1e9500 */
[----:B------:R-:W4:Y:S04]  /*0360*/  LDG.E.U16.CONSTANT R28, desc[UR10][R4.64+0x22] ;  /* 0x0000220a041c7981 */ /* 0x000f28000c1e9500 */
[----:B------:R-:W4:Y:S04]  /*0370*/  LDG.E.U16.CONSTANT R20, desc[UR10][R6.64] ;  /* 0x0000000a06147981 */ /* 0x000f28000c1e9500 */
[----:B------:R0:W5:Y:S01]  /*0380*/  LDG.E.CONSTANT R18, desc[UR10][R8.64+0x4] ;  /* 0x0000040a08127981 */ /* 0x000162000c1e9900 */
[----:B------:R-:W-:Y:S01]  /*0390*/  BSSY.RECONVERGENT B0, `(.L_x_27) ;  /* 0x0000020000007945 */ /* 0x000fe20003800200 */
[----:B--2---:R-:W-:Y:S01]  /*03a0*/  LEA R23, R23, R11, 0x8 ;  /* 0x0000000b17177211 */ /* 0x004fe200078e40ff */
[----:B---3--:R-:W-:-:S04]  /*03b0*/  IMAD R24, R24, 0x10000, R17 ;  /* 0x0001000018187824 */ /* 0x008fc800078e0211 */
[----:B------:R-:W-:Y:S02]  /*03c0*/  HADD2.F32 R17, -RZ, R23.H0_H0 ;  /* 0x20000017ff117230 */ /* 0x000fe40000004100 */
[----:B----4-:R-:W-:Y:S02]  /*03d0*/  IMAD R11, R27, 0x10000, R25 ;  /* 0x000100001b0b7824 */ /* 0x010fe400078e0219 */
[----:B------:R-:W-:Y:S02]  /*03e0*/  IMAD R21, R28, 0x10000, R21 ;  /* 0x000100001c157824 */ /* 0x000fe400078e0215 */
[----:B------:R-:W-:Y:S01]  /*03f0*/  HADD2.F32 R20, -RZ, R20.H0_H0 ;  /* 0x20000014ff147230 */ /* 0x000fe20000004100 */
[----:B0-----:R-:W-:Y:S06]  /*0400*/  @P0 BRA `(.L_x_28) ;  /* 0x0000000000300947 */ /* 0x001fec0003800000 */
[----:B------:R-:W-:-:S13]  /*0410*/  ISETP.NE.AND P0, PT, R12, RZ, PT ;  /* 0x000000ff0c00720c */ /* 0x000fda0003f05270 */
[C---:B------:R-:W-:Y:S01]  /*0420*/  @P0 IMAD.SHL.U32 R8, R24.reuse, 0x4, RZ ;  /* 0x0000000418080824 */ /* 0x040fe200078e00ff */
[----:B------:R-:W-:Y:S01]  /*0430*/  @!P0 SHF.L.U32 R24, R24, 0x4, RZ ;  /* 0x0000000418188819 */ /* 0x000fe200000006ff */
[----:B------:R-:W-:Y:S02]  /*0440*/  @P0 IMAD.MOV.U32 R9, RZ, RZ, 0x2 ;  /* 0x00000002ff090424 */ /* 0x000fe400078e00ff */
[--C-:B------:R-:W-:Y:S01]  /*0450*/  @!P0 IMAD.MOV.U32 R9, RZ, RZ, R22.reuse ;  /* 0x000000ffff098224 */ /* 0x100fe200078e0016 */
[----:B------:R-:W-:Y:S02]  /*0460*/  @P0 LOP3.LUT R8, R8, 0x30303030, RZ, 0xc0, !PT ;  /* 0x3030303008080812 */ /* 0x000fe400078ec0ff */
[----:B------:R-:W-:Y:S02]  /*0470*/  @!P0 LOP3.LUT R24, R24, 0x30303030, RZ, 0xc0, !PT ;  /* 0x3030303018188812 */ /* 0x000fe400078ec0ff */
[----:B------:R-:W-:Y:S01]  /*0480*/  @P0 LOP3.LUT R21, R8, 0xf0f0f0f, R21, 0xf8, !PT ;  /* 0x0f0f0f0f08150812 */ /* 0x000fe200078ef815 */
[----:B------:R-:W-:Y:S01]  /*0490*/  @P0 IMAD.MOV.U32 R8, RZ, RZ, R22 ;  /* 0x000000ffff080224 */ /* 0x000fe200078e0016 */
[----:B------:R-:W-:Y:S01]  /*04a0*/  @!P0 LOP3.LUT R21, R24, 0xf0f0f0f, R11, 0xf8, !PT ;  /* 0x0f0f0f0f18158812 */ /* 0x000fe200078ef80b */
[----:B------:R-:W-:Y:S01]  /*04b0*/  @!P0 IMAD.MOV.U32 R8, RZ, RZ, RZ ;  /* 0x000000ffff088224 */ /* 0x000fe200078e00ff */
[----:B------:R-:W-:Y:S06]  /*04c0*/  BRA `(.L_x_29) ;  /* 0x0000000000307947 */ /* 0x000fec0003800000 */
.L_x_28:
[----:B------:R-:W-:-:S13]  /*04d0*/  ISETP.NE.AND P0, PT, R12, 0x2, PT ;  /* 0x000000020c00780c */ /* 0x000fda0003f05270 */
[----:B------:R-:W-:Y:S02]  /*04e0*/  @P0 SHF.R.U32.HI R8, RZ, 0x2, R24 ;  /* 0x00000002ff080819 */ /* 0x000fe40000011618 */
[----:B------:R-:W-:Y:S02]  /*04f0*/  @P0 SHF.R.U32.HI R21, RZ, 0x4, R21 ;  /* 0x00000004ff150819 */ /* 0x000fe40000011615 */
[----:B------:R-:W-:Y:S02]  /*0500*/  @P0 LOP3.LUT R8, R8, 0x30303030, RZ, 0xc0, !PT ;  /* 0x3030303008080812 */ /* 0x000fe400078ec0ff */
[----:B------:R-:W-:Y:S02]  /*0510*/  @!P0 SHF.R.U32.HI R11, RZ, 0x4, R11 ;  /* 0x00000004ff0b8819 */ /* 0x000fe4000001160b */
[----:B------:R-:W-:Y:S02]  /*0520*/  @!P0 LOP3.LUT R24, R24, 0x30303030, RZ, 0xc0, !PT ;  /* 0x3030303018188812 */ /* 0x000fe400078ec0ff */
[----:B------:R-:W-:Y:S01]  /*0530*/  @P0 LOP3.LUT R21, R8, 0xf0f0f0f, R21, 0xf8, !PT ;  /* 0x0f0f0f0f08150812 */ /* 0x000fe200078ef815 */
[--C-:B------:R-:W-:Y:S01]  /*0540*/  @P0 IMAD.MOV.U32 R8, RZ, RZ, R22.reuse ;  /* 0x000000ffff080224 */ /* 0x100fe200078e0016 */
[----:B------:R-:W-:Y:S01]  /*0550*/  @P0 MOV R9, 0x6 ;  /* 0x0000000600090802 */ /* 0x000fe20000000f00 */
[----:B------:R-:W-:Y:S01]  /*0560*/  @!P0 IMAD.MOV.U32 R9, RZ, RZ, 0x4 ;  /* 0x00000004ff098424 */ /* 0x000fe200078e00ff */
[----:B------:R-:W-:Y:S01]  /*0570*/  @!P0 LOP3.LUT R21, R24, 0xf0f0f0f, R11, 0xf8, !PT ;  /* 0x0f0f0f0f18158812 */ /* 0x000fe200078ef80b */
[----:B------:R-:W-:-:S07]  /*0580*/  @!P0 IMAD.MOV.U32 R8, RZ, RZ, R22 ;  /* 0x000000ffff088224 */ /* 0x000fce00078e0016 */
.L_x_29:
[----:B------:R-:W-:Y:S05]  /*0590*/  BSYNC.RECONVERGENT B0 ;  /* 0x0000000000007941 */ /* 0x000fea0003800200 */
.L_x_27:
[----:B------:R-:W-:Y:S01]  /*05a0*/  IADD3 R9, PT, PT, R9, R8, RZ ;  /* 0x0000000809097210 */ /* 0x000fe20007ffe0ff */
[----:B------:R-:W-:Y:S01]  /*05b0*/  VIADD R10, R10, 0x90 ;  /* 0x000000900a0a7836 */ /* 0x000fe20000000000 */
[----:B------:R-:W2:Y:S02]  /*05c0*/  LDG.E.U16.CONSTANT R23, desc[UR10][R4.64+0x40] ;  /* 0x0000400a04177981 */ /* 0x000ea4000c1e9500 */
[----:B------:R-:W-:Y:S02]  /*05d0*/  IADD3 R8, P0, PT, R9, R2, RZ ;  /* 0x0000000209087210 */ /* 0x000fe40007f1e0ff */
[----:B------:R-:W2:Y:S03]  /*05e0*/  LDG.E.U16.CONSTANT R28, desc[UR10][R4.64+0x42] ;  /* 0x0000420a041c7981 */ /* 0x000ea6000c1e9500 */
[----:B------:R-:W-:Y:S01]  /*05f0*/  IMAD.X R9, RZ, RZ, R3, P0 ;  /* 0x000000ffff097224 */ /* 0x000fe200000e0603 */
[----:B------:R-:W3:Y:S04]  /*0600*/  LDG.E.U16.CONSTANT R24, desc[UR10][R4.64+0x60] ;  /* 0x0000600a04187981 */ /* 0x000ee8000c1e9500 */
[----:B------:R0:W4:Y:S01]  /*0610*/  LDG.E.U8.CONSTANT R8, desc[UR10][R8.64+0xc0] ;  /* 0x0000c00a08087981 */ /* 0x000122000c1e9100 */
[----:B------:R-:W-:-:S03]  /*0620*/  IADD3 R10, P0, P1, R13, UR5, R10 ;  /* 0x000000050d0a7c10 */ /* 0x000fc6000f91e00a */
[----:B------:R-:W3:Y:S01]  /*0630*/  LDG.E.U16.CONSTANT R27, desc[UR10][R4.64+0x62] ;  /* 0x0000620a041b7981 */ /* 0x000ee2000c1e9500 */
[----:B------:R-:W-:-:S03]  /*0640*/  IADD3.X R11, PT, PT, RZ, UR6, RZ, P0, P1 ;  /* 0x00000006ff0b7c10 */ /* 0x000fc600087e24ff */
[----:B------:R-:W3:Y:S04]  /*0650*/  LDG.E.U16.CONSTANT R25, desc[UR10][R4.64+0xa0] ;  /* 0x0000a00a04197981 */ /* 0x000ee8000c1e9500 */
[----:B------:R3:W3:Y:S04]  /*0660*/  LDG.E.U16.CONSTANT R29, desc[UR10][R4.64+0xa2] ;  /* 0x0000a20a041d7981 */ /* 0x0006e8000c1e9500 */
[----:B------:R-:W3:Y:S04]  /*0670*/  LDG.E.U16.CONSTANT R6, desc[UR10][R6.64+0x90] ;  /* 0x0000900a06067981 */ /* 0x000ee8000c1e9500 */
[----:B------:R1:W5:Y:S01]  /*0680*/  LDG.E.CONSTANT R10, desc[UR10][R10.64+0x4] ;  /* 0x0000040a0a0a7981 */ /* 0x000362000c1e9900 */
[----:B------:R-:W-:Y:S01]  /*0690*/  UMOV UR7, 0x1010101 ;  /* 0x0101010100077882 */ /* 0x000fe20000000000 */
[----:B-----5:R-:W-:Y:S01]  /*06a0*/  IDP.4A.S8.S8 R21, R21, R18, RZ ;  /* 0x0000001215157226 */ /* 0x020fe200000006ff */
[----:B------:R-:W-:Y:S01]  /*06b0*/  ISETP.GT.AND P0, PT, R12, 0x1, PT ;  /* 0x000000010c00780c */ /* 0x000fe20003f04270 */
[----:B------:R-:W-:-:S02]  /*06c0*/  IDP.4A.S8.S8 R18, R18, UR7, RZ ;  /* 0x0000000712127c26 */ /* 0x000fc400080006ff */
[----:B0-----:R-:W-:Y:S01]  /*06d0*/  FMUL R9, R17, R20 ;  /* 0x0000001411097220 */ /* 0x001fe20000400000 */
[----:B------:R-:W-:Y:S02]  /*06e0*/  I2FP.F32.S32 R21, R21 ;  /* 0x0000001500157245 */ /* 0x000fe40000201400 */
[----:B------:R-:W-:Y:S01]  /*06f0*/  I2FP.F32.S32 R18, R18 ;  /* 0x0000001200127245 */ /* 0x000fe20000201400 */
[----:B------:R-:W-:Y:S04]  /*0700*/  BSSY.RECONVERGENT B0, `(.L_x_30) ;  /* 0x0000022000007945 */ /* 0x000fe80003800200 */
[----:B------:R-:W-:Y:S01]  /*0710*/  FFMA R18, R18, -32, R21 ;  /* 0xc200000012127823 */ /* 0x000fe20000000015 */
[----:B----4-:R-:W0:Y:S01]  /*0720*/  I2F.S8 R8, R8 ;  /* 0x0000000800087306 */ /* 0x010e220000001400 */
[----:B--2---:R-:W-:Y:S01]  /*0730*/  IMAD R23, R28, 0x10000, R23 ;  /* 0x000100001c177824 */ /* 0x004fe200078e0217 */
[----:B---3--:R-:W-:Y:S01]  /*0740*/  LEA R5, R27, R24, 0x10 ;  /* 0x000000181b057211 */ /* 0x008fe200078e80ff */
[----:B0-----:R-:W-:Y:S01]  /*0750*/  FMUL R4, R9, R8 ;  /* 0x0000000809047220 */ /* 0x001fe20000400000 */
[----:B------:R-:W-:-:S02]  /*0760*/  IMAD R8, R29, 0x10000, R25 ;  /* 0x000100001d087824 */ /* 0x000fc400078e0219 */
[----:B------:R-:W-:Y:S02]  /*0770*/  HADD2.F32 R6, -RZ, R6.H0_H0 ;  /* 0x20000006ff067230 */ /* 0x000fe40000004100 */
[----:B------:R-:W-:Y:S01]  /*0780*/  FFMA R19, R4, R18, R19 ;  /* 0x0000001204137223 */ /* 0x000fe20000000013 */
[----:B-1----:R-:W-:Y:S06]  /*0790*/  @P0 BRA `(.L_x_31) ;  /* 0x0000000000300947 */ /* 0x002fec0003800000 */
[----:B------:R-:W-:-:S13]  /*07a0*/  ISETP.NE.AND P1, PT, R12, RZ, PT ;  /* 0x000000ff0c00720c */ /* 0x000fda0003f25270 */
[C---:B------:R-:W-:Y:S01]  /*07b0*/  @P1 IMAD.SHL.U32 R4, R8.reuse, 0x4, RZ ;  /* 0x0000000408041824 */ /* 0x040fe200078e00ff */
[----:B------:R-:W-:Y:S01]  /*07c0*/  @P1 MOV R7, 0x2 ;  /* 0x0000000200071802 */ /* 0x000fe20000000f00 */
[----:B------:R-:W-:Y:S02]  /*07d0*/  @!P1 IMAD.SHL.U32 R8, R8, 0x10, RZ ;  /* 0x0000001008089824 */ /* 0x000fe400078e00ff */
[----:B------:R-:W-:Y:S01]  /*07e0*/  @!P1 IMAD.MOV.U32 R7, RZ, RZ, R22 ;  /* 0x000000ffff079224 */ /* 0x000fe200078e0016 */
[----:B------:R-:W-:Y:S02]  /*07f0*/  @P1 LOP3.LUT R4, R4, 0x30303030, RZ, 0xc0, !PT ;  /* 0x3030303004041812 */ /* 0x000fe400078ec0ff */
[----:B------:R-:W-:Y:S02]  /*0800*/  @!P1 LOP3.LUT R8, R8, 0x30303030, RZ, 0xc0, !PT ;  /* 0x3030303008089812 */ /* 0x000fe400078ec0ff */
[----:B------:R-:W-:Y:S01]  /*0810*/  @P1 LOP3.LUT R5, R4, 0xf0f0f0f, R5, 0xf8, !PT ;  /* 0x0f0f0f0f04051812 */ /* 0x000fe200078ef805 */
[----:B------:R-:W-:Y:S01]  /*0820*/  @P1 IMAD.MOV.U32 R4, RZ, RZ, R16 ;  /* 0x000000ffff041224 */ /* 0x000fe200078e0010 */
[----:B------:R-:W-:Y:S01]  /*0830*/  @!P1 LOP3.LUT R5, R8, 0xf0f0f0f, R23, 0xf8, !PT ;  /* 0x0f0f0f0f08059812 */ /* 0x000fe200078ef817 */
[----:B------:R-:W-:Y:S01]  /*0840*/  @!P1 IMAD.MOV.U32 R4, RZ, RZ, 0x8 ;  /* 0x00000008ff049424 */ /* 0x000fe200078e00ff */
[----:B------:R-:W-:Y:S06]  /*0850*/  BRA `(.L_x_32) ;  /* 0x0000000000307947 */ /* 0x000fec0003800000 */
.L_x_31:
        /* <DEDUP_REMOVED lines=12> */
.L_x_32:
[----:B------:R-:W-:Y:S05]  /*0920*/  BSYNC.RECONVERGENT B0 ;  /* 0x0000000000007941 */ /* 0x000fea0003800200 */
.L_x_30:
[----:B------:R-:W-:-:S04]  /*0930*/  IADD3 R7, PT, PT, R4, R7, RZ ;  /* 0x0000000704077210 */ /* 0x000fc80007ffe0ff */
[----:B------:R-:W-:-:S05]  /*0940*/  IADD3 R2, P1, PT, R7, R2, RZ ;  /* 0x0000000207027210 */ /* 0x000fca0007f3e0ff */
[----:B------:R-:W-:-:S05]  /*0950*/  IMAD.X R3, RZ, RZ, R3, P1 ;  /* 0x000000ffff037224 */ /* 0x000fca00008e0603 */
[----:B------:R-:W2:Y:S01]  /*0960*/  LDG.E.U8.CONSTANT R2, desc[UR10][R2.64+0xc0] ;  /* 0x0000c00a02027981 */ /* 0x000ea2000c1e9100 */
[----:B------:R-:W-:Y:S02]  /*0970*/  VIADD R15, R15, 0x1 ;  /* 0x000000010f0f7836 */ /* 0x000fe40000000000 */
[----:B------:R-:W-:Y:S01]  /*0980*/  FMUL R6, R17, R6 ;  /* 0x0000000611067220 */ /* 0x000fe20000400000 */
[----:B------:R-:W-:Y:S02]  /*0990*/  IDP.4A.S8.S8 R5, R5, R10, RZ ;  /* 0x0000000a05057226 */ /* 0x000fe400000006ff */
[----:B------:R-:W-:Y:S01]  /*09a0*/  IDP.4A.S8.S8 R10, R10, UR7, RZ ;  /* 0x000000070a0a7c26 */ /* 0x000fe200080006ff */
[----:B------:R-:W-:Y:S02]  /*09b0*/  ISETP.NE.AND P1, PT, R15, UR4, PT ;  /* 0x000000040f007c0c */ /* 0x000fe4000bf25270 */
[----:B------:R-:W-:Y:S02]  /*09c0*/  I2FP.F32.S32 R5, R5 ;  /* 0x0000000500057245 */ /* 0x000fe40000201400 */
[----:B------:R-:W-:-:S05]  /*09d0*/  I2FP.F32.S32 R10, R10 ;  /* 0x0000000a000a7245 */ /* 0x000fca0000201400 */
[----:B------:R-:W-:Y:S01]  /*09e0*/  FFMA R5, R10, -32, R5 ;  /* 0xc20000000a057823 */ /* 0x000fe20000000005 */
[----:B--2---:R-:W0:Y:S02]  /*09f0*/  I2F.S8 R7, R2 ;  /* 0x0000000200077306 */ /* 0x004e240000001400 */
[----:B0-----:R-:W-:-:S04]  /*0a00*/  FMUL R6, R6, R7 ;  /* 0x0000000706067220 */ /* 0x001fc80000400000 */
[----:B------:R-:W-:Y:S01]  /*0a10*/  FFMA R19, R6, R5, R19 ;  /* 0x0000000506137223 */ /* 0x000fe20000000013 */
[----:B------:R-:W-:Y:S06]  /*0a20*/  @P1 BRA `(.L_x_33) ;  /* 0xfffffff800041947 */ /* 0x000fec000383ffff */
.L_x_26:
        /* <DEDUP_REMOVED lines=9> */
[----:B------:R0:W1:Y:S01]  /*0ac0*/  SHFL.DOWN PT, R6, R5, 0x1, 0x1f ;  /* 0x08201f0005067f89 */ /* 0x00006200000e0000 */
[----:B------:R-:W-:Y:S05]  /*0ad0*/  @P0 EXIT ;  /* 0x000000000000094d */ /* 0x000fea0003800000 */
[----:B------:R-:W2:Y:S01]  /*0ae0*/  LDC R7, c[0x0][0x3a0] ;  /* 0x0000e800ff077b82 */ /* 0x000ea20000000800 */
[----:B01----:R-:W-:-:S07]  /*0af0*/  FADD R5, R5, R6 ;  /* 0x0000000605057221 */ /* 0x003fce0000000000 */
[----:B------:R-:W0:Y:S01]  /*0b00*/  LDC.64 R2, c[0x0][0x390] ;  /* 0x0000e400ff027b82 */ /* 0x000e220000000a00 */
[----:B--2---:R-:W-:-:S04]  /*0b10*/  IMAD R7, R7, UR9, R0 ;  /* 0x0000000907077c24 */ /* 0x004fc8000f8e0200 */
[----:B0-----:R-:W-:-:S05]  /*0b20*/  IMAD.WIDE.U32 R2, R7, 0x4, R2 ;  /* 0x0000000407027825 */ /* 0x001fca00078e0002 */
[----:B------:R-:W-:Y:S01]  /*0b30*/  STG.E desc[UR10][R2.64], R5 ;  /* 0x0000000502007986 */ /* 0x000fe2000c10190a */
[----:B------:R-:W-:Y:S05]  /*0b40*/  EXIT ;  /* 0x000000000000794d */ /* 0x000fea0003800000 */
.L_x_34:
        /* <DEDUP_REMOVED lines=11> */
.L_x_99:


//--------------------- .text.quant_gemv_q4_k_fused --------------------------
	.section	.text.quant_gemv_q4_k_fused,"ax",@progbits
	.align	128
        .global         quant_gemv_q4_k_fused
        .type           quant_gemv_q4_k_fused,@function
        .size           quant_gemv_q4_k_fused,(.L_x_96 - quant_gemv_q4_k_fused)
        .other          quant_gemv_q4_k_fused,@"STO_CUDA_ENTRY STV_DEFAULT"
quant_gemv_q4_k_fused:
.text.quant_gemv_q4_k_fused:
[----:B------:R-:W0:Y:S01]  /*0000*/  LDC R1, c[0x0][0x37c] ;  /* 0x0000df00ff017b82 */ /* 0x000e220000000800 */
[----:B------:R-:W1:Y:S07]  /*0010*/  S2R R6, SR_TID.X ;  /* 0x0000000000067919 */ /* 0x000e6e0000002100 */
[----:B------:R-:W2:Y:S01]  /*0020*/  S2UR UR4, SR_CTAID.X ;  /* 0x00000000000479c3 */ /* 0x000ea20000002500 */
[----:B------:R-:W3:Y:S01]  /*0030*/  LDCU UR5, c[0x0][0x3a0] ;  /* 0x00007400ff0577ac */ /* 0x000ee20008000800 */
[----:B0-----:R-:W-:Y:S01]  /*0040*/  VIADD R1, R1, 0xfffffff0 ;  /* 0xfffffff001017836 */ /* 0x001fe20000000000 */
[----:B--2---:R-:W-:Y:S01]  /*0050*/  USHF.L.U32 UR4, UR4, 0x3, URZ ;  /* 0x0000000304047899 */ /* 0x004fe200080006ff */
[----:B-1----:R-:W-:-:S05]  /*0060*/  SHF.R.U32.HI R11, RZ, 0x5, R6 ;  /* 0x00000005ff0b7819 */ /* 0x002fca0000011606 */
[----:B------:R-:W-:-:S04]  /*0070*/  LOP3.LUT R11, R11, UR4, RZ, 0xfc, !PT ;  /* 0x000000040b0b7c12 */ /* 0x000fc8000f8efcff */
[----:B---3--:R-:W-:-:S13]  /*0080*/  ISETP.GE.U32.AND P0, PT, R11, UR5, PT ;  /* 0x000000050b007c0c */ /* 0x008fda000bf06070 */
[----:B------:R-:W-:Y:S05]  /*0090*/  @P0 EXIT ;  /* 0x000000000000094d */ /* 0x000fea0003800000 */
[----:B------:R-:W0:Y:S01]  /*00a0*/  LDC R9, c[0x0][0x39c] ;  /* 0x0000e700ff097b82 */ /* 0x000e220000000800 */
[----:B------:R-:W1:Y:S01]  /*00b0*/  LDCU.64 UR6, c[0x0][0x358] ;  /* 0x00006b00ff0677ac */ /* 0x000e620008000a00 */
[----:B------:R-:W-:Y:S01]  /*00c0*/  LOP3.LUT R17, R6, 0x1f, RZ, 0xc0, !PT ;  /* 0x0000001f06117812 */ /* 0x000fe200078ec0ff */
[----:B------:R-:W-:-:S05]  /*00d0*/  IMAD.MOV.U32 R16, RZ, RZ, RZ ;  /* 0x000000ffff107224 */ /* 0x000fca00078e00ff */
[----:B------:R-:W2:Y:S01]  /*00e0*/  S2UR UR4, SR_CTAID.Y ;  /* 0x00000000000479c3 */ /* 0x000ea20000002600 */
[----:B0-----:R-:W-:-:S13]  /*00f0*/  ISETP.GE.U32.AND P0, PT, R9, 0x100, PT ;  /* 0x000001000900780c */ /* 0x001fda0003f06070 */
[----:B-12---:R-:W-:Y:S05]  /*0100*/  @!P0 BRA `(.L_x_35) ;  /* 0x0000001000588947 */ /* 0x006fea0003800000 */
[----:B------:R-:W-:Y:S01]  /*0110*/  IMAD.SHL.U32 R6, R6, 0x4, RZ ;  /* 0x0000000406067824 */ /* 0x000fe200078e00ff */
[----:B------:R-:W0:Y:S01]  /*0120*/  LDC.64 R4, c[0x0][0x388] ;  /* 0x0000e200ff047b82 */ /* 0x000e220000000a00 */
[----:B------:R-:W-:Y:S01]  /*0130*/  SHF.R.U32.HI R0, RZ, 0x3, R17 ;  /* 0x00000003ff007819 */ /* 0x000fe20000011611 */
[----:B------:R-:W-:Y:S01]  /*0140*/  IMAD.MOV.U32 R16, RZ, RZ, RZ ;  /* 0x000000ffff107224 */ /* 0x000fe200078e00ff */
[----:B------:R-:W-:Y:S01]  /*0150*/  SHF.R.U32.HI R8, RZ, 0x8, R9 ;  /* 0x00000008ff087819 */ /* 0x000fe20000011609 */
[----:B------:R-:W-:Y:S01]  /*0160*/  IMAD R9, R9, UR4, RZ ;  /* 0x0000000409097c24 */ /* 0x000fe2000f8e02ff */
[----:B------:R-:W-:Y:S01]  /*0170*/  LOP3.LUT R7, R6, 0x1c, RZ, 0xc0, !PT ;  /* 0x0000001c06077812 */ /* 0x000fe200078ec0ff */
[----:B------:R-:W-:Y:S02]  /*0180*/  IMAD.U32 R18, R0, 0x2, R1 ;  /* 0x0000000200127824 */ /* 0x000fe400078e0001 */
[----:B------:R-:W1:Y:S01]  /*0190*/  LDC.64 R2, c[0x0][0x380] ;  /* 0x0000e000ff027b82 */ /* 0x000e620000000a00 */
[----:B------:R-:W-:-:S02]  /*01a0*/  IMAD R10, R11, R8, RZ ;  /* 0x000000080b0a7224 */ /* 0x000fc400078e02ff */
[----:B------:R-:W-:Y:S02]  /*01b0*/  IMAD R7, R0, 0x40, R7 ;  /* 0x0000004000077824 */ /* 0x000fe400078e0207 */
[----:B------:R-:W-:Y:S02]  /*01c0*/  IMAD R13, R10, 0x90, RZ ;  /* 0x000000900a0d7824 */ /* 0x000fe400078e02ff */
[----:B------:R-:W-:-:S04]  /*01d0*/  IMAD.WIDE.U32 R6, R7, 0x4, RZ ;  /* 0x0000000407067825 */ /* 0x000fc800078e00ff */
[----:B------:R-:W-:Y:S02]  /*01e0*/  IMAD.MOV R19, RZ, RZ, -R8 ;  /* 0x000000ffff137224 */ /* 0x000fe400078e0a08 */
[----:B------:R-:W-:Y:S01]  /*01f0*/  IMAD.WIDE.U32 R6, R9, 0x4, R6 ;  /* 0x0000000409067825 */ /* 0x000fe200078e0006 */
[----:B0-----:R-:W-:-:S04]  /*0200*/  IADD3 R4, P0, PT, R13, R4, RZ ;  /* 0x000000040d047210 */ /* 0x001fc80007f1e0ff */
[----:B------:R-:W-:Y:S02]  /*0210*/  IADD3 R14, P1, PT, R4, 0x10, RZ ;  /* 0x00000010040e7810 */ /* 0x000fe40007f3e0ff */
[----:B-1----:R-:W-:Y:S02]  /*0220*/  IADD3 R2, P2, PT, R6, R2, RZ ;  /* 0x0000000206027210 */ /* 0x002fe40007f5e0ff */
[----:B------:R-:W-:Y:S02]  /*0230*/  IADD3.X R15, PT, PT, RZ, RZ, R5, P1, P0 ;  /* 0x000000ffff0f7210 */ /* 0x000fe40000fe0405 */
[----:B------:R-:W-:-:S04]  /*0240*/  IADD3 R12, P3, PT, R2, 0x80, RZ ;  /* 0x00000080020c7810 */ /* 0x000fc80007f7e0ff */
[----:B------:R-:W-:-:S09]  /*0250*/  IADD3.X R13, PT, PT, RZ, R7, R3, P3, P2 ;  /* 0x00000007ff0d7210 */ /* 0x000fd20001fe4403 */
.L_x_44:
[----:B------:R-:W2:Y:S04]  /*0260*/  LDG.E.CONSTANT R20, desc[UR6][R12.64+-0x78] ;  /* 0xffff88060c147981 */ /* 0x000ea8000c1e9900 */
[----:B------:R-:W2:Y:S04]  /*0270*/  LDG.E.CONSTANT R21, desc[UR6][R12.64+-0x74] ;  /* 0xffff8c060c157981 */ /* 0x000ea8000c1e9900 */
[----:B------:R-:W3:Y:S04]  /*0280*/  LDG.E.CONSTANT R22, desc[UR6][R12.64+-0x80] ;  /* 0xffff80060c167981 */ /* 0x000ee8000c1e9900 */
[----:B------:R-:W3:Y:S04]  /*0290*/  LDG.E.CONSTANT R23, desc[UR6][R12.64+-0x7c] ;  /* 0xffff84060c177981 */ /* 0x000ee8000c1e9900 */
[----:B------:R-:W4:Y:S04]  /*02a0*/  LDG.E.U8.CONSTANT R30, desc[UR6][R14.64+-0x9] ;  /* 0xfffff7060e1e7981 */ /* 0x000f28000c1e9100 */
[----:B------:R-:W5:Y:S04]  /*02b0*/  LDG.E.U8.CONSTANT R32, desc[UR6][R14.64+-0xa] ;  /* 0xfffff6060e207981 */ /* 0x000f68000c1e9100 */
        /* <DEDUP_REMOVED lines=9> */
[----:B------:R-:W5:Y:S01]  /*0350*/  LDG.E.U8.CONSTANT R9, desc[UR6][R14.64+-0x2] ;  /* 0xfffffe060e097981 */ /* 0x000f62000c1e9100 */
[----:B------:R-:W-:-:S03]  /*0360*/  LEA R2, P0, R17, R14, 0x2 ;  /* 0x0000000e11027211 */ /* 0x000fc600078010ff */
[----:B------:R-:W5:Y:S02]  /*0370*/  LDG.E.U16.CONSTANT R24, desc[UR6][R14.64+-0x10] ;  /* 0xfffff0060e187981 */ /* 0x000f64000c1e9500 */
[----:B------:R-:W-:Y:S02]  /*0380*/  IMAD.X R3, RZ, RZ, R15, P0 ;  /* 0x000000ffff037224 */ /* 0x000fe400000e060f */
[----:B------:R-:W5:Y:S04]  /*0390*/  LDG.E.U16.CONSTANT R5, desc[UR6][R14.64+-0xe] ;  /* 0xfffff2060e057981 */ /* 0x000f68000c1e9500 */
[----:B------:R5:W5:Y:S01]  /*03a0*/  LDG.E.CONSTANT R2, desc[UR6][R2.64] ;  /* 0x0000000602027981 */ /* 0x000b62000c1e9900 */
[----:B------:R-:W-:Y:S01]  /*03b0*/  BSSY.RECONVERGENT B0, `(.L_x_36) ;  /* 0x0000049000007945 */ /* 0x000fe20003800200 */
[----:B--2---:R-:W-:-:S04]  /*03c0*/  FMNMX R25, |R20|, |R21|, !PT ;  /* 0x4000001514197209 */ /* 0x004fc80007800200 */
[----:B---3--:R-:W-:-:S05]  /*03d0*/  FMNMX3 R35, |R22|, |R23|, R25, !PT ;  /* 0x4000001716237276 */ /* 0x008fca0007800219 */
[----:B------:R-:W0:Y:S01]  /*03e0*/  SHFL.BFLY PT, R28, R35, 0x4, 0x1f ;  /* 0x0c801f00231c7f89 */ /* 0x000e2200000e0000 */
[----:B----4-:R-:W-:Y:S02]  /*03f0*/  LOP3.LUT R34, R30, 0x3f, RZ, 0xc0, !PT ;  /* 0x0000003f1e227812 */ /* 0x010fe400078ec0ff */
[----:B0-----:R-:W-:-:S05]  /*0400*/  FMNMX R27, R35, R28, !PT ;  /* 0x0000001c231b7209 */ /* 0x001fca0007800000 */
[----:B------:R-:W0:Y:S01]  /*0410*/  SHFL.BFLY PT, R28, R27, 0x2, 0x1f ;  /* 0x0c401f001b1c7f89 */ /* 0x000e2200000e0000 */
[----:B------:R-:W-:Y:S02]  /*0420*/  SHF.R.U32.HI R33, RZ, 0x2, R30 ;  /* 0x00000002ff217819 */ /* 0x000fe4000001161e */
[----:B-----5:R-:W-:Y:S02]  /*0430*/  SHF.R.U32.HI R3, RZ, 0x2, R32 ;  /* 0x00000002ff037819 */ /* 0x020fe40000011620 */
[----:B------:R-:W-:Y:S02]  /*0440*/  LOP3.LUT R30, R31, 0x3f, RZ, 0xc0, !PT ;  /* 0x0000003f1f1e7812 */ /* 0x000fe400078ec0ff */
[----:B------:R-:W-:Y:S02]  /*0450*/  LOP3.LUT R25, R32, 0x3f, RZ, 0xc0, !PT ;  /* 0x0000003f20197812 */ /* 0x000fe400078ec0ff */
[----:B------:R-:W-:Y:S02]  /*0460*/  SHF.R.U32.HI R31, RZ, 0x2, R31 ;  /* 0x00000002ff1f7819 */ /* 0x000fe4000001161f */
[----:B------:R-:W-:-:S02]  /*0470*/  SHF.R.U32.HI R32, RZ, 0x2, R29 ;  /* 0x00000002ff207819 */ /* 0x000fc4000001161d */
[----:B------:R-:W-:Y:S02]  /*0480*/  LOP3.LUT R36, R3, 0x30, RZ, 0xc0, !PT ;  /* 0x0000003003247812 */ /* 0x000fe400078ec0ff */
[----:B------:R-:W-:Y:S02]  /*0490*/  PRMT R25, R25, 0x3340, R34 ;  /* 0x0000334019197816 */ /* 0x000fe40000000022 */
[----:B------:R-:W-:Y:S02]  /*04a0*/  LOP3.LUT R29, R29, 0x3f, RZ, 0xc0, !PT ;  /* 0x0000003f1d1d7812 */ /* 0x000fe400078ec0ff */
[----:B------:R-:W-:Y:S02]  /*04b0*/  LOP3.LUT R33, R33, 0x30, RZ, 0xc0, !PT ;  /* 0x0000003021217812 */ /* 0x000fe400078ec0ff */
[----:B------:R-:W-:Y:S02]  /*04c0*/  LOP3.LUT R3, R31, 0x30, RZ, 0xc0, !PT ;  /* 0x000000301f037812 */ /* 0x000fe400078ec0ff */
[----:B------:R-:W-:-:S02]  /*04d0*/  LOP3.LUT R34, R32, 0x30, RZ, 0xc0, !PT ;  /* 0x0000003020227812 */ /* 0x000fc400078ec0ff */
[----:B------:R-:W-:Y:S02]  /*04e0*/  SHF.R.U32.HI R31, RZ, 0x2, R10 ;  /* 0x00000002ff1f7819 */ /* 0x000fe4000001160a */
[----:B0-----:R-:W-:Y:S02]  /*04f0*/  FMNMX R28, R27, R28, !PT ;  /* 0x0000001c1b1c7209 */ /* 0x001fe40007800000 */
[----:B------:R-:W-:Y:S02]  /*0500*/  LOP3.LUT R35, R33, 0xf, R8, 0xf8, !PT ;  /* 0x0000000f21237812 */ /* 0x000fe400078ef808 */
[----:B------:R-:W-:Y:S01]  /*0510*/  PRMT R30, R30, 0x3340, R29 ;  /* 0x000033401e1e7816 */ /* 0x000fe2000000001d */
[----:B------:R-:W0:Y:S01]  /*0520*/  SHFL.BFLY PT, R27, R28, 0x1, 0x1f ;  /* 0x0c201f001c1b7f89 */ /* 0x000e2200000e0000 */
[----:B------:R-:W-:Y:S02]  /*0530*/  LOP3.LUT R32, R3, 0xf, R26, 0xf8, !PT ;  /* 0x0000000f03207812 */ /* 0x000fe400078ef81a */
[----:B------:R-:W-:-:S02]  /*0540*/  LOP3.LUT R33, R34, 0xf, R7, 0xf8, !PT ;  /* 0x0000000f22217812 */ /* 0x000fc400078ef807 */
[----:B------:R-:W-:Y:S02]  /*0550*/  LOP3.LUT R31, R31, 0x30, RZ, 0xc0, !PT ;  /* 0x000000301f1f7812 */ /* 0x000fe400078ec0ff */
[----:B------:R-:W-:Y:S02]  /*0560*/  SHF.R.U32.HI R29, RZ, 0x2, R4 ;  /* 0x00000002ff1d7819 */ /* 0x000fe40000011604 */
[----:B------:R-:W-:Y:S02]  /*0570*/  PRMT R32, R32, 0x3340, R33 ;  /* 0x0000334020207816 */ /* 0x000fe40000000021 */
[----:B------:R-:W-:Y:S02]  /*0580*/  LEA.HI R26, R26, R31, RZ, 0x1c ;  /* 0x0000001f1a1a7211 */ /* 0x000fe400078fe0ff */
[----:B------:R-:W-:Y:S02]  /*0590*/  LOP3.LUT R34, R29, 0x30, RZ, 0xc0, !PT ;  /* 0x000000301d227812 */ /* 0x000fe400078ec0ff */
[----:B------:R-:W-:-:S02]  /*05a0*/  SHF.R.U32.HI R31, RZ, 0x2, R6 ;  /* 0x00000002ff1f7819 */ /* 0x000fc40000011606 */
[----:B------:R-:W-:Y:S02]  /*05b0*/  SHF.R.U32.HI R33, RZ, 0x2, R0 ;  /* 0x00000002ff217819 */ /* 0x000fe40000011600 */
[----:B------:R-:W-:Y:S02]  /*05c0*/  LEA.HI R7, R7, R34, RZ, 0x1c ;  /* 0x0000002207077211 */ /* 0x000fe400078fe0ff */
[----:B------:R-:W-:Y:S02]  /*05d0*/  LOP3.LUT R34, R31, 0x30, RZ, 0xc0, !PT ;  /* 0x000000301f227812 */ /* 0x000fe400078ec0ff */
[----:B------:R-:W-:Y:S02]  /*05e0*/  LOP3.LUT R33, R33, 0x30, RZ, 0xc0, !PT ;  /* 0x0000003021217812 */ /* 0x000fe400078ec0ff */
[----:B------:R-:W-:Y:S02]  /*05f0*/  LOP3.LUT R10, R10, 0x3f, RZ, 0xc0, !PT ;  /* 0x0000003f0a0a7812 */ /* 0x000fe400078ec0ff */
[----:B------:R-:W-:-:S02]  /*0600*/  LOP3.LUT R29, R4, 0x3f, RZ, 0xc0, !PT ;  /* 0x0000003f041d7812 */ /* 0x000fc400078ec0ff */
[----:B------:R-:W-:Y:S02]  /*0610*/  PRMT R26, R26, 0x3340, R7 ;  /* 0x000033401a1a7816 */ /* 0x000fe40000000007 */
[----:B------:R-:W-:Y:S02]  /*0620*/  LOP3.LUT R36, R36, 0xf, R9, 0xf8, !PT ;  /* 0x0000000f24247812 */ /* 0x000fe400078ef809 */
[----:B------:R-:W-:Y:S02]  /*0630*/  LEA.HI R34, R9, R34, RZ, 0x1c ;  /* 0x0000002209227211 */ /* 0x000fe400078fe0ff */
[----:B------:R-:W-:Y:S02]  /*0640*/  LOP3.LUT R6, R6, 0x3f, RZ, 0xc0, !PT ;  /* 0x0000003f06067812 */ /* 0x000fe400078ec0ff */
[----:B------:R-:W-:Y:S02]  /*0650*/  LOP3.LUT R7, R0, 0x3f, RZ, 0xc0, !PT ;  /* 0x0000003f00077812 */ /* 0x000fe400078ec0ff */
[----:B------:R-:W-:-:S02]  /*0660*/  LEA.HI R33, R8, R33, RZ, 0x1c ;  /* 0x0000002108217211 */ /* 0x000fc400078fe0ff */
[----:B------:R-:W-:Y:S02]  /*0670*/  PRMT R4, R10, 0x3340, R29 ;  /* 0x000033400a047816 */ /* 0x000fe4000000001d */
[----:B------:R-:W-:Y:S02]  /*0680*/  PRMT R3, R36, 0x3340, R35 ;  /* 0x0000334024037816 */ /* 0x000fe40000000023 */
[----:B------:R-:W-:Y:S02]  /*0690*/  PRMT R29, R6, 0x3340, R7 ;  /* 0x00003340061d7816 */ /* 0x000fe40000000007 */
[----:B------:R-:W-:Y:S01]  /*06a0*/  PRMT R9, R34, 0x3340, R33 ;  /* 0x0000334022097816 */ /* 0x000fe20000000021 */
[----:B------:R-:W-:Y:S01]  /*06b0*/  IMAD.MOV.U32 R31, RZ, RZ, 0x3c010204 ;  /* 0x3c010204ff1f7424 */ /* 0x000fe200078e00ff */
[----:B------:R-:W-:Y:S01]  /*06c0*/  PRMT R6, R30, 0x5410, R25 ;  /* 0x000054101e067816 */ /* 0x000fe20000000019 */
[----:B------:R-:W-:Y:S01]  /*06d0*/  IMAD.MOV.U32 R0, RZ, RZ, 0x42fe0000 ;  /* 0x42fe0000ff007424 */ /* 0x000fe200078e00ff */
[----:B------:R-:W-:-:S02]  /*06e0*/  PRMT R7, R32, 0x5410, R3 ;  /* 0x0000541020077816 */ /* 0x000fc40000000003 */
[----:B------:R-:W-:Y:S02]  /*06f0*/  PRMT R8, R4, 0x5410, R29 ;  /* 0x0000541004087816 */ /* 0x000fe4000000001d */
[----:B------:R-:W-:Y:S01]  /*0700*/  PRMT R9, R26, 0x5410, R9 ;  /* 0x000054101a097816 */ /* 0x000fe20000000009 */
[----:B------:R-:W-:Y:S01]  /*0710*/  FFMA R0, R31, -R0, 1 ;  /* 0x3f8000001f007423 */ /* 0x000fe20000000800 */
[----:B0-----:R-:W-:Y:S01]  /*0720*/  FMNMX R10, R28, R27, !PT ;  /* 0x0000001b1c0a7209 */ /* 0x001fe20007800000 */
[----:B------:R0:W-:Y:S04]  /*0730*/  STL.64 [R1], R6 ;  /* 0x0000000601007387 */ /* 0x0001e80000100a00 */
[----:B------:R0:W-:Y:S01]  /*0740*/  STL.64 [R1+0x8], R8 ;  /* 0x0000080801007387 */ /* 0x0001e20000100a00 */
[----:B------:R-:W-:Y:S01]  /*0750*/  FFMA R4, R0, R31, 0.0078740157186985015869 ;  /* 0x3c01020400047423 */ /* 0x000fe2000000001f */
[----:B------:R-:W1:Y:S03]  /*0760*/  FCHK P0, R10, 127 ;  /* 0x42fe00000a007902 */ /* 0x000e660000000000 */
[----:B------:R-:W-:-:S04]  /*0770*/  FFMA R3, R10, R4, RZ ;  /* 0x000000040a037223 */ /* 0x000fc800000000ff */
[----:B------:R-:W-:-:S04]  /*0780*/  FFMA R0, R3, -127, R10 ;  /* 0xc2fe000003007823 */ /* 0x000fc8000000000a */
[----:B------:R-:W-:Y:S01]  /*0790*/  FFMA R0, R4, R0, R3 ;  /* 0x0000000004007223 */ /* 0x000fe20000000003 */
[----:B------:R-:W-:Y:S01]  /*07a0*/  SHF.R.U32.HI R4, RZ, 0x4, R2 ;  /* 0x00000004ff047819 */ /* 0x000fe20000011602 */
[----:B------:R-:W-:Y:S01]  /*07b0*/  HADD2.F32 R3, -RZ, R24.H0_H0 ;  /* 0x20000018ff037230 */ /* 0x000fe20000004100 */
[----:B------:R-:W-:Y:S01]  /*07c0*/  LOP3.LUT R2, R2, 0xf0f0f0f, RZ, 0xc0, !PT ;  /* 0x0f0f0f0f02027812 */ /* 0x000fe200078ec0ff */
[----:B------:R-:W-:Y:S01]  /*07d0*/  HADD2.F32 R5, -RZ, R5.H0_H0 ;  /* 0x20000005ff057230 */ /* 0x000fe20000004100 */
[----:B------:R-:W-:Y:S01]  /*07e0*/  LOP3.LUT R4, R4, 0xf0f0f0f, RZ, 0xc0, !PT ;  /* 0x0f0f0f0f04047812 */ /* 0x000fe200078ec0ff */
[----:B01----:R-:W-:Y:S06]  /*07f0*/  @!P0 BRA `(.L_x_37) ;  /* 0x0000000000108947 */ /* 0x003fec0003800000 */
[----:B------:R-:W-:Y:S01]  /*0800*/  IMAD.MOV.U32 R7, RZ, RZ, 0x42fe0000 ;  /* 0x42fe0000ff077424 */ /* 0x000fe200078e00ff */
[----:B------:R-:W-:-:S07]  /*0810*/  MOV R26, 0x830 ;  /* 0x00000830001a7802 */ /* 0x000fce0000000f00 */
[----:B------:R-:W-:Y:S05]  /*0820*/  CALL.REL.NOINC `($__internal_0_$__cuda_sm3x_div_rn_noftz_f32_slowpath) ;  /* 0x0000000800d87944 */ /* 0x000fea0003c00000 */
[----:B------:R-:W-:-:S07]  /*0830*/  IMAD.MOV.U32 R0, RZ, RZ, R27 ;  /* 0x000000ffff007224 */ /* 0x000fce00078e001b */
.L_x_37:
[----:B------:R-:W-:Y:S05]  /*0840*/  BSYNC.RECONVERGENT B0 ;  /* 0x0000000000007941 */ /* 0x000fea0003800200 */
.L_x_36:
[----:B------:R-:W0:Y:S01]  /*0850*/  MUFU.RCP R7, R10 ;  /* 0x0000000a00077308 */ /* 0x000e220000001000 */
[----:B------:R-:W-:Y:S01]  /*0860*/  UMOV UR5, 0x42fe0000 ;  /* 0x42fe000000057882 */ /* 0x000fe20000000000 */
[----:B------:R-:W-:Y:S01]  /*0870*/  BSSY.RECONVERGENT B0, `(.L_x_38) ;  /* 0x000000f000007945 */ /* 0x000fe20003800200 */
[----:B------:R-:W-:Y:S01]  /*0880*/  IMAD.U32 R9, RZ, RZ, UR5 ;  /* 0x00000005ff097e24 */ /* 0x000fe2000f8e00ff */
[----:B------:R-:W-:-:S04]  /*0890*/  FSETP.NEU.AND P2, PT, R10, RZ, PT ;  /* 0x000000ff0a00720b */ /* 0x000fc80003f4d000 */
[----:B------:R-:W1:Y:S01]  /*08a0*/  FCHK P0, R9, R10 ;  /* 0x0000000a09007302 */ /* 0x000e620000000000 */
[----:B0-----:R-:W-:-:S04]  /*08b0*/  FFMA R6, -R10, R7, 1 ;  /* 0x3f8000000a067423 */ /* 0x001fc80000000107 */
[----:B------:R-:W-:-:S04]  /*08c0*/  FFMA R6, R7, R6, R7 ;  /* 0x0000000607067223 */ /* 0x000fc80000000007 */
[----:B------:R-:W-:-:S04]  /*08d0*/  FFMA R7, R6, 127, RZ ;  /* 0x42fe000006077823 */ /* 0x000fc800000000ff */
[----:B------:R-:W-:-:S04]  /*08e0*/  FFMA R8, -R10, R7, 127 ;  /* 0x42fe00000a087423 */ /* 0x000fc80000000107 */
[----:B------:R-:W-:Y:S01]  /*08f0*/  FFMA R6, R6, R8, R7 ;  /* 0x0000000806067223 */ /* 0x000fe20000000007 */
[----:B-1----:R-:W-:Y:S06]  /*0900*/  @!P0 BRA `(.L_x_39) ;  /* 0x0000000000148947 */ /* 0x002fec0003800000 */
[----:B------:R-:W-:Y:S01]  /*0910*/  IMAD.MOV.U32 R7, RZ, RZ, R10 ;  /* 0x000000ffff077224 */ /* 0x000fe200078e000a */
[----:B------:R-:W-:Y:S01]  /*0920*/  MOV R26, 0x950 ;  /* 0x00000950001a7802 */ /* 0x000fe20000000f00 */
[----:B------:R-:W-:-:S07]  /*0930*/  IMAD.MOV.U32 R10, RZ, RZ, 0x42fe0000 ;  /* 0x42fe0000ff0a7424 */ /* 0x000fce00078e00ff */
[----:B------:R-:W-:Y:S05]  /*0940*/  CALL.REL.NOINC `($__internal_0_$__cuda_sm3x_div_rn_noftz_f32_slowpath) ;  /* 0x0000000800907944 */ /* 0x000fea0003c00000 */
[----:B------:R-:W-:-:S07]  /*0950*/  IMAD.MOV.U32 R6, RZ, RZ, R27 ;  /* 0x000000ffff067224 */ /* 0x000fce00078e001b */
.L_x_39:
[----:B------:R-:W-:Y:S05]  /*0960*/  BSYNC.RECONVERGENT B0 ;  /* 0x0000000000007941 */ /* 0x000fea0003800200 */
.L_x_38:
[----:B------:R-:W2:Y:S04]  /*0970*/  LDG.E.CONSTANT R8, desc[UR6][R12.64+0x8] ;  /* 0x000008060c087981 */ /* 0x000ea8000c1e9900 */
[----:B------:R-:W2:Y:S04]  /*0980*/  LDG.E.CONSTANT R9, desc[UR6][R12.64+0xc] ;  /* 0x00000c060c097981 */ /* 0x000ea8000c1e9900 */
[----:B------:R-:W3:Y:S04]  /*0990*/  LDG.E.CONSTANT R24, desc[UR6][R12.64] ;  /* 0x000000060c187981 */ /* 0x000ee8000c1e9900 */
[----:B------:R-:W3:Y:S01]  /*09a0*/  LDG.E.CONSTANT R25, desc[UR6][R12.64+0x4] ;  /* 0x000004060c197981 */ /* 0x000ee2000c1e9900 */
[----:B------:R-:W-:Y:S01]  /*09b0*/  BSSY.RECONVERGENT B0, `(.L_x_40) ;  /* 0x0000036000007945 */ /* 0x000fe20003800200 */
[----:B--2---:R-:W-:-:S04]  /*09c0*/  FMNMX R7, |R8|, |R9|, !PT ;  /* 0x4000000908077209 */ /* 0x004fc80007800200 */
[----:B---3--:R-:W-:-:S05]  /*09d0*/  FMNMX3 R26, |R24|, |R25|, R7, !PT ;  /* 0x40000019181a7276 */ /* 0x008fca0007800207 */
[----:B------:R-:W0:Y:S02]  /*09e0*/  SHFL.BFLY PT, R7, R26, 0x4, 0x1f ;  /* 0x0c801f001a077f89 */ /* 0x000e2400000e0000 */
[----:B0-----:R-:W-:Y:S01]  /*09f0*/  FMNMX R28, R26, R7, !PT ;  /* 0x000000071a1c7209 */ /* 0x001fe20007800000 */
[----:B------:R-:W-:Y:S01]  /*0a00*/  IMAD.MOV.U32 R26, RZ, RZ, 0x3c010204 ;  /* 0x3c010204ff1a7424 */ /* 0x000fe200078e00ff */
[----:B------:R-:W-:Y:S01]  /*0a10*/  FSEL R7, R6, RZ, P2 ;  /* 0x000000ff06077208 */ /* 0x000fe20001000000 */
[----:B------:R-:W-:Y:S02]  /*0a20*/  IMAD.MOV.U32 R6, RZ, RZ, 0x3f000000 ;  /* 0x3f000000ff067424 */ /* 0x000fe400078e00ff */
[----:B------:R-:W0:Y:S02]  /*0a30*/  SHFL.BFLY PT, R29, R28, 0x2, 0x1f ;  /* 0x0c401f001c1d7f89 */ /* 0x000e2400000e0000 */
[-C--:B------:R-:W-:Y:S01]  /*0a40*/  FMUL R27, R23, R7.reuse ;  /* 0x00000007171b7220 */ /* 0x080fe20000400000 */
[-C--:B------:R-:W-:Y:S01]  /*0a50*/  FMUL R23, R22, R7.reuse ;  /* 0x0000000716177220 */ /* 0x080fe20000400000 */
[----:B------:R-:W-:-:S03]  /*0a60*/  FMUL R21, R21, R7 ;  /* 0x0000000715157220 */ /* 0x000fc60000400000 */
[----:B------:R-:W-:-:S05]  /*0a70*/  LOP3.LUT R10, R6, 0x80000000, R27, 0xb8, !PT ;  /* 0x80000000060a7812 */ /* 0x000fca00078eb81b */
[----:B------:R-:W-:Y:S01]  /*0a80*/  FADD.RZ R22, R27, R10 ;  /* 0x0000000a1b167221 */ /* 0x000fe2000000c000 */
[----:B------:R-:W-:Y:S01]  /*0a90*/  LOP3.LUT R10, R6, 0x80000000, R23, 0xb8, !PT ;  /* 0x80000000060a7812 */ /* 0x000fe200078eb817 */
[----:B------:R-:W-:-:S04]  /*0aa0*/  FMUL R27, R20, R7 ;  /* 0x00000007141b7220 */ /* 0x000fc80000400000 */
[----:B------:R-:W-:Y:S01]  /*0ab0*/  FADD.RZ R23, R23, R10 ;  /* 0x0000000a17177221 */ /* 0x000fe2000000c000 */
[C---:B------:R-:W-:Y:S01]  /*0ac0*/  LOP3.LUT R20, R6.reuse, 0x80000000, R27, 0xb8, !PT ;  /* 0x8000000006147812 */ /* 0x040fe200078eb81b */
[----:B------:R-:W1:Y:S01]  /*0ad0*/  F2I.TRUNC.NTZ R22, R22 ;  /* 0x0000001600167305 */ /* 0x000e62000020f100 */
[----:B------:R-:W-:Y:S02]  /*0ae0*/  LOP3.LUT R6, R6, 0x80000000, R21, 0xb8, !PT ;  /* 0x8000000006067812 */ /* 0x000fe400078eb815 */
[----:B0-----:R-:W-:Y:S01]  /*0af0*/  FMNMX R10, R28, R29, !PT ;  /* 0x0000001d1c0a7209 */ /* 0x001fe20007800000 */
[----:B------:R-:W-:Y:S02]  /*0b00*/  FADD.RZ R20, R27, R20 ;  /* 0x000000141b147221 */ /* 0x000fe4000000c000 */
[----:B------:R-:W-:Y:S01]  /*0b10*/  FADD.RZ R21, R21, R6 ;  /* 0x0000000615157221 */ /* 0x000fe2000000c000 */
[----:B------:R-:W-:Y:S01]  /*0b20*/  IMAD.MOV.U32 R27, RZ, RZ, 0x42fe0000 ;  /* 0x42fe0000ff1b7424 */ /* 0x000fe200078e00ff */
[----:B------:R-:W0:Y:S01]  /*0b30*/  F2I.TRUNC.NTZ R23, R23 ;  /* 0x0000001700177305 */ /* 0x000e22000020f100 */
[----:B------:R-:W2:Y:S02]  /*0b40*/  SHFL.BFLY PT, R7, R10, 0x1, 0x1f ;  /* 0x0c201f000a077f89 */ /* 0x000ea400000e0000 */
[----:B------:R-:W-:Y:S01]  /*0b50*/  FFMA R27, R26, -R27, 1 ;  /* 0x3f8000001a1b7423 */ /* 0x000fe2000000081b */
[----:B-1----:R-:W-:-:S04]  /*0b60*/  VIMNMX R22, PT, PT, R22, -0x80, !PT ;  /* 0xffffff8016167848 */ /* 0x002fc80007fe0100 */
[----:B------:R-:W1:Y:S01]  /*0b70*/  F2I.TRUNC.NTZ R20, R20 ;  /* 0x0000001400147305 */ /* 0x000e62000020f100 */
[----:B------:R-:W-:Y:S02]  /*0b80*/  VIMNMX R22, PT, PT, R22, 0x7f, PT ;  /* 0x0000007f16167848 */ /* 0x000fe40003fe0100 */
[----:B0-----:R-:W-:-:S05]  /*0b90*/  VIMNMX R23, PT, PT, R23, -0x80, !PT ;  /* 0xffffff8017177848 */ /* 0x001fca0007fe0100 */
[----:B------:R-:W0:Y:S01]  /*0ba0*/  F2I.TRUNC.NTZ R21, R21 ;  /* 0x0000001500157305 */ /* 0x000e22000020f100 */
[----:B------:R-:W-:Y:S01]  /*0bb0*/  IMAD.SHL.U32 R6, R22, 0x100, RZ ;  /* 0x0000010016067824 */ /* 0x000fe200078e00ff */
[----:B------:R-:W-:Y:S02]  /*0bc0*/  VIMNMX R23, PT, PT, R23, 0x7f, PT ;  /* 0x0000007f17177848 */ /* 0x000fe40003fe0100 */
[----:B-1----:R-:W-:Y:S02]  /*0bd0*/  VIMNMX R22, PT, PT, R20, -0x80, !PT ;  /* 0xffffff8014167848 */ /* 0x002fe40007fe0100 */
[----:B--2---:R-:W-:Y:S02]  /*0be0*/  FMNMX R10, R10, R7, !PT ;  /* 0x000000070a0a7209 */ /* 0x004fe40007800000 */
[----:B------:R-:W-:Y:S02]  /*0bf0*/  VIMNMX R22, PT, PT, R22, 0x7f, PT ;  /* 0x0000007f16167848 */ /* 0x000fe40003fe0100 */
[----:B------:R-:W1:Y:S01]  /*0c00*/  FCHK P0, R10, 127 ;  /* 0x42fe00000a007902 */ /* 0x000e620000000000 */
[----:B------:R-:W-:Y:S01]  /*0c10*/  LOP3.LUT R20, R6, 0xff00, RZ, 0xc0, !PT ;  /* 0x0000ff0006147812 */ /* 0x000fe200078ec0ff */
[----:B------:R-:W-:Y:S01]  /*0c20*/  FFMA R6, R27, R26, 0.0078740157186985015869 ;  /* 0x3c0102041b067423 */ /* 0x000fe2000000001a */
[----:B------:R-:W-:Y:S01]  /*0c30*/  IMAD.U32 R7, R22, 0x10000, RZ ;  /* 0x0001000016077824 */ /* 0x000fe200078e00ff */
[----:B0-----:R-:W-:-:S02]  /*0c40*/  VIMNMX R21, PT, PT, R21, -0x80, !PT ;  /* 0xffffff8015157848 */ /* 0x001fc40007fe0100 */
[----:B------:R-:W-:Y:S01]  /*0c50*/  LOP3.LUT R20, R20, 0xff, R23, 0xf8, !PT ;  /* 0x000000ff14147812 */ /* 0x000fe200078ef817 */
[----:B------:R-:W-:Y:S01]  /*0c60*/  FFMA R23, R6, R10, RZ ;  /* 0x0000000a06177223 */ /* 0x000fe200000000ff */
[----:B------:R-:W-:Y:S02]  /*0c70*/  VIMNMX R21, PT, PT, R21, 0x7f, PT ;  /* 0x0000007f15157848 */ /* 0x000fe40003fe0100 */
[----:B------:R-:W-:Y:S01]  /*0c80*/  LOP3.LUT R20, R20, 0xff0000, R7, 0xf8, !PT ;  /* 0x00ff000014147812 */ /* 0x000fe200078ef807 */
[----:B------:R-:W-:-:S04]  /*0c90*/  FFMA R7, R23, -127, R10 ;  /* 0xc2fe000017077823 */ /* 0x000fc8000000000a */
[----:B------:R-:W-:Y:S02]  /*0ca0*/  IMAD R21, R21, 0x1000000, R20 ;  /* 0x0100000015157824 */ /* 0x000fe400078e0214 */
[----:B------:R-:W-:Y:S01]  /*0cb0*/  FFMA R20, R6, R7, R23 ;  /* 0x0000000706147223 */ /* 0x000fe20000000017 */
[----:B-1----:R-:W-:Y:S06]  /*0cc0*/  @!P0 BRA `(.L_x_41) ;  /* 0x0000000000108947 */ /* 0x002fec0003800000 */
[----:B------:R-:W-:Y:S01]  /*0cd0*/  IMAD.MOV.U32 R7, RZ, RZ, 0x42fe0000 ;  /* 0x42fe0000ff077424 */ /* 0x000fe200078e00ff */
[----:B------:R-:W-:-:S07]  /*0ce0*/  MOV R26, 0xd00 ;  /* 0x00000d00001a7802 */ /* 0x000fce0000000f00 */
[----:B------:R-:W-:Y:S05]  /*0cf0*/  CALL.REL.NOINC `($__internal_0_$__cuda_sm3x_div_rn_noftz_f32_slowpath) ;  /* 0x0000000400a47944 */ /* 0x000fea0003c00000 */
[----:B------:R-:W-:-:S07]  /*0d00*/  IMAD.MOV.U32 R20, RZ, RZ, R27 ;  /* 0x000000ffff147224 */ /* 0x000fce00078e001b */
.L_x_41:
[----:B------:R-:W-:Y:S05]  /*0d10*/  BSYNC.RECONVERGENT B0 ;  /* 0x0000000000007941 */ /* 0x000fea0003800200 */
.L_x_40:
        /* <DEDUP_REMOVED lines=17> */
.L_x_43:
[----:B------:R-:W-:Y:S05]  /*0e30*/  BSYNC.RECONVERGENT B0 ;  /* 0x0000000000007941 */ /* 0x000fea0003800200 */
.L_x_42:
[----:B------:R-:W2:Y:S04]  /*0e40*/  LDL.U16 R7, [R18] ;  /* 0x0000000012077983 */ /* 0x000ea80000100400 */
[----:B------:R-:W3:Y:S01]  /*0e50*/  LDL.U16 R6, [R18+0x8] ;  /* 0x0000080012067983 */ /* 0x000ee20000100400 */
[----:B------:R-:W-:Y:S01]  /*0e60*/  FSEL R22, R22, RZ, P2 ;  /* 0x000000ff16167208 */ /* 0x000fe20001000000 */
[----:B------:R-:W-:Y:S01]  /*0e70*/  IMAD.MOV.U32 R26, RZ, RZ, 0x3f000000 ;  /* 0x3f000000ff1a7424 */ /* 0x000fe200078e00ff */
[----:B------:R-:W-:Y:S01]  /*0e80*/  UMOV UR5, 0x1010101 ;  /* 0x0101010100057882 */ /* 0x000fe20000000000 */
[----:B------:R-:W-:Y:S01]  /*0e90*/  IDP.4A.S8.S8 R2, R2, R21, RZ ;  /* 0x0000001502027226 */ /* 0x000fe200000006ff */
[----:B------:R-:W-:Y:S01]  /*0ea0*/  IADD3 R14, P1, PT, R14, 0x90, RZ ;  /* 0x000000900e0e7810 */ /* 0x000fe20007f3e0ff */
[-C--:B------:R-:W-:Y:S01]  /*0eb0*/  FMUL R25, R25, R22.reuse ;  /* 0x0000001619197220 */ /* 0x080fe20000400000 */
[-C--:B------:R-:W-:Y:S01]  /*0ec0*/  FMUL R8, R8, R22.reuse ;  /* 0x0000001608087220 */ /* 0x080fe20000400000 */
[-C--:B------:R-:W-:Y:S01]  /*0ed0*/  FMUL R24, R24, R22.reuse ;  /* 0x0000001618187220 */ /* 0x080fe20000400000 */
[----:B------:R-:W-:Y:S01]  /*0ee0*/  FMUL R9, R9, R22 ;  /* 0x0000001609097220 */ /* 0x000fe20000400000 */
[----:B------:R-:W-:Y:S01]  /*0ef0*/  IDP.4A.S8.S8 R21, R21, UR5, RZ ;  /* 0x0000000515157c26 */ /* 0x000fe200080006ff */
[C---:B------:R-:W-:Y:S01]  /*0f00*/  LOP3.LUT R10, R26.reuse, 0x80000000, R25, 0xb8, !PT ;  /* 0x800000001a0a7812 */ /* 0x040fe200078eb819 */
[----:B------:R-:W-:Y:S01]  /*0f10*/  VIADD R19, R19, 0x1 ;  /* 0x0000000113137836 */ /* 0x000fe20000000000 */
[----:B------:R-:W-:Y:S01]  /*0f20*/  LOP3.LUT R23, R26, 0x80000000, R24, 0xb8, !PT ;  /* 0x800000001a177812 */ /* 0x000fe200078eb818 */
[----:B------:R-:W-:Y:S01]  /*0f30*/  IMAD.X R15, RZ, RZ, R15, P1 ;  /* 0x000000ffff0f7224 */ /* 0x000fe200008e060f */
[----:B------:R-:W-:Y:S01]  /*0f40*/  IADD3 R12, P2, PT, R12, 0x400, RZ ;  /* 0x000004000c0c7810 */ /* 0x000fe20007f5e0ff */
[----:B------:R-:W-:Y:S01]  /*0f50*/  FADD.RZ R10, R25, R10 ;  /* 0x0000000a190a7221 */ /* 0x000fe2000000c000 */
[----:B------:R-:W-:Y:S01]  /*0f60*/  LOP3.LUT R25, R26, 0x80000000, R8, 0xb8, !PT ;  /* 0x800000001a197812 */ /* 0x000fe200078eb808 */
[----:B------:R-:W-:Y:S01]  /*0f70*/  FADD.RZ R23, R24, R23 ;  /* 0x0000001718177221 */ /* 0x000fe2000000c000 */
[----:B------:R-:W-:Y:S01]  /*0f80*/  ISETP.NE.AND P0, PT, R19, RZ, PT ;  /* 0x000000ff1300720c */ /* 0x000fe20003f05270 */
[----:B------:R-:W-:-:S02]  /*0f90*/  IMAD.X R13, RZ, RZ, R13, P2 ;  /* 0x000000ffff0d7224 */ /* 0x000fc400010e060d */
[----:B------:R-:W0:Y:S01]  /*0fa0*/  F2I.TRUNC.NTZ R10, R10 ;  /* 0x0000000a000a7305 */ /* 0x000e22000020f100 */
[----:B------:R-:W-:Y:S01]  /*0fb0*/  FADD.RZ R25, R8, R25 ;  /* 0x0000001908197221 */ /* 0x000fe2000000c000 */
[----:B------:R-:W-:-:S05]  /*0fc0*/  LOP3.LUT R8, R26, 0x80000000, R9, 0xb8, !PT ;  /* 0x800000001a087812 */ /* 0x000fca00078eb809 */
[----:B------:R-:W-:Y:S01]  /*0fd0*/  FADD.RZ R8, R9, R8 ;  /* 0x0000000809087221 */ /* 0x000fe2000000c000 */
[----:B------:R-:W1:Y:S01]  /*0fe0*/  F2I.TRUNC.NTZ R25, R25 ;  /* 0x0000001900197305 */ /* 0x000e62000020f100 */
[----:B0-----:R-:W-:-:S07]  /*0ff0*/  VIMNMX R9, PT, PT, R10, -0x80, !PT ;  /* 0xffffff800a097848 */ /* 0x001fce0007fe0100 */
[----:B------:R-:W0:Y:S01]  /*1000*/  F2I.TRUNC.NTZ R23, R23 ;  /* 0x0000001700177305 */ /* 0x000e22000020f100 */
[----:B------:R-:W-:-:S07]  /*1010*/  VIMNMX R10, PT, PT, R9, 0x7f, PT ;  /* 0x0000007f090a7848 */ /* 0x000fce0003fe0100 */
[----:B------:R-:W4:Y:S01]  /*1020*/  F2I.TRUNC.NTZ R8, R8 ;  /* 0x0000000800087305 */ /* 0x000f22000020f100 */
[----:B------:R-:W-:Y:S01]  /*1030*/  IMAD.SHL.U32 R22, R10, 0x100, RZ ;  /* 0x000001000a167824 */ /* 0x000fe200078e00ff */
[----:B-1----:R-:W-:-:S04]  /*1040*/  VIMNMX R10, PT, PT, R25, -0x80, !PT ;  /* 0xffffff80190a7848 */ /* 0x002fc80007fe0100 */
[----:B------:R-:W-:Y:S02]  /*1050*/  VIMNMX R10, PT, PT, R10, 0x7f, PT ;  /* 0x0000007f0a0a7848 */ /* 0x000fe40003fe0100 */
[----:B0-----:R-:W-:Y:S02]  /*1060*/  VIMNMX R9, PT, PT, R23, -0x80, !PT ;  /* 0xffffff8017097848 */ /* 0x001fe40007fe0100 */
[----:B------:R-:W-:Y:S01]  /*1070*/  LOP3.LUT R22, R22, 0xff00, RZ, 0xc0, !PT ;  /* 0x0000ff0016167812 */ /* 0x000fe200078ec0ff */
[----:B------:R-:W-:Y:S01]  /*1080*/  IMAD.U32 R23, R10, 0x10000, RZ ;  /* 0x000100000a177824 */ /* 0x000fe200078e00ff */
[----:B------:R-:W-:-:S04]  /*1090*/  VIMNMX R9, PT, PT, R9, 0x7f, PT ;  /* 0x0000007f09097848 */ /* 0x000fc80003fe0100 */
[----:B------:R-:W-:Y:S02]  /*10a0*/  LOP3.LUT R22, R22, 0xff, R9, 0xf8, !PT ;  /* 0x000000ff16167812 */ /* 0x000fe400078ef809 */
[----:B----4-:R-:W-:Y:S02]  /*10b0*/  VIMNMX R9, PT, PT, R8, -0x80, !PT ;  /* 0xffffff8008097848 */ /* 0x010fe40007fe0100 */
[----:B------:R-:W-:Y:S02]  /*10c0*/  LOP3.LUT R22, R22, 0xff0000, R23, 0xf8, !PT ;  /* 0x00ff000016167812 */ /* 0x000fe400078ef817 */
[----:B------:R-:W-:-:S05]  /*10d0*/  VIMNMX R9, PT, PT, R9, 0x7f, PT ;  /* 0x0000007f09097848 */ /* 0x000fca0003fe0100 */
[----:B------:R-:W-:-:S04]  /*10e0*/  IMAD R9, R9, 0x1000000, R22 ;  /* 0x0100000009097824 */ /* 0x000fc800078e0216 */
[----:B------:R-:W-:Y:S02]  /*10f0*/  IDP.4A.S8.S8 R4, R4, R9, RZ ;  /* 0x0000000904047226 */ /* 0x000fe400000006ff */
[----:B------:R-:W-:Y:S01]  /*1100*/  IDP.4A.S8.S8 R9, R9, UR5, RZ ;  /* 0x0000000509097c26 */ /* 0x000fe200080006ff */
[C---:B--2---:R-:W-:Y:S02]  /*1110*/  PRMT R23, R7.reuse, 0x7770, RZ ;  /* 0x0000777007177816 */ /* 0x044fe400000000ff */
[----:B------:R-:W-:Y:S02]  /*1120*/  PRMT R7, R7, 0x7771, RZ ;  /* 0x0000777107077816 */ /* 0x000fe400000000ff */
[----:B---3--:R-:W-:Y:S01]  /*1130*/  PRMT R8, R6, 0x7770, RZ ;  /* 0x0000777006087816 */ /* 0x008fe200000000ff */
[----:B------:R-:W-:Y:S01]  /*1140*/  IMAD R2, R2, R23, RZ ;  /* 0x0000001702027224 */ /* 0x000fe200078e02ff */
[----:B------:R-:W-:Y:S01]  /*1150*/  PRMT R6, R6, 0x7771, RZ ;  /* 0x0000777106067816 */ /* 0x000fe200000000ff */
[----:B------:R-:W-:-:S02]  /*1160*/  IMAD R4, R4, R7, RZ ;  /* 0x0000000704047224 */ /* 0x000fc400078e02ff */
[----:B------:R-:W-:Y:S01]  /*1170*/  IMAD R8, R21, R8, RZ ;  /* 0x0000000815087224 */ /* 0x000fe200078e02ff */
[----:B------:R-:W-:Y:S01]  /*1180*/  I2FP.F32.S32 R2, R2 ;  /* 0x0000000200027245 */ /* 0x000fe20000201400 */
[----:B------:R-:W-:Y:S01]  /*1190*/  IMAD R6, R9, R6, RZ ;  /* 0x0000000609067224 */ /* 0x000fe200078e02ff */
[----:B------:R-:W-:Y:S01]  /*11a0*/  I2FP.F32.S32 R7, R4 ;  /* 0x0000000400077245 */ /* 0x000fe20000201400 */
[C---:B------:R-:W-:Y:S01]  /*11b0*/  FMUL R4, R3.reuse, R20 ;  /* 0x0000001403047220 */ /* 0x040fe20000400000 */
[----:B------:R-:W-:Y:S01]  /*11c0*/  FMUL R3, R3, R0 ;  /* 0x0000000003037220 */ /* 0x000fe20000400000 */
[----:B------:R-:W-:Y:S02]  /*11d0*/  I2FP.F32.S32 R8, R8 ;  /* 0x0000000800087245 */ /* 0x000fe40000201400 */
[----:B------:R-:W-:Y:S01]  /*11e0*/  FMUL R4, R4, R7 ;  /* 0x0000000704047220 */ /* 0x000fe20000400000 */
[----:B------:R-:W-:-:S03]  /*11f0*/  I2FP.F32.S32 R6, R6 ;  /* 0x0000000600067245 */ /* 0x000fc60000201400 */
[----:B------:R-:W-:Y:S01]  /*1200*/  FFMA R2, R3, R2, R4 ;  /* 0x0000000203027223 */ /* 0x000fe20000000004 */
[C---:B------:R-:W-:Y:S01]  /*1210*/  FMUL R3, R5.reuse, R0 ;  /* 0x0000000005037220 */ /* 0x040fe20000400000 */
[----:B------:R-:W-:-:S03]  /*1220*/  FMUL R5, R5, R20 ;  /* 0x0000001405057220 */ /* 0x000fc60000400000 */
[----:B------:R-:W-:-:S04]  /*1230*/  FFMA R2, -R3, R8, R2 ;  /* 0x0000000803027223 */ /* 0x000fc80000000102 */
[----:B------:R-:W-:-:S04]  /*1240*/  FFMA R5, -R5, R6, R2 ;  /* 0x0000000605057223 */ /* 0x000fc80000000102 */
[----:B------:R-:W-:Y:S01]  /*1250*/  FADD R16, R5, R16 ;  /* 0x0000001005107221 */ /* 0x000fe20000000000 */
[----:B------:R-:W-:Y:S06]  /*1260*/  @P0 BRA `(.L_x_44) ;  /* 0xffffffec00fc0947 */ /* 0x000fec000383ffff */
.L_x_35:
        /* <DEDUP_REMOVED lines=12> */
[----:B-1----:R-:W-:-:S07]  /*1330*/  FADD R7, R4, R7 ;  /* 0x0000000704077221 */ /* 0x002fce0000000000 */
[----:B------:R-:W1:Y:S01]  /*1340*/  LDC.64 R2, c[0x0][0x390] ;  /* 0x0000e400ff027b82 */ /* 0x000e620000000a00 */
[----:B--2---:R-:W-:-:S04]  /*1350*/  IMAD R11, R0, UR4, R11 ;  /* 0x00000004000b7c24 */ /* 0x004fc8000f8e020b */
[----:B-1----:R-:W-:-:S05]  /*1360*/  IMAD.WIDE.U32 R2, R11, 0x4, R2 ;  /* 0x000000040b027825 */ /* 0x002fca00078e0002 */
[----:B------:R-:W-:Y:S01]  /*1370*/  STG.E desc[UR6][R2.64], R7 ;  /* 0x0000000702007986 */ /* 0x000fe2000c101906 */
[----:B------:R-:W-:Y:S05]  /*1380*/  EXIT ;  /* 0x000000000000794d */ /* 0x000fea0003800000 */
        .weak           $__internal_0_$__cuda_sm3x_div_rn_noftz_f32_slowpath
        .type           $__internal_0_$__cuda_sm3x_div_rn_noftz_f32_slowpath,@function
        .size           $__internal_0_$__cuda_sm3x_div_rn_noftz_f32_slowpath,(.L_x_96 - $__internal_0_$__cuda_sm3x_div_rn_noftz_f32_slowpath)
$__internal_0_$__cuda_sm3x_div_rn_noftz_f32_slowpath:
[----:B------:R-:W-:Y:S01]  /*1390*/  SHF.R.U32.HI R27, RZ, 0x17, R7 ;  /* 0x00000017ff1b7819 */ /* 0x000fe20000011607 */
[----:B------:R-:W-:Y:S01]  /*13a0*/  BSSY.RECONVERGENT B1, `(.L_x_45) ;  /* 0x0000063000017945 */ /* 0x000fe20003800200 */
[--C-:B------:R-:W-:Y:S01]  /*13b0*/  SHF.R.U32.HI R6, RZ, 0x17, R10.reuse ;  /* 0x00000017ff067819 */ /* 0x100fe2000001160a */
[----:B------:R-:W-:Y:S01]  /*13c0*/  IMAD.MOV.U32 R29, RZ, RZ, R10 ;  /* 0x000000ffff1d7224 */ /* 0x000fe200078e000a */
[----:B------:R-:W-:Y:S02]  /*13d0*/  LOP3.LUT R27, R27, 0xff, RZ, 0xc0, !PT ;  /* 0x000000ff1b1b7812 */ /* 0x000fe400078ec0ff */
[----:B------:R-:W-:-:S03]  /*13e0*/  LOP3.LUT R6, R6, 0xff, RZ, 0xc0, !PT ;  /* 0x000000ff06067812 */ /* 0x000fc600078ec0ff */
[----:B------:R-:W-:Y:S02]  /*13f0*/  VIADD R31, R27, 0xffffffff ;  /* 0xffffffff1b1f7836 */ /* 0x000fe40000000000 */
[----:B------:R-:W-:-:S03]  /*1400*/  VIADD R30, R6, 0xffffffff ;  /* 0xffffffff061e7836 */ /* 0x000fc60000000000 */
[----:B------:R-:W-:-:S04]  /*1410*/  ISETP.GT.U32.AND P0, PT, R31, 0xfd, PT ;  /* 0x000000fd1f00780c */ /* 0x000fc80003f04070 */
[----:B------:R-:W-:-:S13]  /*1420*/  ISETP.GT.U32.OR P0, PT, R30, 0xfd, P0 ;  /* 0x000000fd1e00780c */ /* 0x000fda0000704470 */
[----:B------:R-:W-:Y:S01]  /*1430*/  @!P0 IMAD.MOV.U32 R28, RZ, RZ, RZ ;  /* 0x000000ffff1c8224 */ /* 0x000fe200078e00ff */
[----:B------:R-:W-:Y:S06]  /*1440*/  @!P0 BRA `(.L_x_46) ;  /* 0x00000000005c8947 */ /* 0x000fec0003800000 */
[----:B------:R-:W-:Y:S02]  /*1450*/  FSETP.GTU.FTZ.AND P0, PT, |R10|, +INF , PT ;  /* 0x7f8000000a00780b */ /* 0x000fe40003f1c200 */
[----:B------:R-:W-:-:S04]  /*1460*/  FSETP.GTU.FTZ.AND P1, PT, |R7|, +INF , PT ;  /* 0x7f8000000700780b */ /* 0x000fc80003f3c200 */
[----:B------:R-:W-:-:S13]  /*1470*/  PLOP3.LUT P0, PT, P0, P1, PT, 0xf8, 0x8f ;  /* 0x00000000008f781c */ /* 0x000fda0000703f70 */
[----:B------:R-:W-:Y:S05]  /*1480*/  @P0 BRA `(.L_x_47) ;  /* 0x00000004004c0947 */ /* 0x000fea0003800000 */
[----:B------:R-:W-:-:S13]  /*1490*/  LOP3.LUT P0, RZ, R7, 0x7fffffff, R29, 0xc8, !PT ;  /* 0x7fffffff07ff7812 */ /* 0x000fda000780c81d */
[----:B------:R-:W-:Y:S05]  /*14a0*/  @!P0 BRA `(.L_x_48) ;  /* 0x00000004003c8947 */ /* 0x000fea0003800000 */
[C---:B------:R-:W-:Y:S02]  /*14b0*/  FSETP.NEU.FTZ.AND P3, PT, |R10|.reuse, +INF , PT ;  /* 0x7f8000000a00780b */ /* 0x040fe40003f7d200 */
[----:B------:R-:W-:Y:S02]  /*14c0*/  FSETP.NEU.FTZ.AND P1, PT, |R7|, +INF , PT ;  /* 0x7f8000000700780b */ /* 0x000fe40003f3d200 */
[----:B------:R-:W-:-:S11]  /*14d0*/  FSETP.NEU.FTZ.AND P0, PT, |R10|, +INF , PT ;  /* 0x7f8000000a00780b */ /* 0x000fd60003f1d200 */
[----:B------:R-:W-:Y:S05]  /*14e0*/  @!P1 BRA !P3, `(.L_x_48) ;  /* 0x00000004002c9947 */ /* 0x000fea0005800000 */
[----:B------:R-:W-:-:S04]  /*14f0*/  LOP3.LUT P3, RZ, R29, 0x7fffffff, RZ, 0xc0, !PT ;  /* 0x7fffffff1dff7812 */ /* 0x000fc8000786c0ff */
[----:B------:R-:W-:-:S13]  /*1500*/  PLOP3.LUT P1, PT, P1, P3, PT, 0x2f, 0xf2 ;  /* 0x0000000000f2781c */ /* 0x000fda0000f26577 */
[----:B------:R-:W-:Y:S05]  /*1510*/  @P1 BRA `(.L_x_49) ;  /* 0x0000000400181947 */ /* 0x000fea0003800000 */
[----:B------:R-:W-:-:S04]  /*1520*/  LOP3.LUT P1, RZ, R7, 0x7fffffff, RZ, 0xc0, !PT ;  /* 0x7fffffff07ff7812 */ /* 0x000fc8000782c0ff */
[----:B------:R-:W-:-:S13]  /*1530*/  PLOP3.LUT P0, PT, P0, P1, PT, 0x2f, 0xf2 ;  /* 0x0000000000f2781c */ /* 0x000fda0000702577 */
[----:B------:R-:W-:Y:S05]  /*1540*/  @P0 BRA `(.L_x_50) ;  /* 0x0000000400000947 */ /* 0x000fea0003800000 */
[----:B------:R-:W-:Y:S02]  /*1550*/  ISETP.GE.AND P0, PT, R30, RZ, PT ;  /* 0x000000ff1e00720c */ /* 0x000fe40003f06270 */
[----:B------:R-:W-:-:S11]  /*1560*/  ISETP.GE.AND P1, PT, R31, RZ, PT ;  /* 0x000000ff1f00720c */ /* 0x000fd60003f26270 */
[----:B------:R-:W-:Y:S02]  /*1570*/  @P0 IMAD.MOV.U32 R28, RZ, RZ, RZ ;  /* 0x000000ffff1c0224 */ /* 0x000fe400078e00ff */
[----:B------:R-:W-:Y:S01]  /*1580*/  @!P0 FFMA R29, R10, 1.84467440737095516160e+19, RZ ;  /* 0x5f8000000a1d8823 */ /* 0x000fe200000000ff */
[----:B------:R-:W-:Y:S02]  /*1590*/  @!P0 IMAD.MOV.U32 R28, RZ, RZ, -0x40 ;  /* 0xffffffc0ff1c8424 */ /* 0x000fe400078e00ff */
[----:B------:R-:W-:Y:S02]  /*15a0*/  @!P1 FFMA R7, R7, 1.84467440737095516160e+19, RZ ;  /* 0x5f80000007079823 */ /* 0x000fe400000000ff */
[----:B------:R-:W-:-:S07]  /*15b0*/  @!P1 VIADD R28, R28, 0x40 ;  /* 0x000000401c1c9836 */ /* 0x000fce0000000000 */
.L_x_46:
[----:B------:R-:W-:Y:S01]  /*15c0*/  LEA R30, R27, 0xc0800000, 0x17 ;  /* 0xc08000001b1e7811 */ /* 0x000fe200078eb8ff */
[----:B------:R-:W-:Y:S01]  /*15d0*/  VIADD R32, R6, 0xffffff81 ;  /* 0xffffff8106207836 */ /* 0x000fe20000000000 */
[----:B------:R-:W-:Y:S03]  /*15e0*/  BSSY.RECONVERGENT B2, `(.L_x_51) ;  /* 0x0000035000027945 */ /* 0x000fe60003800200 */
[----:B------:R-:W-:Y:S02]  /*15f0*/  IMAD.IADD R33, R7, 0x1, -R30 ;  /* 0x0000000107217824 */ /* 0x000fe400078e0a1e */
[----:B------:R-:W-:Y:S02]  /*1600*/  IMAD R6, R32, -0x800000, R29 ;  /* 0xff80000020067824 */ /* 0x000fe400078e021d */
[----:B------:R-:W0:Y:S01]  /*1610*/  MUFU.RCP R30, R33 ;  /* 0x00000021001e7308 */ /* 0x000e220000001000 */
[----:B------:R-:W-:-:S04]  /*1620*/  FADD.FTZ R31, -R33, -RZ ;  /* 0x800000ff211f7221 */ /* 0x000fc80000010100 */
[----:B0-----:R-:W-:-:S04]  /*1630*/  FFMA R7, R30, R31, 1 ;  /* 0x3f8000001e077423 */ /* 0x001fc8000000001f */
[----:B------:R-:W-:-:S04]  /*1640*/  FFMA R7, R30, R7, R30 ;  /* 0x000000071e077223 */ /* 0x000fc8000000001e */
[----:B------:R-:W-:-:S04]  /*1650*/  FFMA R30, R6, R7, RZ ;  /* 0x00000007061e7223 */ /* 0x000fc800000000ff */
[----:B------:R-:W-:-:S04]  /*1660*/  FFMA R29, R31, R30, R6 ;  /* 0x0000001e1f1d7223 */ /* 0x000fc80000000006 */
[----:B------:R-:W-:Y:S01]  /*1670*/  FFMA R30, R7, R29, R30 ;  /* 0x0000001d071e7223 */ /* 0x000fe2000000001e */
[----:B------:R-:W-:-:S03]  /*1680*/  IADD3 R29, PT, PT, R32, 0x7f, -R27 ;  /* 0x0000007f201d7810 */ /* 0x000fc60007ffe81b */
[----:B------:R-:W-:Y:S02]  /*1690*/  FFMA R31, R31, R30, R6 ;  /* 0x0000001e1f1f7223 */ /* 0x000fe40000000006 */
[----:B------:R-:W-:Y:S02]  /*16a0*/  IMAD.IADD R29, R29, 0x1, R28 ;  /* 0x000000011d1d7824 */ /* 0x000fe400078e021c */
[----:B------:R-:W-:-:S05]  /*16b0*/  FFMA R6, R7, R31, R30 ;  /* 0x0000001f07067223 */ /* 0x000fca000000001e */
[----:B------:R-:W-:-:S04]  /*16c0*/  SHF.R.U32.HI R27, RZ, 0x17, R6 ;  /* 0x00000017ff1b7819 */ /* 0x000fc80000011606 */
[----:B------:R-:W-:-:S05]  /*16d0*/  LOP3.LUT R27, R27, 0xff, RZ, 0xc0, !PT ;  /* 0x000000ff1b1b7812 */ /* 0x000fca00078ec0ff */
[----:B------:R-:W-:-:S04]  /*16e0*/  IMAD.IADD R27, R27, 0x1, R29 ;  /* 0x000000011b1b7824 */ /* 0x000fc800078e021d */
[----:B------:R-:W-:-:S05]  /*16f0*/  VIADD R28, R27, 0xffffffff ;  /* 0xffffffff1b1c7836 */ /* 0x000fca0000000000 */
[----:B------:R-:W-:-:S13]  /*1700*/  ISETP.GE.U32.AND P0, PT, R28, 0xfe, PT ;  /* 0x000000fe1c00780c */ /* 0x000fda0003f06070 */
[----:B------:R-:W-:Y:S05]  /*1710*/  @!P0 BRA `(.L_x_52) ;  /* 0x0000000000808947 */ /* 0x000fea0003800000 */
[----:B------:R-:W-:-:S13]  /*1720*/  ISETP.GT.AND P0, PT, R27, 0xfe, PT ;  /* 0x000000fe1b00780c */ /* 0x000fda0003f04270 */
[----:B------:R-:W-:Y:S05]  /*1730*/  @P0 BRA `(.L_x_53) ;  /* 0x00000000006c0947 */ /* 0x000fea0003800000 */
[----:B------:R-:W-:-:S13]  /*1740*/  ISETP.GE.AND P0, PT, R27, 0x1, PT ;  /* 0x000000011b00780c */ /* 0x000fda0003f06270 */
[----:B------:R-:W-:Y:S05]  /*1750*/  @P0 BRA `(.L_x_54) ;  /* 0x0000000000740947 */ /* 0x000fea0003800000 */
[----:B------:R-:W-:Y:S02]  /*1760*/  ISETP.GE.AND P0, PT, R27, -0x18, PT ;  /* 0xffffffe81b00780c */ /* 0x000fe40003f06270 */
[----:B------:R-:W-:-:S11]  /*1770*/  LOP3.LUT R6, R6, 0x80000000, RZ, 0xc0, !PT ;  /* 0x8000000006067812 */ /* 0x000fd600078ec0ff */
[----:B------:R-:W-:Y:S05]  /*1780*/  @!P0 BRA `(.L_x_54) ;  /* 0x0000000000688947 */ /* 0x000fea0003800000 */
[-CC-:B------:R-:W-:Y:S01]  /*1790*/  FFMA.RZ R28, R7, R31.reuse, R30.reuse ;  /* 0x0000001f071c7223 */ /* 0x180fe2000000c01e */
[C---:B------:R-:W-:Y:S02]  /*17a0*/  ISETP.NE.AND P3, PT, R27.reuse, RZ, PT ;  /* 0x000000ff1b00720c */ /* 0x040fe40003f65270 */
[----:B------:R-:W-:Y:S02]  /*17b0*/  ISETP.NE.AND P1, PT, R27, RZ, PT ;  /* 0x000000ff1b00720c */ /* 0x000fe40003f25270 */
[----:B------:R-:W-:Y:S01]  /*17c0*/  LOP3.LUT R29, R28, 0x7fffff, RZ, 0xc0, !PT ;  /* 0x007fffff1c1d7812 */ /* 0x000fe200078ec0ff */
[CCC-:B------:R-:W-:Y:S01]  /*17d0*/  FFMA.RP R28, R7.reuse, R31.reuse, R30.reuse ;  /* 0x0000001f071c7223 */ /* 0x1c0fe2000000801e */
[----:B------:R-:W-:Y:S01]  /*17e0*/  FFMA.RM R7, R7, R31, R30 ;  /* 0x0000001f07077223 */ /* 0x000fe2000000401e */
[----:B------:R-:W-:Y:S01]  /*17f0*/  VIADD R30, R27, 0x20 ;  /* 0x000000201b1e7836 */ /* 0x000fe20000000000 */
[----:B------:R-:W-:Y:S01]  /*1800*/  LOP3.LUT R29, R29, 0x800000, RZ, 0xfc, !PT ;  /* 0x008000001d1d7812 */ /* 0x000fe200078efcff */
[----:B------:R-:W-:-:S02]  /*1810*/  IMAD.MOV R27, RZ, RZ, -R27 ;  /* 0x000000ffff1b7224 */ /* 0x000fc400078e0a1b */
[----:B------:R-:W-:Y:S02]  /*1820*/  FSETP.NEU.FTZ.AND P0, PT, R28, R7, PT ;  /* 0x000000071c00720b */ /* 0x000fe40003f1d000 */
[----:B------:R-:W-:Y:S02]  /*1830*/  SHF.L.U32 R30, R29, R30, RZ ;  /* 0x0000001e1d1e7219 */ /* 0x000fe400000006ff */
[----:B------:R-:W-:Y:S02]  /*1840*/  SEL R28, R27, RZ, P3 ;  /* 0x000000ff1b1c7207 */ /* 0x000fe40001800000 */
[----:B------:R-:W-:Y:S02]  /*1850*/  ISETP.NE.AND P1, PT, R30, RZ, P1 ;  /* 0x000000ff1e00720c */ /* 0x000fe40000f25270 */
[----:B------:R-:W-:Y:S02]  /*1860*/  SHF.R.U32.HI R28, RZ, R28, R29 ;  /* 0x0000001cff1c7219 */ /* 0x000fe4000001161d */
[----:B------:R-:W-:-:S02]  /*1870*/  PLOP3.LUT P0, PT, P0, P1, PT, 0xf8, 0x8f ;  /* 0x00000000008f781c */ /* 0x000fc40000703f70 */
[----:B------:R-:W-:Y:S02]  /*1880*/  SHF.R.U32.HI R30, RZ, 0x1, R28 ;  /* 0x00000001ff1e7819 */ /* 0x000fe4000001161c */
[----:B------:R-:W-:-:S04]  /*1890*/  SEL R7, RZ, 0x1, !P0 ;  /* 0x00000001ff077807 */ /* 0x000fc80004000000 */
[----:B------:R-:W-:-:S04]  /*18a0*/  LOP3.LUT R7, R7, 0x1, R30, 0xf8, !PT ;  /* 0x0000000107077812 */ /* 0x000fc800078ef81e */
[----:B------:R-:W-:-:S05]  /*18b0*/  LOP3.LUT R7, R7, R28, RZ, 0xc0, !PT ;  /* 0x0000001c07077212 */ /* 0x000fca00078ec0ff */
[----:B------:R-:W-:-:S05]  /*18c0*/  IMAD.IADD R7, R30, 0x1, R7 ;  /* 0x000000011e077824 */ /* 0x000fca00078e0207 */
[----:B------:R-:W-:Y:S01]  /*18d0*/  LOP3.LUT R6, R7, R6, RZ, 0xfc, !PT ;  /* 0x0000000607067212 */ /* 0x000fe200078efcff */
[----:B------:R-:W-:Y:S06]  /*18e0*/  BRA `(.L_x_54) ;  /* 0x0000000000107947 */ /* 0x000fec0003800000 */
.L_x_53:
[----:B------:R-:W-:-:S04]  /*18f0*/  LOP3.LUT R6, R6, 0x80000000, RZ, 0xc0, !PT ;  /* 0x8000000006067812 */ /* 0x000fc800078ec0ff */
[----:B------:R-:W-:Y:S01]  /*1900*/  LOP3.LUT R6, R6, 0x7f800000, RZ, 0xfc, !PT ;  /* 0x7f80000006067812 */ /* 0x000fe200078efcff */
[----:B------:R-:W-:Y:S06]  /*1910*/  BRA `(.L_x_54) ;  /* 0x0000000000047947 */ /* 0x000fec0003800000 */
.L_x_52:
[----:B------:R-:W-:-:S07]  /*1920*/  IMAD R6, R29, 0x800000, R6 ;  /* 0x008000001d067824 */ /* 0x000fce00078e0206 */
.L_x_54:
[----:B------:R-:W-:Y:S05]  /*1930*/  BSYNC.RECONVERGENT B2 ;  /* 0x0000000000027941 */ /* 0x000fea0003800200 */
.L_x_51:
[----:B------:R-:W-:Y:S05]  /*1940*/  BRA `(.L_x_55) ;  /* 0x0000000000207947 */ /* 0x000fea0003800000 */
.L_x_50:
[----:B------:R-:W-:-:S04]  /*1950*/  LOP3.LUT R6, R7, 0x80000000, R29, 0x48, !PT ;  /* 0x8000000007067812 */ /* 0x000fc800078e481d */
[----:B------:R-:W-:Y:S01]  /*1960*/  LOP3.LUT R6, R6, 0x7f800000, RZ, 0xfc, !PT ;  /* 0x7f80000006067812 */ /* 0x000fe200078efcff */
[----:B------:R-:W-:Y:S06]  /*1970*/  BRA `(.L_x_55) ;  /* 0x0000000000147947 */ /* 0x000fec0003800000 */
.L_x_49:
[----:B------:R-:W-:Y:S01]  /*1980*/  LOP3.LUT R6, R7, 0x80000000, R29, 0x48, !PT ;  /* 0x8000000007067812 */ /* 0x000fe200078e481d */
[----:B------:R-:W-:Y:S06]  /*1990*/  BRA `(.L_x_55) ;  /* 0x00000000000c7947 */ /* 0x000fec0003800000 */
.L_x_48:
[----:B------:R-:W0:Y:S01]  /*19a0*/  MUFU.RSQ R6, -QNAN ;  /* 0xffc0000000067908 */ /* 0x000e220000001400 */
[----:B------:R-:W-:Y:S05]  /*19b0*/  BRA `(.L_x_55) ;  /* 0x0000000000047947 */ /* 0x000fea0003800000 */
.L_x_47:
[----:B------:R-:W-:-:S07]  /*19c0*/  FADD.FTZ R6, R10, R7 ;  /* 0x000000070a067221 */ /* 0x000fce0000010000 */
.L_x_55:
[----:B------:R-:W-:Y:S05]  /*19d0*/  BSYNC.RECONVERGENT B1 ;  /* 0x0000000000017941 */ /* 0x000fea0003800200 */
.L_x_45:
[----:B0-----:R-:W-:Y:S02]  /*19e0*/  IMAD.MOV.U32 R27, RZ, RZ, R6 ;  /* 0x000000ffff1b7224 */ /* 0x001fe400078e0006 */
[----:B------:R-:W-:Y:S02]  /*19f0*/  IMAD.MOV.U32 R6, RZ, RZ, R26 ;  /* 0x000000ffff067224 */ /* 0x000fe400078e001a */
[----:B------:R-:W-:-:S04]  /*1a00*/  IMAD.MOV.U32 R7, RZ, RZ, 0x0 ;  /* 0x00000000ff077424 */ /* 0x000fc800078e00ff */
[----:B------:R-:W-:Y:S05]  /*1a10*/  RET.REL.NODEC R6 `(quant_gemv_q4_k_fused) ;  /* 0xffffffe406787950 */ /* 0x000fea0003c3ffff */
.L_x_56:
        /* <DEDUP_REMOVED lines=14> */
.L_x_96:


//--------------------- .text.quant_gemv_q4_k_q8_1_mr --------------------------
	.section	.text.quant_gemv_q4_k_q8_1_mr,"ax",@progbits
	.align	128
        .global         quant_gemv_q4_k_q8_1_mr
        .type           quant_gemv_q4_k_q8_1_mr,@function
        .size           quant_gemv_q4_k_q8_1_mr,(.L_x_101 - quant_gemv_q4_k_q8_1_mr)
        .other          quant_gemv_q4_k_q8_1_mr,@"STO_CUDA_ENTRY STV_DEFAULT"
quant_gemv_q4_k_q8_1_mr:
.text.quant_gemv_q4_k_q8_1_mr:
[----:B------:R-:W-:Y:S01]  /*0000*/  LDC R1, c[0x0][0x37c] ;  /* 0x0000df00ff017b82 */ /* 0x000fe20000000800 */
[----:B------:R-:W0:Y:S01]  /*0010*/  S2R R10, SR_TID.X ;  /* 0x00000000000a7919 */ /* 0x000e220000002100 */
[----:B------:R-:W1:Y:S06]  /*0020*/  LDCU UR5, c[0x0][0x39c] ;  /* 0x00007380ff0577ac */ /* 0x000e6c0008000800 */
[----:B------:R-:W2:Y:S01]  /*0030*/  S2UR UR8, SR_CTAID.Y ;  /* 0x00000000000879c3 */ /* 0x000ea20000002600 */
[----:B------:R-:W-:Y:S01]  /*0040*/  IMAD.MOV.U32 R9, RZ, RZ, RZ ;  /* 0x000000ffff097224 */ /* 0x000fe200078e00ff */
[----:B------:R-:W3:Y:S01]  /*0050*/  S2R R3, SR_CTAID.X ;  /* 0x0000000000037919 */ /* 0x000ee20000002500 */
[----:B------:R-:W-:Y:S01]  /*0060*/  IMAD.MOV.U32 R4, RZ, RZ, RZ ;  /* 0x000000ffff047224 */ /* 0x000fe200078e00ff */
[----:B------:R-:W4:Y:S01]  /*0070*/  LDCU.64 UR6, c[0x0][0x358] ;  /* 0x00006b00ff0677ac */ /* 0x000f220008000a00 */
[----:B-1----:R-:W-:Y:S01]  /*0080*/  UISETP.GE.U32.AND UP0, UPT, UR5, 0x100, UPT ;  /* 0x000001000500788c */ /* 0x002fe2000bf06070 */
[----:B0-----:R-:W-:-:S02]  /*0090*/  SHF.R.U32.HI R0, RZ, 0x4, R10 ;  /* 0x00000004ff007819 */ /* 0x001fc4000001160a */
[----:B------:R-:W-:Y:S02]  /*00a0*/  LOP3.LUT R18, R10, 0x1f, RZ, 0xc0, !PT ;  /* 0x0000001f0a127812 */ /* 0x000fe400078ec0ff */
[----:B------:R-:W-:-:S05]  /*00b0*/  LOP3.LUT R0, R0, 0xe, RZ, 0xc0, !PT ;  /* 0x0000000e00007812 */ /* 0x000fca00078ec0ff */
[----:B---3--:R-:W-:-:S04]  /*00c0*/  IMAD R6, R3, 0x10, R0 ;  /* 0x0000001003067824 */ /* 0x008fc800078e0200 */
[----:B------:R-:W-:Y:S01]  /*00d0*/  VIADD R0, R6, 0x1 ;  /* 0x0000000106007836 */ /* 0x000fe20000000000 */
[----:B--2-4-:R-:W-:Y:S06]  /*00e0*/  BRA.U !UP0, `(.L_x_57) ;  /* 0x0000001508d47547 */ /* 0x014fec000b800000 */
[----:B------:R-:W-:Y:S01]  /*00f0*/  USHF.R.U32.HI UR4, URZ, 0x5, UR5 ;  /* 0x00000005ff047899 */ /* 0x000fe20008011605 */
[----:B------:R-:W-:Y:S01]  /*0100*/  SHF.R.U32.HI R3, RZ, 0x3, R10 ;  /* 0x00000003ff037819 */ /* 0x000fe2000001160a */
[----:B------:R-:W0:Y:S03]  /*0110*/  LDCU.128 UR12, c[0x0][0x380] ;  /* 0x00007000ff0c77ac */ /* 0x000e260008000c00 */
[----:B------:R-:W-:Y:S01]  /*0120*/  LOP3.LUT R5, R3, 0x3, RZ, 0xc0, !PT ;  /* 0x0000000303057812 */ /* 0x000fe200078ec0ff */
[----:B------:R-:W-:Y:S01]  /*0130*/  UIMAD UR4, UR4, UR8, URZ ;  /* 0x00000008040472a4 */ /* 0x000fe2000f8e02ff */
[----:B------:R-:W-:Y:S01]  /*0140*/  IMAD.MOV.U32 R3, RZ, RZ, RZ ;  /* 0x000000ffff037224 */ /* 0x000fe200078e00ff */
[----:B------:R-:W1:Y:S02]  /*0150*/  LDCU UR9, c[0x0][0x3a0] ;  /* 0x00007400ff0977ac */ /* 0x000e640008000800 */
[----:B------:R-:W-:-:S06]  /*0160*/  UIMAD UR4, UR4, 0x24, URZ ;  /* 0x00000024040478a4 */ /* 0x000fcc000f8e02ff */
[----:B------:R-:W-:-:S04]  /*0170*/  IMAD.U32 R2, RZ, RZ, UR4 ;  /* 0x00000004ff027e24 */ /* 0x000fc8000f8e00ff */
[----:B------:R-:W-:Y:S01]  /*0180*/  IMAD.WIDE.U32 R2, R5, 0x48, R2 ;  /* 0x0000004805027825 */ /* 0x000fe200078e0002 */
[----:B------:R-:W-:Y:S02]  /*0190*/  LOP3.LUT R5, R10, 0x7, RZ, 0xc0, !PT ;  /* 0x000000070a057812 */ /* 0x000fe400078ec0ff */
[----:B0-----:R-:W-:-:S04]  /*01a0*/  IADD3 R12, P0, PT, R2, UR12, RZ ;  /* 0x0000000c020c7c10 */ /* 0x001fc8000ff1e0ff */
[----:B------:R-:W-:-:S03]  /*01b0*/  IADD3.X R13, PT, PT, R3, UR13, RZ, P0, !PT ;  /* 0x0000000d030d7c10 */ /* 0x000fc600087fe4ff */
[----:B------:R-:W-:Y:S02]  /*01c0*/  IMAD.WIDE.U32 R2, R5, 0x4, R12 ;  /* 0x0000000405027825 */ /* 0x000fe400078e000c */
[----:B------:R-:W2:Y:S04]  /*01d0*/  LDG.E.U16.CONSTANT R19, desc[UR6][R12.64] ;  /* 0x000000060c137981 */ /* 0x000ea8000c1e9500 */
[----:B------:R-:W3:Y:S04]  /*01e0*/  LDG.E.CONSTANT R16, desc[UR6][R2.64+0x4] ;  /* 0x0000040602107981 */ /* 0x000ee8000c1e9900 */
[----:B------:R0:W4:Y:S04]  /*01f0*/  LDG.E.CONSTANT R17, desc[UR6][R2.64+0x28] ;  /* 0x0000280602117981 */ /* 0x000128000c1e9900 */
[----:B------:R-:W5:Y:S01]  /*0200*/  LDG.E.U16.CONSTANT R20, desc[UR6][R12.64+0x24] ;  /* 0x000024060c147981 */ /* 0x000f62000c1e9500 */
[----:B------:R-:W-:-:S04]  /*0210*/  USHF.R.U32.HI UR4, URZ, 0x8, UR5 ;  /* 0x00000008ff047899 */ /* 0x000fc80008011605 */
[----:B------:R-:W-:Y:S01]  /*0220*/  UIMAD UR5, UR4, 0x90, URZ ;  /* 0x00000090040578a4 */ /* 0x000fe2000f8e02ff */
[----:B-1----:R-:W-:Y:S02]  /*0230*/  ISETP.GE.U32.AND P2, PT, R0, UR9, PT ;  /* 0x0000000900007c0c */ /* 0x002fe4000bf46070 */
[----:B------:R-:W-:Y:S02]  /*0240*/  ISETP.NE.U32.AND P0, PT, RZ, UR14, PT ;  /* 0x0000000eff007c0c */ /* 0x000fe4000bf05070 */
[C---:B------:R-:W-:Y:S01]  /*0250*/  ISETP.GE.U32.AND P3, PT, R6.reuse, UR9, PT ;  /* 0x0000000906007c0c */ /* 0x040fe2000bf66070 */
[----:B------:R-:W-:Y:S01]  /*0260*/  IMAD R7, R6, UR5, RZ ;  /* 0x0000000506077c24 */ /* 0x000fe2000f8e02ff */
[----:B------:R-:W-:Y:S02]  /*0270*/  ISETP.NE.AND.EX P1, PT, RZ, UR15, !P2, P0 ;  /* 0x0000000fff007c0c */ /* 0x000fe4000d725300 */
[----:B------:R-:W-:Y:S01]  /*0280*/  ISETP.NE.AND.EX P0, PT, RZ, UR15, !P3, P0 ;  /* 0x0000000fff007c0c */ /* 0x000fe2000df05300 */
[C---:B------:R-:W-:Y:S01]  /*0290*/  VIADD R8, R7.reuse, UR5 ;  /* 0x0000000507087c36 */ /* 0x040fe20008000000 */
[----:B------:R-:W-:-:S04]  /*02a0*/  IADD3 R11, P4, PT, R7, UR14, RZ ;  /* 0x0000000e070b7c10 */ /* 0x000fc8000ff9e0ff */
[----:B------:R-:W-:Y:S01]  /*02b0*/  IADD3 R14, P5, PT, R8, UR14, RZ ;  /* 0x0000000e080e7c10 */ /* 0x000fe2000ffbe0ff */
[----:B0-----:R-:W-:Y:S01]  /*02c0*/  IMAD.X R3, RZ, RZ, UR15, P4 ;  /* 0x0000000fff037e24 */ /* 0x001fe2000a0e06ff */
[----:B------:R-:W-:Y:S01]  /*02d0*/  UMOV UR5, 0x1010101 ;  /* 0x0101010100057882 */ /* 0x000fe20000000000 */
[----:B------:R-:W-:Y:S02]  /*02e0*/  SHF.R.U32.HI R8, RZ, 0x2, R10 ;  /* 0x00000002ff087819 */ /* 0x000fe4000001160a */
[----:B------:R-:W-:Y:S01]  /*02f0*/  IMAD.X R15, RZ, RZ, UR15, P5 ;  /* 0x0000000fff0f7e24 */ /* 0x000fe2000a8e06ff */
[----:B------:R-:W-:Y:S01]  /*0300*/  BSSY.RECONVERGENT B0, `(.L_x_58) ;  /* 0x0000057000007945 */ /* 0x000fe20003800200 */
[----:B------:R-:W-:Y:S01]  /*0310*/  SEL R10, R11, RZ, !P3 ;  /* 0x000000ff0b0a7207 */ /* 0x000fe20005800000 */
[----:B------:R-:W-:Y:S01]  /*0320*/  IMAD.SHL.U32 R7, R18, 0x4, RZ ;  /* 0x0000000412077824 */ /* 0x000fe200078e00ff */
[----:B------:R-:W-:Y:S01]  /*0330*/  SEL R11, R3, RZ, !P3 ;  /* 0x000000ff030b7207 */ /* 0x000fe20005800000 */
[----:B------:R-:W-:Y:S01]  /*0340*/  IMAD.MOV.U32 R9, RZ, RZ, RZ ;  /* 0x000000ffff097224 */ /* 0x000fe200078e00ff */
[----:B------:R-:W-:-:S02]  /*0350*/  LOP3.LUT R8, R8, 0x6, RZ, 0xc0, !PT ;  /* 0x0000000608087812 */ /* 0x000fc400078ec0ff */
[----:B------:R-:W-:Y:S02]  /*0360*/  SEL R2, R14, RZ, !P2 ;  /* 0x000000ff0e027207 */ /* 0x000fe40005000000 */
[----:B------:R-:W-:Y:S01]  /*0370*/  SEL R3, R15, RZ, !P2 ;  /* 0x000000ff0f037207 */ /* 0x000fe20005000000 */
[----:B--2---:R-:W-:Y:S02]  /*0380*/  HADD2.F32 R19, -RZ, R19.H0_H0 ;  /* 0x20000013ff137230 */ /* 0x004fe40000004100 */
[----:B---3--:R-:W-:Y:S02]  /*0390*/  IDP.4A.S8.S8 R21, R16, UR5, RZ ;  /* 0x0000000510157c26 */ /* 0x008fe400080006ff */
[----:B----4-:R-:W-:Y:S02]  /*03a0*/  IDP.4A.S8.S8 R22, R17, UR5, RZ ;  /* 0x0000000511167c26 */ /* 0x010fe400080006ff */
[----:B-----5:R-:W-:Y:S01]  /*03b0*/  HADD2.F32 R20, -RZ, R20.H0_H0 ;  /* 0x20000014ff147230 */ /* 0x020fe20000004100 */
[----:B------:R-:W-:Y:S06]  /*03c0*/  @!P0 BRA `(.L_x_59) ;  /* 0x0000000400288947 */ /* 0x000fec0003800000 */
[----:B------:R-:W-:Y:S01]  /*03d0*/  ISETP.GT.U32.AND P2, PT, R18, 0xf, PT ;  /* 0x0000000f1200780c */ /* 0x000fe20003f44070 */
[----:B------:R0:W5:Y:S01]  /*03e0*/  LDG.E.U16.CONSTANT R24, desc[UR6][R10.64] ;  /* 0x000000060a187981 */ /* 0x000162000c1e9500 */
[----:B------:R-:W-:-:S03]  /*03f0*/  IADD3 R26, P4, PT, R7, R10, RZ ;  /* 0x0000000a071a7210 */ /* 0x000fc60007f9e0ff */
[----:B------:R0:W5:Y:S02]  /*0400*/  LDG.E.U16.CONSTANT R23, desc[UR6][R10.64+0x2] ;  /* 0x000002060a177981 */ /* 0x000164000c1e9500 */
[----:B------:R-:W-:-:S05]  /*0410*/  IMAD.X R27, RZ, RZ, R11, P4 ;  /* 0x000000ffff1b7224 */ /* 0x000fca00020e060b */
[----:B------:R-:W2:Y:S01]  /*0420*/  LDG.E.CONSTANT R9, desc[UR6][R26.64+0x10] ;  /* 0x000010061a097981 */ /* 0x000ea2000c1e9900 */
[----:B------:R-:W-:-:S05]  /*0430*/  @!P2 IADD3 R14, P3, PT, R8, R10, RZ ;  /* 0x0000000a080ea210 */ /* 0x000fca0007f7e0ff */
[----:B------:R-:W-:-:S05]  /*0440*/  @!P2 IMAD.X R15, RZ, RZ, R11, P3 ;  /* 0x000000ffff0fa224 */ /* 0x000fca00018e060b */
[----:B------:R-:W3:Y:S04]  /*0450*/  @!P2 LDG.E.U8.CONSTANT R25, desc[UR6][R14.64+0x4] ;  /* 0x000004060e19a981 */ /* 0x000ee8000c1e9100 */
[----:B------:R-:W4:Y:S04]  /*0460*/  @!P2 LDG.E.U8.CONSTANT R28, desc[UR6][R14.64+0x8] ;  /* 0x000008060e1ca981 */ /* 0x000f28000c1e9100 */
[----:B------:R-:W4:Y:S04]  /*0470*/  @!P2 LDG.E.U8.CONSTANT R30, desc[UR6][R14.64+0x9] ;  /* 0x000009060e1ea981 */ /* 0x000f28000c1e9100 */
[----:B------:R-:W4:Y:S01]  /*0480*/  @!P2 LDG.E.U8.CONSTANT R29, desc[UR6][R14.64+0x5] ;  /* 0x000005060e1da981 */ /* 0x000f22000c1e9100 */
[----:B------:R-:W-:Y:S01]  /*0490*/  BSSY.RECONVERGENT B1, `(.L_x_60) ;  /* 0x0000023000017945 */ /* 0x000fe20003800200 */
[----:B--2---:R-:W-:-:S04]  /*04a0*/  SHF.R.U32.HI R31, RZ, 0x4, R9 ;  /* 0x00000004ff1f7819 */ /* 0x004fc80000011609 */
[----:B------:R-:W-:Y:S02]  /*04b0*/  LOP3.LUT R26, R31, 0xf0f0f0f, RZ, 0xc0, !PT ;  /* 0x0f0f0f0f1f1a7812 */ /* 0x000fe400078ec0ff */
[----:B---3--:R-:W-:Y:S02]  /*04c0*/  @!P2 LOP3.LUT R25, R25, 0x3f, RZ, 0xc0, !PT ;  /* 0x0000003f1919a812 */ /* 0x008fe400078ec0ff */
[----:B----4-:R-:W-:Y:S02]  /*04d0*/  @!P2 LOP3.LUT R28, R28, 0x3f, RZ, 0xc0, !PT ;  /* 0x0000003f1c1ca812 */ /* 0x010fe400078ec0ff */
[----:B------:R-:W-:Y:S02]  /*04e0*/  @!P2 LOP3.LUT R30, R30, 0x3f, RZ, 0xc0, !PT ;  /* 0x0000003f1e1ea812 */ /* 0x000fe400078ec0ff */
[----:B------:R-:W-:Y:S02]  /*04f0*/  @!P2 PRMT R27, R25, 0x7610, R27 ;  /* 0x00007610191ba816 */ /* 0x000fe4000000001b */
[----:B------:R-:W-:-:S02]  /*0500*/  @!P2 LOP3.LUT R29, R29, 0x3f, RZ, 0xc0, !PT ;  /* 0x0000003f1d1da812 */ /* 0x000fc400078ec0ff */
[----:B------:R-:W-:Y:S02]  /*0510*/  @!P2 PRMT R25, R28, 0x7610, R25 ;  /* 0x000076101c19a816 */ /* 0x000fe40000000019 */
[----:B------:R-:W-:Y:S01]  /*0520*/  @!P2 PRMT R14, R30, 0x7610, R14 ;  /* 0x000076101e0ea816 */ /* 0x000fe2000000000e */
[----:B0-----:R-:W-:Y:S06]  /*0530*/  @!P2 BRA `(.L_x_61) ;  /* 0x000000000060a947 */ /* 0x001fec0003800000 */
[----:B------:R-:W-:-:S05]  /*0540*/  IADD3 R14, P2, PT, R8, R10, RZ ;  /* 0x0000000a080e7210 */ /* 0x000fca0007f5e0ff */
[----:B------:R-:W-:-:S05]  /*0550*/  IMAD.X R15, RZ, RZ, R11, P2 ;  /* 0x000000ffff0f7224 */ /* 0x000fca00010e060b */
[----:B------:R-:W2:Y:S04]  /*0560*/  LDG.E.U8.CONSTANT R28, desc[UR6][R14.64] ;  /* 0x000000060e1c7981 */ /* 0x000ea8000c1e9100 */
[----:B------:R-:W3:Y:S04]  /*0570*/  LDG.E.U8.CONSTANT R29, desc[UR6][R14.64+0x4] ;  /* 0x000004060e1d7981 */ /* 0x000ee8000c1e9100 */
[----:B------:R-:W4:Y:S04]  /*0580*/  LDG.E.U8.CONSTANT R30, desc[UR6][R14.64+0x1] ;  /* 0x000001060e1e7981 */ /* 0x000f28000c1e9100 */
[----:B------:R-:W4:Y:S04]  /*0590*/  LDG.E.U8.CONSTANT R33, desc[UR6][R14.64+0x5] ;  /* 0x000005060e217981 */ /* 0x000f28000c1e9100 */
[----:B------:R-:W4:Y:S04]  /*05a0*/  LDG.E.U8.CONSTANT R27, desc[UR6][R14.64+0x8] ;  /* 0x000008060e1b7981 */ /* 0x000f28000c1e9100 */
[----:B------:R-:W4:Y:S01]  /*05b0*/  LDG.E.U8.CONSTANT R25, desc[UR6][R14.64+0x9] ;  /* 0x000009060e197981 */ /* 0x000f22000c1e9100 */
[----:B--2---:R-:W-:-:S02]  /*05c0*/  SHF.R.U32.HI R28, RZ, 0x2, R28 ;  /* 0x00000002ff1c7819 */ /* 0x004fc4000001161c */
[----:B---3--:R-:W-:Y:S02]  /*05d0*/  SHF.R.U32.HI R29, RZ, 0x2, R29 ;  /* 0x00000002ff1d7819 */ /* 0x008fe4000001161d */
[----:B------:R-:W-:Y:S02]  /*05e0*/  LOP3.LUT R28, R28, 0x30, RZ, 0xc0, !PT ;  /* 0x000000301c1c7812 */ /* 0x000fe400078ec0ff */
[----:B----4-:R-:W-:Y:S02]  /*05f0*/  SHF.R.U32.HI R31, RZ, 0x2, R30 ;  /* 0x00000002ff1f7819 */ /* 0x010fe4000001161e */
[----:B------:R-:W-:Y:S02]  /*0600*/  LOP3.LUT R30, R29, 0x30, RZ, 0xc0, !PT ;  /* 0x000000301d1e7812 */ /* 0x000fe400078ec0ff */
[----:B------:R-:W-:Y:S02]  /*0610*/  SHF.R.U32.HI R33, RZ, 0x2, R33 ;  /* 0x00000002ff217819 */ /* 0x000fe40000011621 */
[----:B------:R-:W-:-:S02]  /*0620*/  LOP3.LUT R32, R31, 0x30, RZ, 0xc0, !PT ;  /* 0x000000301f207812 */ /* 0x000fc400078ec0ff */
[----:B------:R-:W-:Y:S02]  /*0630*/  LOP3.LUT R34, R33, 0x30, RZ, 0xc0, !PT ;  /* 0x0000003021227812 */ /* 0x000fe400078ec0ff */
[----:B------:R-:W-:Y:S02]  /*0640*/  LOP3.LUT R28, R28, 0xf, R27, 0xf8, !PT ;  /* 0x0000000f1c1c7812 */ /* 0x000fe400078ef81b */
[----:B------:R-:W-:Y:S02]  /*0650*/  LEA.HI R30, R27, R30, RZ, 0x1c ;  /* 0x0000001e1b1e7211 */ /* 0x000fe400078fe0ff */
[----:B------:R-:W-:Y:S02]  /*0660*/  LOP3.LUT R32, R32, 0xf, R25, 0xf8, !PT ;  /* 0x0000000f20207812 */ /* 0x000fe400078ef819 */
[----:B------:R-:W-:Y:S02]  /*0670*/  LEA.HI R34, R25, R34, RZ, 0x1c ;  /* 0x0000002219227211 */ /* 0x000fe400078fe0ff */
[----:B------:R-:W-:-:S02]  /*0680*/  PRMT R27, R28, 0x7610, R27 ;  /* 0x000076101c1b7816 */ /* 0x000fc4000000001b */
[----:B------:R-:W-:Y:S02]  /*0690*/  PRMT R25, R30, 0x7610, R25 ;  /* 0x000076101e197816 */ /* 0x000fe40000000019 */
[----:B------:R-:W-:Y:S02]  /*06a0*/  PRMT R29, R32, 0x7610, R29 ;  /* 0x00007610201d7816 */ /* 0x000fe4000000001d */
[----:B------:R-:W-:-:S07]  /*06b0*/  PRMT R14, R34, 0x7610, R14 ;  /* 0x00007610220e7816 */ /* 0x000fce000000000e */
.L_x_61:
[----:B------:R-:W-:Y:S05]  /*06c0*/  BSYNC.RECONVERGENT B1 ;  /* 0x0000000000017941 */ /* 0x000fea0003800200 */
.L_x_60:
[----:B------:R-:W-:Y:S01]  /*06d0*/  LOP3.LUT R29, R29, 0xffff, RZ, 0xc0, !PT ;  /* 0x0000ffff1d1d7812 */ /* 0x000fe200078ec0ff */
[----:B------:R-:W-:Y:S01]  /*06e0*/  IDP.4A.S8.S8 R26, R26, R17, RZ ;  /* 0x000000111a1a7226 */ /* 0x000fe200000006ff */
[----:B------:R-:W-:Y:S01]  /*06f0*/  LOP3.LUT R9, R9, 0xf0f0f0f, RZ, 0xc0, !PT ;  /* 0x0f0f0f0f09097812 */ /* 0x000fe200078ec0ff */
[----:B-----5:R-:W-:Y:S02]  /*0700*/  HADD2.F32 R24, -RZ, R24.H0_H0 ;  /* 0x20000018ff187230 */ /* 0x020fe40000004100 */
[----:B------:R-:W-:Y:S01]  /*0710*/  IMAD R29, R26, R29, RZ ;  /* 0x0000001d1a1d7224 */ /* 0x000fe200078e02ff */
[----:B------:R-:W-:Y:S01]  /*0720*/  LOP3.LUT R26, R27, 0xffff, RZ, 0xc0, !PT ;  /* 0x0000ffff1b1a7812 */ /* 0x000fe200078ec0ff */
[----:B------:R-:W-:Y:S02]  /*0730*/  IDP.4A.S8.S8 R9, R9, R16, RZ ;  /* 0x0000001009097226 */ /* 0x000fe400000006ff */
[----:B------:R-:W-:Y:S01]  /*0740*/  FMUL R15, R20, R24 ;  /* 0x00000018140f7220 */ /* 0x000fe20000400000 */
[----:B------:R-:W-:Y:S01]  /*0750*/  HADD2.F32 R23, -RZ, R23.H0_H0 ;  /* 0x20000017ff177230 */ /* 0x000fe20000004100 */
[----:B------:R-:W-:Y:S01]  /*0760*/  I2FP.F32.S32 R28, R29 ;  /* 0x0000001d001c7245 */ /* 0x000fe20000201400 */
[----:B------:R-:W-:Y:S01]  /*0770*/  IMAD R9, R9, R26, RZ ;  /* 0x0000001a09097224 */ /* 0x000fe200078e02ff */
[----:B------:R-:W-:Y:S01]  /*0780*/  LOP3.LUT R26, R25, 0xffff, RZ, 0xc0, !PT ;  /* 0x0000ffff191a7812 */ /* 0x000fe200078ec0ff */
[----:B------:R-:W-:Y:S01]  /*0790*/  FMUL R24, R19, R24 ;  /* 0x0000001813187220 */ /* 0x000fe20000400000 */
[----:B------:R-:W-:Y:S01]  /*07a0*/  LOP3.LUT R25, R14, 0xffff, RZ, 0xc0, !PT ;  /* 0x0000ffff0e197812 */ /* 0x000fe200078ec0ff */
[----:B------:R-:W-:Y:S01]  /*07b0*/  FMUL R15, R15, R28 ;  /* 0x0000001c0f0f7220 */ /* 0x000fe20000400000 */
[----:B------:R-:W-:Y:S01]  /*07c0*/  I2FP.F32.S32 R9, R9 ;  /* 0x0000000900097245 */ /* 0x000fe20000201400 */
[----:B------:R-:W-:-:S02]  /*07d0*/  IMAD R26, R21, R26, RZ ;  /* 0x0000001a151a7224 */ /* 0x000fc400078e02ff */
[----:B------:R-:W-:Y:S01]  /*07e0*/  FMUL R14, R19, R23 ;  /* 0x00000017130e7220 */ /* 0x000fe20000400000 */
[----:B------:R-:W-:Y:S02]  /*07f0*/  IMAD R25, R22, R25, RZ ;  /* 0x0000001916197224 */ /* 0x000fe400078e02ff */
[----:B------:R-:W-:Y:S01]  /*0800*/  FFMA R9, R24, R9, R15 ;  /* 0x0000000918097223 */ /* 0x000fe2000000000f */
[----:B------:R-:W-:Y:S01]  /*0810*/  I2FP.F32.S32 R26, R26 ;  /* 0x0000001a001a7245 */ /* 0x000fe20000201400 */
[----:B------:R-:W-:Y:S01]  /*0820*/  FMUL R24, R20, R23 ;  /* 0x0000001714187220 */ /* 0x000fe20000400000 */
[----:B------:R-:W-:-:S03]  /*0830*/  I2FP.F32.S32 R25, R25 ;  /* 0x0000001900197245 */ /* 0x000fc60000201400 */
[----:B------:R-:W-:-:S04]  /*0840*/  FFMA R9, -R14, R26, R9 ;  /* 0x0000001a0e097223 */ /* 0x000fc80000000109 */
[----:B------:R-:W-:-:S04]  /*0850*/  FFMA R9, -R24, R25, R9 ;  /* 0x0000001918097223 */ /* 0x000fc80000000109 */
[----:B------:R-:W-:-:S07]  /*0860*/  FADD R9, RZ, R9 ;  /* 0x00000009ff097221 */ /* 0x000fce0000000000 */
.L_x_59:
[----:B------:R-:W-:Y:S05]  /*0870*/  BSYNC.RECONVERGENT B0 ;  /* 0x0000000000007941 */ /* 0x000fea0003800200 */
.L_x_58:
[----:B------:R-:W-:Y:S04]  /*0880*/  BSSY.RECONVERGENT B0, `(.L_x_62) ;  /* 0x0000048000007945 */ /* 0x000fe80003800200 */
[----:B------:R-:W-:Y:S05]  /*0890*/  @!P1 BRA `(.L_x_63) ;  /* 0x0000000400189947 */ /* 0x000fea0003800000 */
[----:B------:R-:W2:Y:S04]  /*08a0*/  LDG.E.U16.CONSTANT R4, desc[UR6][R2.64] ;  /* 0x0000000602047981 */ /* 0x000ea8000c1e9500 */
[----:B------:R-:W3:Y:S01]  /*08b0*/  LDG.E.U16.CONSTANT R23, desc[UR6][R2.64+0x2] ;  /* 0x0000020602177981 */ /* 0x000ee2000c1e9500 */
[----:B------:R-:W-:Y:S01]  /*08c0*/  ISETP.GE.U32.AND P2, PT, R18, 0x10, PT ;  /* 0x000000101200780c */ /* 0x000fe20003f46070 */
[----:B------:R-:W-:Y:S01]  /*08d0*/  BSSY.RECONVERGENT B1, `(.L_x_64) ;  /* 0x0000025000017945 */ /* 0x000fe20003800200 */
[----:B--2---:R-:W-:Y:S02]  /*08e0*/  HADD2.F32 R4, -RZ, R4.H0_H0 ;  /* 0x20000004ff047230 */ /* 0x004fe40000004100 */
[----:B---3--:R-:W-:-:S09]  /*08f0*/  HADD2.F32 R23, -RZ, R23.H0_H0 ;  /* 0x20000017ff177230 */ /* 0x008fd20000004100 */
[----:B------:R-:W-:Y:S05]  /*0900*/  @!P2 BRA `(.L_x_65) ;  /* 0x00000000005ca947 */ /* 0x000fea0003800000 */
[----:B------:R-:W-:-:S05]  /*0910*/  IADD3 R14, P2, PT, R8, R2, RZ ;  /* 0x00000002080e7210 */ /* 0x000fca0007f5e0ff */
[----:B------:R-:W-:-:S05]  /*0920*/  IMAD.X R15, RZ, RZ, R3, P2 ;  /* 0x000000ffff0f7224 */ /* 0x000fca00010e0603 */
[----:B------:R-:W2:Y:S04]  /*0930*/  LDG.E.U8.CONSTANT R26, desc[UR6][R14.64] ;  /* 0x000000060e1a7981 */ /* 0x000ea8000c1e9100 */
[----:B------:R-:W3:Y:S04]  /*0940*/  LDG.E.U8.CONSTANT R27, desc[UR6][R14.64+0x4] ;  /* 0x000004060e1b7981 */ /* 0x000ee8000c1e9100 */
[----:B------:R-:W4:Y:S04]  /*0950*/  LDG.E.U8.CONSTANT R30, desc[UR6][R14.64+0x5] ;  /* 0x000005060e1e7981 */ /* 0x000f28000c1e9100 */
[----:B------:R-:W5:Y:S04]  /*0960*/  LDG.E.U8.CONSTANT R28, desc[UR6][R14.64+0x1] ;  /* 0x000001060e1c7981 */ /* 0x000f68000c1e9100 */
[----:B------:R-:W5:Y:S04]  /*0970*/  LDG.E.U8.CONSTANT R25, desc[UR6][R14.64+0x8] ;  /* 0x000008060e197981 */ /* 0x000f68000c1e9100 */
[----:B------:R-:W5:Y:S01]  /*0980*/  LDG.E.U8.CONSTANT R24, desc[UR6][R14.64+0x9] ;  /* 0x000009060e187981 */ /* 0x000f62000c1e9100 */
[----:B--2---:R-:W-:-:S02]  /*0990*/  SHF.R.U32.HI R26, RZ, 0x2, R26 ;  /* 0x00000002ff1a7819 */ /* 0x004fc4000001161a */
[----:B---3--:R-:W-:Y:S02]  /*09a0*/  SHF.R.U32.HI R27, RZ, 0x2, R27 ;  /* 0x00000002ff1b7819 */ /* 0x008fe4000001161b */
[----:B----4-:R-:W-:Y:S02]  /*09b0*/  SHF.R.U32.HI R30, RZ, 0x2, R30 ;  /* 0x00000002ff1e7819 */ /* 0x010fe4000001161e */
[----:B------:R-:W-:Y:S02]  /*09c0*/  LOP3.LUT R26, R26, 0x30, RZ, 0xc0, !PT ;  /* 0x000000301a1a7812 */ /* 0x000fe400078ec0ff */
[----:B-----5:R-:W-:Y:S02]  /*09d0*/  SHF.R.U32.HI R29, RZ, 0x2, R28 ;  /* 0x00000002ff1d7819 */ /* 0x020fe4000001161c */
[----:B------:R-:W-:Y:S02]  /*09e0*/  LOP3.LUT R28, R27, 0x30, RZ, 0xc0, !PT ;  /* 0x000000301b1c7812 */ /* 0x000fe400078ec0ff */
[----:B------:R-:W-:-:S02]  /*09f0*/  LOP3.LUT R27, R30, 0x30, RZ, 0xc0, !PT ;  /* 0x000000301e1b7812 */ /* 0x000fc400078ec0ff */
[----:B------:R-:W-:Y:S02]  /*0a00*/  LOP3.LUT R29, R29, 0x30, RZ, 0xc0, !PT ;  /* 0x000000301d1d7812 */ /* 0x000fe400078ec0ff */
[----:B------:R-:W-:Y:S02]  /*0a10*/  LOP3.LUT R26, R26, 0xf, R25, 0xf8, !PT ;  /* 0x0000000f1a1a7812 */ /* 0x000fe400078ef819 */
[----:B------:R-:W-:Y:S02]  /*0a20*/  LEA.HI R27, R24, R27, RZ, 0x1c ;  /* 0x0000001b181b7211 */ /* 0x000fe400078fe0ff */
[--C-:B------:R-:W-:Y:S02]  /*0a30*/  LOP3.LUT R29, R29, 0xf, R24.reuse, 0xf8, !PT ;  /* 0x0000000f1d1d7812 */ /* 0x100fe400078ef818 */
[----:B------:R-:W-:Y:S02]  /*0a40*/  PRMT R24, R26, 0x7610, R24 ;  /* 0x000076101a187816 */ /* 0x000fe40000000018 */
[----:B------:R-:W-:-:S02]  /*0a50*/  LEA.HI R25, R25, R28, RZ, 0x1c ;  /* 0x0000001c19197211 */ /* 0x000fc400078fe0ff */
[----:B------:R-:W-:Y:S01]  /*0a60*/  PRMT R26, R27, 0x7610, R26 ;  /* 0x000076101b1a7816 */ /* 0x000fe2000000001a */
[----:B------:R-:W-:Y:S06]  /*0a70*/  BRA `(.L_x_66) ;  /* 0x0000000000287947 */ /* 0x000fec0003800000 */
.L_x_65:
[----:B------:R-:W-:-:S05]  /*0a80*/  IADD3 R14, P2, PT, R8, R2, RZ ;  /* 0x00000002080e7210 */ /* 0x000fca0007f5e0ff */
[----:B------:R-:W-:-:S05]  /*0a90*/  IMAD.X R15, RZ, RZ, R3, P2 ;  /* 0x000000ffff0f7224 */ /* 0x000fca00010e0603 */
[----:B------:R-:W2:Y:S04]  /*0aa0*/  LDG.E.U8.CONSTANT R24, desc[UR6][R14.64+0x4] ;  /* 0x000004060e187981 */ /* 0x000ea8000c1e9100 */
[----:B------:R-:W3:Y:S04]  /*0ab0*/  LDG.E.U8.CONSTANT R25, desc[UR6][R14.64+0x8] ;  /* 0x000008060e197981 */ /* 0x000ee8000c1e9100 */
[----:B------:R-:W4:Y:S04]  /*0ac0*/  LDG.E.U8.CONSTANT R29, desc[UR6][R14.64+0x5] ;  /* 0x000005060e1d7981 */ /* 0x000f28000c1e9100 */
[----:B------:R-:W5:Y:S01]  /*0ad0*/  LDG.E.U8.CONSTANT R26, desc[UR6][R14.64+0x9] ;  /* 0x000009060e1a7981 */ /* 0x000f62000c1e9100 */
[----:B--2---:R-:W-:-:S02]  /*0ae0*/  LOP3.LUT R24, R24, 0x3f, RZ, 0xc0, !PT ;  /* 0x0000003f18187812 */ /* 0x004fc400078ec0ff */
[----:B---3--:R-:W-:Y:S02]  /*0af0*/  LOP3.LUT R25, R25, 0x3f, RZ, 0xc0, !PT ;  /* 0x0000003f19197812 */ /* 0x008fe400078ec0ff */
[----:B----4-:R-:W-:Y:S02]  /*0b00*/  LOP3.LUT R29, R29, 0x3f, RZ, 0xc0, !PT ;  /* 0x0000003f1d1d7812 */ /* 0x010fe400078ec0ff */
[----:B-----5:R-:W-:-:S07]  /*0b10*/  LOP3.LUT R26, R26, 0x3f, RZ, 0xc0, !PT ;  /* 0x0000003f1a1a7812 */ /* 0x020fce00078ec0ff */
.L_x_66:
[----:B------:R-:W-:Y:S05]  /*0b20*/  BSYNC.RECONVERGENT B1 ;  /* 0x0000000000017941 */ /* 0x000fea0003800200 */
.L_x_64:
[----:B------:R-:W-:-:S05]  /*0b30*/  IADD3 R14, P2, PT, R7, R2, RZ ;  /* 0x00000002070e7210 */ /* 0x000fca0007f5e0ff */
[----:B------:R-:W-:-:S05]  /*0b40*/  IMAD.X R15, RZ, RZ, R3, P2 ;  /* 0x000000ffff0f7224 */ /* 0x000fca00010e0603 */
[----:B------:R-:W2:Y:S01]  /*0b50*/  LDG.E.CONSTANT R14, desc[UR6][R14.64+0x10] ;  /* 0x000010060e0e7981 */ /* 0x000ea2000c1e9900 */
[----:B------:R-:W-:Y:S02]  /*0b60*/  LOP3.LUT R29, R29, 0xffff, RZ, 0xc0, !PT ;  /* 0x0000ffff1d1d7812 */ /* 0x000fe400078ec0ff */
[----:B------:R-:W-:Y:S02]  /*0b70*/  LOP3.LUT R24, R24, 0xffff, RZ, 0xc0, !PT ;  /* 0x0000ffff18187812 */ /* 0x000fe400078ec0ff */
[----:B--2---:R-:W-:-:S04]  /*0b80*/  SHF.R.U32.HI R27, RZ, 0x4, R14 ;  /* 0x00000004ff1b7819 */ /* 0x004fc8000001160e */
[----:B------:R-:W-:Y:S02]  /*0b90*/  LOP3.LUT R28, R27, 0xf0f0f0f, RZ, 0xc0, !PT ;  /* 0x0f0f0f0f1b1c7812 */ /* 0x000fe400078ec0ff */
[----:B------:R-:W-:Y:S01]  /*0ba0*/  LOP3.LUT R27, R14, 0xf0f0f0f, RZ, 0xc0, !PT ;  /* 0x0f0f0f0f0e1b7812 */ /* 0x000fe200078ec0ff */
[-C--:B------:R-:W-:Y:S01]  /*0bb0*/  FMUL R14, R20, R4.reuse ;  /* 0x00000004140e7220 */ /* 0x080fe20000400000 */
[C---:B------:R-:W-:Y:S01]  /*0bc0*/  FMUL R4, R19.reuse, R4 ;  /* 0x0000000413047220 */ /* 0x040fe20000400000 */
[----:B------:R-:W-:Y:S02]  /*0bd0*/  IDP.4A.S8.S8 R28, R28, R17, RZ ;  /* 0x000000111c1c7226 */ /* 0x000fe400000006ff */
[----:B------:R-:W-:Y:S01]  /*0be0*/  FMUL R19, R19, R23 ;  /* 0x0000001713137220 */ /* 0x000fe20000400000 */
[----:B------:R-:W-:Y:S01]  /*0bf0*/  IDP.4A.S8.S8 R27, R27, R16, RZ ;  /* 0x000000101b1b7226 */ /* 0x000fe200000006ff */
[----:B------:R-:W-:Y:S01]  /*0c00*/  LOP3.LUT R16, R25, 0xffff, RZ, 0xc0, !PT ;  /* 0x0000ffff19107812 */ /* 0x000fe200078ec0ff */
[----:B------:R-:W-:-:S02]  /*0c10*/  IMAD R28, R28, R29, RZ ;  /* 0x0000001d1c1c7224 */ /* 0x000fc400078e02ff */
[----:B------:R-:W-:Y:S01]  /*0c20*/  FMUL R23, R20, R23 ;  /* 0x0000001714177220 */ /* 0x000fe20000400000 */
[----:B------:R-:W-:Y:S02]  /*0c30*/  IMAD R24, R27, R24, RZ ;  /* 0x000000181b187224 */ /* 0x000fe400078e02ff */
[----:B------:R-:W-:Y:S01]  /*0c40*/  IMAD R16, R21, R16, RZ ;  /* 0x0000001015107224 */ /* 0x000fe200078e02ff */
[----:B------:R-:W-:Y:S02]  /*0c50*/  I2FP.F32.S32 R15, R28 ;  /* 0x0000001c000f7245 */ /* 0x000fe40000201400 */
[----:B------:R-:W-:Y:S02]  /*0c60*/  LOP3.LUT R21, R26, 0xffff, RZ, 0xc0, !PT ;  /* 0x0000ffff1a157812 */ /* 0x000fe400078ec0ff */
[----:B------:R-:W-:Y:S01]  /*0c70*/  I2FP.F32.S32 R16, R16 ;  /* 0x0000001000107245 */ /* 0x000fe20000201400 */
[----:B------:R-:W-:Y:S01]  /*0c80*/  FMUL R17, R14, R15 ;  /* 0x0000000f0e117220 */ /* 0x000fe20000400000 */
[----:B------:R-:W-:Y:S01]  /*0c90*/  I2FP.F32.S32 R15, R24 ;  /* 0x00000018000f7245 */ /* 0x000fe20000201400 */
[----:B------:R-:W-:-:S04]  /*0ca0*/  IMAD R21, R22, R21, RZ ;  /* 0x0000001516157224 */ /* 0x000fc800078e02ff */
[----:B------:R-:W-:Y:S01]  /*0cb0*/  FFMA R4, R4, R15, R17 ;  /* 0x0000000f04047223 */ /* 0x000fe20000000011 */
[----:B------:R-:W-:-:S03]  /*0cc0*/  I2FP.F32.S32 R21, R21 ;  /* 0x0000001500157245 */ /* 0x000fc60000201400 */
[----:B------:R-:W-:-:S04]  /*0cd0*/  FFMA R4, -R19, R16, R4 ;  /* 0x0000001013047223 */ /* 0x000fc80000000104 */
[----:B------:R-:W-:-:S04]  /*0ce0*/  FFMA R4, -R23, R21, R4 ;  /* 0x0000001517047223 */ /* 0x000fc80000000104 */
[----:B------:R-:W-:-:S07]  /*0cf0*/  FADD R4, RZ, R4 ;  /* 0x00000004ff047221 */ /* 0x000fce0000000000 */
.L_x_63:
[----:B------:R-:W-:Y:S05]  /*0d00*/  BSYNC.RECONVERGENT B0 ;  /* 0x0000000000007941 */ /* 0x000fea0003800200 */
.L_x_62:
[----:B------:R-:W-:-:S04]  /*0d10*/  UIADD3 UR4, UPT, UPT, -UR4, 0x1, URZ ;  /* 0x0000000104047890 */ /* 0x000fc8000fffe1ff */
[----:B------:R-:W-:-:S09]  /*0d20*/  UISETP.NE.AND UP0, UPT, UR4, URZ, UPT ;  /* 0x000000ff0400728c */ /* 0x000fd2000bf05270 */
[----:B------:R-:W-:Y:S05]  /*0d30*/  BRA.U !UP0, `(.L_x_57) ;  /* 0x0000000908c07547 */ /* 0x000fea000b800000 */
[----:B------:R-:W-:Y:S02]  /*0d40*/  IADD3 R14, P2, PT, R12, 0x120, RZ ;  /* 0x000001200c0e7810 */ /* 0x000fe40007f5e0ff */
[----:B------:R-:W-:Y:S02]  /*0d50*/  IADD3 R12, P3, PT, R10, 0x90, RZ ;  /* 0x000000900a0c7810 */ /* 0x000fe40007f7e0ff */
[----:B------:R-:W-:Y:S01]  /*0d60*/  IADD3 R10, P4, PT, R2, 0x90, RZ ;  /* 0x00000090020a7810 */ /* 0x000fe20007f9e0ff */
[----:B------:R-:W-:Y:S02]  /*0d70*/  IMAD.X R15, RZ, RZ, R13, P2 ;  /* 0x000000ffff0f7224 */ /* 0x000fe400010e060d */
[----:B------:R-:W-:Y:S02]  /*0d80*/  IMAD.X R13, RZ, RZ, R11, P3 ;  /* 0x000000ffff0d7224 */ /* 0x000fe400018e060b */
[----:B------:R-:W-:-:S08]  /*0d90*/  IMAD.X R11, RZ, RZ, R3, P4 ;  /* 0x000000ffff0b7224 */ /* 0x000fd000020e0603 */
.L_x_76:
[----:B------:R-:W-:Y:S02]  /*0da0*/  IMAD.MOV.U32 R2, RZ, RZ, R14 ;  /* 0x000000ffff027224 */ /* 0x000fe400078e000e */
[----:B------:R-:W-:Y:S02]  /*0db0*/  IMAD.MOV.U32 R3, RZ, RZ, R15 ;  /* 0x000000ffff037224 */ /* 0x000fe400078e000f */
[----:B------:R-:W-:-:S03]  /*0dc0*/  IMAD.WIDE.U32 R14, R5, 0x4, R2 ;  /* 0x00000004050e7825 */ /* 0x000fc600078e0002 */
[----:B------:R-:W2:Y:S04]  /*0dd0*/  LDG.E.U16.CONSTANT R22, desc[UR6][R2.64] ;  /* 0x0000000602167981 */ /* 0x000ea8000c1e9500 */
[----:B------:R-:W3:Y:S04]  /*0de0*/  LDG.E.CONSTANT R24, desc[UR6][R14.64+0x4] ;  /* 0x000004060e187981 */ /* 0x000ee8000c1e9900 */
[----:B------:R-:W4:Y:S04]  /*0df0*/  LDG.E.CONSTANT R23, desc[UR6][R14.64+0x28] ;  /* 0x000028060e177981 */ /* 0x000f28000c1e9900 */
[----:B------:R-:W5:Y:S01]  /*0e00*/  LDG.E.U16.CONSTANT R21, desc[UR6][R2.64+0x24] ;  /* 0x0000240602157981 */ /* 0x000f62000c1e9500 */
[----:B------:R-:W-:Y:S01]  /*0e10*/  UIADD3 UR4, UPT, UPT, UR4, 0x1, URZ ;  /* 0x0000000104047890 */ /* 0x000fe2000fffe0ff */
[----:B------:R-:W-:Y:S01]  /*0e20*/  UMOV UR5, 0x1010101 ;  /* 0x0101010100057882 */ /* 0x000fe20000000000 */
[----:B------:R-:W-:Y:S02]  /*0e30*/  BSSY.RECONVERGENT B0, `(.L_x_67) ;  /* 0x000004f000007945 */ /* 0x000fe40003800200 */
[----:B------:R-:W-:Y:S01]  /*0e40*/  UISETP.NE.AND UP0, UPT, UR4, URZ, UPT ;  /* 0x000000ff0400728c */ /* 0x000fe2000bf05270 */
[----:B--2---:R-:W-:-:S02]  /*0e50*/  HADD2.F32 R22, -RZ, R22.H0_H0 ;  /* 0x20000016ff167230 */ /* 0x004fc40000004100 */
        /* <DEDUP_REMOVED lines=21> */
[----:B------:R-:W-:Y:S02]  /*0fb0*/  @!P4 PRMT R15, R30, 0x7610, R15 ;  /* 0x000076101e0fc816 */ /* 0x000fe4000000000f */
[----:B------:R-:W-:Y:S02]  /*0fc0*/  @!P4 LOP3.LUT R29, R29, 0x3f, RZ, 0xc0, !PT ;  /* 0x0000003f1d1dc812 */ /* 0x000fe400078ec0ff */
[----:B------:R-:W-:-:S02]  /*0fd0*/  @!P4 PRMT R14, R32, 0x7610, R14 ;  /* 0x00007610200ec816 */ /* 0x000fc4000000000e */
[----:B------:R-:W-:Y:S01]  /*0fe0*/  @!P4 LOP3.LUT R31, R31, 0x3f, RZ, 0xc0, !PT ;  /* 0x0000003f1f1fc812 */ /* 0x000fe200078ec0ff */
        /* <DEDUP_REMOVED lines=11> */
[----:B----4-:R-:W-:Y:S02]  /*10a0*/  SHF.R.U32.HI R33, RZ, 0x2, R30 ;  /* 0x00000002ff217819 */ /* 0x010fe4000001161e */
[----:B------:R-:W-:Y:S02]  /*10b0*/  LOP3.LUT R30, R29, 0x30, RZ, 0xc0, !PT ;  /* 0x000000301d1e7812 */ /* 0x000fe400078ec0ff */
[----:B------:R-:W-:Y:S02]  /*10c0*/  SHF.R.U32.HI R34, RZ, 0x2, R34 ;  /* 0x00000002ff227819 */ /* 0x000fe40000011622 */
[----:B------:R-:W-:Y:S02]  /*10d0*/  LOP3.LUT R32, R31, 0x30, RZ, 0xc0, !PT ;  /* 0x000000301f207812 */ /* 0x000fe400078ec0ff */
        /* <DEDUP_REMOVED lines=8> */
[----:B------:R-:W-:-:S07]  /*1160*/  PRMT R31, R33, 0x7610, R31 ;  /* 0x00007610211f7816 */ /* 0x000fce000000001f */
.L_x_70:
[----:B------:R-:W-:Y:S05]  /*1170*/  BSYNC.RECONVERGENT B1 ;  /* 0x0000000000017941 */ /* 0x000fea0003800200 */
.L_x_69:
[----:B------:R-:W-:Y:S01]  /*1180*/  LOP3.LUT R31, R31, 0xffff, RZ, 0xc0, !PT ;  /* 0x0000ffff1f1f7812 */ /* 0x000fe200078ec0ff */
[----:B------:R-:W-:Y:S01]  /*1190*/  IDP.4A.S8.S8 R28, R28, R23, RZ ;  /* 0x000000171c1c7226 */ /* 0x000fe200000006ff */
[----:B------:R-:W-:Y:S01]  /*11a0*/  LOP3.LUT R17, R26, 0xf0f0f0f, RZ, 0xc0, !PT ;  /* 0x0f0f0f0f1a117812 */ /* 0x000fe200078ec0ff */
[----:B-----5:R-:W-:Y:S01]  /*11b0*/  HADD2.F32 R30, -RZ, R27.H0_H0 ;  /* 0x2000001bff1e7230 */ /* 0x020fe20000004100 */
[----:B------:R-:W-:Y:S01]  /*11c0*/  LOP3.LUT R16, R29, 0xffff, RZ, 0xc0, !PT ;  /* 0x0000ffff1d107812 */ /* 0x000fe200078ec0ff */
[----:B------:R-:W-:Y:S01]  /*11d0*/  IMAD R28, R28, R31, RZ ;  /* 0x0000001f1c1c7224 */ /* 0x000fe200078e02ff */
[----:B------:R-:W-:Y:S01]  /*11e0*/  LOP3.LUT R14, R14, 0xffff, RZ, 0xc0, !PT ;  /* 0x0000ffff0e0e7812 */ /* 0x000fe200078ec0ff */
[----:B------:R-:W-:Y:S02]  /*11f0*/  IDP.4A.S8.S8 R17, R17, R24, RZ ;  /* 0x0000001811117226 */ /* 0x000fe400000006ff */
[C---:B------:R-:W-:Y:S01]  /*1200*/  FMUL R26, R30.reuse, R21 ;  /* 0x000000151e1a7220 */ /* 0x040fe20000400000 */
[----:B------:R-:W-:Y:S01]  /*1210*/  HADD2.F32 R25, -RZ, R25.H0_H0 ;  /* 0x20000019ff197230 */ /* 0x000fe20000004100 */
[----:B------:R-:W-:Y:S01]  /*1220*/  I2FP.F32.S32 R27, R28 ;  /* 0x0000001c001b7245 */ /* 0x000fe20000201400 */
[----:B------:R-:W-:Y:S01]  /*1230*/  IMAD R16, R17, R16, RZ ;  /* 0x0000001011107224 */ /* 0x000fe200078e02ff */
[----:B------:R-:W-:Y:S01]  /*1240*/  LOP3.LUT R17, R15, 0xffff, RZ, 0xc0, !PT ;  /* 0x0000ffff0f117812 */ /* 0x000fe200078ec0ff */
[----:B------:R-:W-:-:S02]  /*1250*/  FMUL R15, R30, R22 ;  /* 0x000000161e0f7220 */ /* 0x000fc40000400000 */
[----:B------:R-:W-:Y:S01]  /*1260*/  FMUL R26, R26, R27 ;  /* 0x0000001b1a1a7220 */ /* 0x000fe20000400000 */
[----:B------:R-:W-:Y:S01]  /*1270*/  I2FP.F32.S32 R16, R16 ;  /* 0x0000001000107245 */ /* 0x000fe20000201400 */
[----:B------:R-:W-:-:S04]  /*1280*/  IMAD R17, R17, R20, RZ ;  /* 0x0000001411117224 */ /* 0x000fc800078e02ff */
[----:B------:R-:W-:Y:S01]  /*1290*/  FFMA R15, R15, R16, R26 ;  /* 0x000000100f0f7223 */ /* 0x000fe2000000001a */
[----:B------:R-:W-:Y:S01]  /*12a0*/  IMAD R16, R14, R19, RZ ;  /* 0x000000130e107224 */ /* 0x000fe200078e02ff */
[----:B------:R-:W-:Y:S01]  /*12b0*/  I2FP.F32.S32 R17, R17 ;  /* 0x0000001100117245 */ /* 0x000fe20000201400 */
[C---:B------:R-:W-:Y:S01]  /*12c0*/  FMUL R14, R25.reuse, R22 ;  /* 0x00000016190e7220 */ /* 0x040fe20000400000 */
[----:B------:R-:W-:Y:S02]  /*12d0*/  FMUL R25, R25, R21 ;  /* 0x0000001519197220 */ /* 0x000fe40000400000 */
[----:B------:R-:W-:Y:S01]  /*12e0*/  I2FP.F32.S32 R16, R16 ;  /* 0x0000001000107245 */ /* 0x000fe20000201400 */
[----:B------:R-:W-:-:S04]  /*12f0*/  FFMA R14, -R14, R17, R15 ;  /* 0x000000110e0e7223 */ /* 0x000fc8000000010f */
[----:B------:R-:W-:-:S04]  /*1300*/  FFMA R14, -R25, R16, R14 ;  /* 0x00000010190e7223 */ /* 0x000fc8000000010e */
[----:B------:R-:W-:-:S07]  /*1310*/  FADD R9, R9, R14 ;  /* 0x0000000e09097221 */ /* 0x000fce0000000000 */
.L_x_68:
[----:B------:R-:W-:Y:S05]  /*1320*/  BSYNC.RECONVERGENT B0 ;  /* 0x0000000000007941 */ /* 0x000fea0003800200 */
.L_x_67:
        /* <DEDUP_REMOVED lines=19> */
[----:B------:R-:W-:Y:S02]  /*1460*/  LOP3.LUT R30, R30, 0x30, RZ, 0xc0, !PT ;  /* 0x000000301e1e7812 */ /* 0x000fe400078ec0ff */
[----:B----4-:R-:W-:Y:S02]  /*1470*/  SHF.R.U32.HI R28, RZ, 0x2, R28 ;  /* 0x00000002ff1c7819 */ /* 0x010fe4000001161c */
[----:B-----5:R-:W-:Y:S02]  /*1480*/  SHF.R.U32.HI R31, RZ, 0x2, R31 ;  /* 0x00000002ff1f7819 */ /* 0x020fe4000001161f */
[----:B------:R-:W-:Y:S02]  /*1490*/  LOP3.LUT R27, R27, 0x30, RZ, 0xc0, !PT ;  /* 0x000000301b1b7812 */ /* 0x000fe400078ec0ff */
[----:B------:R-:W-:-:S02]  /*14a0*/  LOP3.LUT R29, R28, 0x30, RZ, 0xc0, !PT ;  /* 0x000000301c1d7812 */ /* 0x000fc400078ec0ff */
[----:B------:R-:W-:Y:S02]  /*14b0*/  LOP3.LUT R28, R31, 0x30, RZ, 0xc0, !PT ;  /* 0x000000301f1c7812 */ /* 0x000fe400078ec0ff */
[----:B------:R-:W-:Y:S02]  /*14c0*/  LOP3.LUT R30, R30, 0xf, R25, 0xf8, !PT ;  /* 0x0000000f1e1e7812 */ /* 0x000fe400078ef819 */
[----:B------:R-:W-:Y:S02]  /*14d0*/  LOP3.LUT R27, R27, 0xf, R26, 0xf8, !PT ;  /* 0x0000000f1b1b7812 */ /* 0x000fe400078ef81a */
[----:B------:R-:W-:Y:S02]  /*14e0*/  LEA.HI R26, R26, R29, RZ, 0x1c ;  /* 0x0000001d1a1a7211 */ /* 0x000fe400078fe0ff */
[----:B------:R-:W-:Y:S02]  /*14f0*/  LEA.HI R25, R25, R28, RZ, 0x1c ;  /* 0x0000001c19197211 */ /* 0x000fe400078fe0ff */
[----:B------:R-:W-:Y:S01]  /*1500*/  PRMT R31, R30, 0x7610, R31 ;  /* 0x000076101e1f7816 */ /* 0x000fe2000000001f */
[----:B------:R-:W-:Y:S06]  /*1510*/  BRA `(.L_x_75) ;  /* 0x0000000000307947 */ /* 0x000fec0003800000 */
.L_x_74:
        /* <DEDUP_REMOVED lines=8> */
[----:B------:R-:W-:Y:S02]  /*15a0*/  PRMT R31, R25, 0x7610, R31 ;  /* 0x00007610191f7816 */ /* 0x000fe4000000001f */
[----:B----4-:R-:W-:Y:S02]  /*15b0*/  LOP3.LUT R27, R27, 0x3f, RZ, 0xc0, !PT ;  /* 0x0000003f1b1b7812 */ /* 0x010fe400078ec0ff */
[----:B------:R-:W-:Y:S02]  /*15c0*/  PRMT R25, R28, 0x7610, R25 ;  /* 0x000076101c197816 */ /* 0x000fe40000000019 */
[----:B-----5:R-:W-:-:S07]  /*15d0*/  LOP3.LUT R26, R26, 0x3f, RZ, 0xc0, !PT ;  /* 0x0000003f1a1a7812 */ /* 0x020fce00078ec0ff */
.L_x_75:
[----:B------:R-:W-:Y:S05]  /*15e0*/  BSYNC.RECONVERGENT B1 ;  /* 0x0000000000017941 */ /* 0x000fea0003800200 */
.L_x_73:
[----:B------:R-:W-:-:S05]  /*15f0*/  IADD3 R14, P2, PT, R7, R10, RZ ;  /* 0x0000000a070e7210 */ /* 0x000fca0007f5e0ff */
[----:B------:R-:W-:-:S05]  /*1600*/  IMAD.X R15, RZ, RZ, R11, P2 ;  /* 0x000000ffff0f7224 */ /* 0x000fca00010e060b */
[----:B------:R-:W2:Y:S01]  /*1610*/  LDG.E.CONSTANT R14, desc[UR6][R14.64+0x10] ;  /* 0x000010060e0e7981 */ /* 0x000ea2000c1e9900 */
[----:B------:R-:W-:Y:S02]  /*1620*/  LOP3.LUT R31, R31, 0xffff, RZ, 0xc0, !PT ;  /* 0x0000ffff1f1f7812 */ /* 0x000fe400078ec0ff */
[----:B--2---:R-:W-:Y:S02]  /*1630*/  SHF.R.U32.HI R28, RZ, 0x4, R14 ;  /* 0x00000004ff1c7819 */ /* 0x004fe4000001160e */
[----:B------:R-:W-:Y:S01]  /*1640*/  LOP3.LUT R29, R14, 0xf0f0f0f, RZ, 0xc0, !PT ;  /* 0x0f0f0f0f0e1d7812 */ /* 0x000fe200078ec0ff */
[CC--:B------:R-:W-:Y:S01]  /*1650*/  FMUL R14, R17.reuse, R21.reuse ;  /* 0x00000015110e7220 */ /* 0x0c0fe20000400000 */
[----:B------:R-:W-:Y:S01]  /*1660*/  LOP3.LUT R28, R28, 0xf0f0f0f, RZ, 0xc0, !PT ;  /* 0x0f0f0f0f1c1c7812 */ /* 0x000fe200078ec0ff */
[----:B------:R-:W-:Y:S01]  /*1670*/  FMUL R17, R17, R22 ;  /* 0x0000001611117220 */ /* 0x000fe20000400000 */
[----:B------:R-:W-:Y:S01]  /*1680*/  FMUL R21, R16, R21 ;  /* 0x0000001510157220 */ /* 0x000fe20000400000 */
[----:B------:R-:W-:Y:S01]  /*1690*/  IDP.4A.S8.S8 R29, R29, R24, RZ ;  /* 0x000000181d1d7226 */ /* 0x000fe200000006ff */
[----:B------:R-:W-:Y:S01]  /*16a0*/  LOP3.LUT R24, R27, 0xffff, RZ, 0xc0, !PT ;  /* 0x0000ffff1b187812 */ /* 0x000fe200078ec0ff */
[----:B------:R-:W-:Y:S01]  /*16b0*/  IDP.4A.S8.S8 R28, R28, R23, RZ ;  /* 0x000000171c1c7226 */ /* 0x000fe200000006ff */
[----:B------:R-:W-:-:S03]  /*16c0*/  LOP3.LUT R23, R26, 0xffff, RZ, 0xc0, !PT ;  /* 0x0000ffff1a177812 */ /* 0x000fc600078ec0ff */
[----:B------:R-:W-:Y:S02]  /*16d0*/  IMAD R28, R28, R31, RZ ;  /* 0x0000001f1c1c7224 */ /* 0x000fe400078e02ff */
[----:B------:R-:W-:Y:S02]  /*16e0*/  IMAD R24, R29, R24, RZ ;  /* 0x000000181d187224 */ /* 0x000fe400078e02ff */
[----:B------:R-:W-:Y:S01]  /*16f0*/  IMAD R23, R23, R20, RZ ;  /* 0x0000001417177224 */ /* 0x000fe200078e02ff */
[----:B------:R-:W-:Y:S02]  /*1700*/  I2FP.F32.S32 R15, R28 ;  /* 0x0000001c000f7245 */ /* 0x000fe40000201400 */
[----:B------:R-:W-:Y:S02]  /*1710*/  LOP3.LUT R20, R25, 0xffff, RZ, 0xc0, !PT ;  /* 0x0000ffff19147812 */ /* 0x000fe400078ec0ff */
[----:B------:R-:W-:Y:S01]  /*1720*/  I2FP.F32.S32 R24, R24 ;  /* 0x0000001800187245 */ /* 0x000fe20000201400 */
[----:B------:R-:W-:Y:S01]  /*1730*/  FMUL R14, R14, R15 ;  /* 0x0000000f0e0e7220 */ /* 0x000fe20000400000 */
[----:B------:R-:W-:Y:S01]  /*1740*/  I2FP.F32.S32 R23, R23 ;  /* 0x0000001700177245 */ /* 0x000fe20000201400 */
[----:B------:R-:W-:-:S02]  /*1750*/  IMAD R20, R20, R19, RZ ;  /* 0x0000001314147224 */ /* 0x000fc400078e02ff */
[----:B------:R-:W-:Y:S01]  /*1760*/  FMUL R15, R16, R22 ;  /* 0x00000016100f7220 */ /* 0x000fe20000400000 */
[----:B------:R-:W-:Y:S02]  /*1770*/  FFMA R14, R17, R24, R14 ;  /* 0x00000018110e7223 */ /* 0x000fe4000000000e */
[----:B------:R-:W-:Y:S02]  /*1780*/  I2FP.F32.S32 R20, R20 ;  /* 0x0000001400147245 */ /* 0x000fe40000201400 */
[----:B------:R-:W-:-:S04]  /*1790*/  FFMA R14, -R15, R23, R14 ;  /* 0x000000170f0e7223 */ /* 0x000fc8000000010e */
[----:B------:R-:W-:-:S04]  /*17a0*/  FFMA R21, -R21, R20, R14 ;  /* 0x0000001415157223 */ /* 0x000fc8000000010e */
[----:B------:R-:W-:-:S07]  /*17b0*/  FADD R4, R4, R21 ;  /* 0x0000001504047221 */ /* 0x000fce0000000000 */
.L_x_72:
[----:B------:R-:W-:Y:S05]  /*17c0*/  BSYNC.RECONVERGENT B0 ;  /* 0x0000000000007941 */ /* 0x000fea0003800200 */
.L_x_71:
[----:B------:R-:W-:Y:S02]  /*17d0*/  IADD3 R12, P3, PT, R12, 0x90, RZ ;  /* 0x000000900c0c7810 */ /* 0x000fe40007f7e0ff */
[----:B------:R-:W-:Y:S02]  /*17e0*/  IADD3 R10, P4, PT, R10, 0x90, RZ ;  /* 0x000000900a0a7810 */ /* 0x000fe40007f9e0ff */
[----:B------:R-:W-:Y:S01]  /*17f0*/  IADD3 R14, P2, PT, R2, 0x120, RZ ;  /* 0x00000120020e7810 */ /* 0x000fe20007f5e0ff */
[----:B------:R-:W-:Y:S02]  /*1800*/  IMAD.X R13, RZ, RZ, R13, P3 ;  /* 0x000000ffff0d7224 */ /* 0x000fe400018e060d */
[----:B------:R-:W-:Y:S02]  /*1810*/  IMAD.X R11, RZ, RZ, R11, P4 ;  /* 0x000000ffff0b7224 */ /* 0x000fe400020e060b */
[----:B------:R-:W-:Y:S01]  /*1820*/  IMAD.X R15, RZ, RZ, R3, P2 ;  /* 0x000000ffff0f7224 */ /* 0x000fe200010e0603 */
[----:B------:R-:W-:Y:S07]  /*1830*/  BRA.U UP0, `(.L_x_76) ;  /* 0xfffffff500587547 */ /* 0x000fee000b83ffff */
.L_x_57:
[----:B------:R-:W0:Y:S01]  /*1840*/  SHFL.DOWN PT, R2, R9, 0x10, 0x1f ;  /* 0x0a001f0009027f89 */ /* 0x000e2200000e0000 */
[----:B------:R-:W1:Y:S03]  /*1850*/  LDC R13, c[0x0][0x3a0] ;  /* 0x0000e800ff0d7b82 */ /* 0x000e660000000800 */
[----:B------:R-:W2:Y:S01]  /*1860*/  SHFL.DOWN PT, R5, R4, 0x10, 0x1f ;  /* 0x0a001f0004057f89 */ /* 0x000ea200000e0000 */
[----:B0-----:R-:W-:Y:S01]  /*1870*/  FADD R2, R2, R9 ;  /* 0x0000000902027221 */ /* 0x001fe20000000000 */
[-C--:B-1----:R-:W-:Y:S02]  /*1880*/  ISETP.GE.U32.AND P0, PT, R6, R13.reuse, PT ;  /* 0x0000000d0600720c */ /* 0x082fe40003f06070 */
[----:B------:R-:W-:Y:S01]  /*1890*/  ISETP.GE.U32.AND P1, PT, R0, R13, PT ;  /* 0x0000000d0000720c */ /* 0x000fe20003f26070 */
[----:B--2---:R-:W-:Y:S01]  /*18a0*/  FADD R7, R5, R4 ;  /* 0x0000000405077221 */ /* 0x004fe20000000000 */
[----:B------:R-:W0:Y:S01]  /*18b0*/  SHFL.DOWN PT, R3, R2, 0x8, 0x1f ;  /* 0x09001f0002037f89 */ /* 0x000e2200000e0000 */
[----:B------:R-:W-:-:S02]  /*18c0*/  ISETP.EQ.AND P0, PT, R18, RZ, !P0 ;  /* 0x000000ff1200720c */ /* 0x000fc40004702270 */
[----:B------:R-:W-:Y:S01]  /*18d0*/  ISETP.NE.OR P1, PT, R18, RZ, P1 ;  /* 0x000000ff1200720c */ /* 0x000fe20000f25670 */
[----:B------:R-:W1:Y:S01]  /*18e0*/  SHFL.DOWN PT, R10, R7, 0x8, 0x1f ;  /* 0x09001f00070a7f89 */ /* 0x000e6200000e0000 */
[----:B0-----:R-:W-:Y:S01]  /*18f0*/  FADD R3, R2, R3 ;  /* 0x0000000302037221 */ /* 0x001fe20000000000 */
[----:B-1----:R-:W-:-:S04]  /*1900*/  FADD R10, R7, R10 ;  /* 0x0000000a070a7221 */ /* 0x002fc80000000000 */
[----:B------:R-:W0:Y:S04]  /*1910*/  SHFL.DOWN PT, R8, R3, 0x4, 0x1f ;  /* 0x08801f0003087f89 */ /* 0x000e2800000e0000 */
[----:B------:R-:W-:Y:S01]  /*1920*/  @P0 IMAD R7, R13, UR8, R6 ;  /* 0x000000080d070c24 */ /* 0x000fe2000f8e0206 */
[----:B------:R-:W1:Y:S01]  /*1930*/  SHFL.DOWN PT, R9, R10, 0x4, 0x1f ;  /* 0x08801f000a097f89 */ /* 0x000e6200000e0000 */
[----:B0-----:R-:W-:Y:S02]  /*1940*/  FADD R8, R3, R8 ;  /* 0x0000000803087221 */ /* 0x001fe40000000000 */
[----:B------:R-:W0:Y:S01]  /*1950*/  @P0 LDC.64 R2, c[0x0][0x390] ;  /* 0x0000e400ff020b82 */ /* 0x000e220000000a00 */
[----:B-1----:R-:W-:Y:S02]  /*1960*/  FADD R9, R10, R9 ;  /* 0x000000090a097221 */ /* 0x002fe40000000000 */
[----:B------:R-:W1:Y:S04]  /*1970*/  SHFL.DOWN PT, R5, R8, 0x2, 0x1f ;  /* 0x08401f0008057f89 */ /* 0x000e6800000e0000 */
[----:B------:R-:W2:Y:S01]  /*1980*/  SHFL.DOWN PT, R12, R9, 0x2, 0x1f ;  /* 0x08401f00090c7f89 */ /* 0x000ea200000e0000 */
[----:B0-----:R-:W-:-:S04]  /*1990*/  @P0 IMAD.WIDE.U32 R2, R7, 0x4, R2 ;  /* 0x0000000407020825 */ /* 0x001fc800078e0002 */
[----:B-1----:R-:W-:Y:S01]  /*19a0*/  FADD R5, R8, R5 ;  /* 0x0000000508057221 */ /* 0x002fe20000000000 */
[----:B--2---:R-:W-:-:S04]  /*19b0*/  FADD R12, R9, R12 ;  /* 0x0000000c090c7221 */ /* 0x004fc80000000000 */
[----:B------:R-:W0:Y:S04]  /*19c0*/  SHFL.DOWN PT, R4, R5, 0x1, 0x1f ;  /* 0x08201f0005047f89 */ /* 0x000e2800000e0000 */
[----:B------:R1:W2:Y:S01]  /*19d0*/  SHFL.DOWN PT, R7, R12, 0x1, 0x1f ;  /* 0x08201f000c077f89 */ /* 0x0002a200000e0000 */
[----:B0-----:R-:W-:-:S05]  /*19e0*/  FADD R11, R5, R4 ;  /* 0x00000004050b7221 */ /* 0x001fca0000000000 */
[----:B------:R1:W-:Y:S01]  /*19f0*/  @P0 STG.E desc[UR6][R2.64], R11 ;  /* 0x0000000b02000986 */ /* 0x0003e2000c101906 */
[----:B--2---:R-:W-:Y:S05]  /*1a00*/  @P1 EXIT ;  /* 0x000000000000194d */ /* 0x004fea0003800000 */
[----:B-1----:R-:W0:Y:S01]  /*1a10*/  LDC.64 R2, c[0x0][0x390] ;  /* 0x0000e400ff027b82 */ /* 0x002e220000000a00 */
[----:B------:R-:W-:Y:S02]  /*1a20*/  IMAD R5, R13, UR8, R0 ;  /* 0x000000080d057c24 */ /* 0x000fe4000f8e0200 */
[----:B------:R-:W-:Y:S02]  /*1a30*/  FADD R7, R12, R7 ;  /* 0x000000070c077221 */ /* 0x000fe40000000000 */
[----:B0-----:R-:W-:-:S05]  /*1a40*/  IMAD.WIDE.U32 R2, R5, 0x4, R2 ;  /* 0x0000000405027825 */ /* 0x001fca00078e0002 */
[----:B------:R-:W-:Y:S01]  /*1a50*/  STG.E desc[UR6][R2.64], R7 ;  /* 0x0000000702007986 */ /* 0x000fe2000c101906 */
[----:B------:R-:W-:Y:S05]  /*1a60*/  EXIT ;  /* 0x000000000000794d */ /* 0x000fea0003800000 */
.L_x_77:
        /* <DEDUP_REMOVED lines=9> */
.L_x_101:


//--------------------- .text.quant_gemv_q4_k_q8_1 --------------------------
	.section	.text.quant_gemv_q4_k_q8_1,"ax",@progbits
	.align	128
        .global         quant_gemv_q4_k_q8_1
        .type           quant_gemv_q4_k_q8_1,@function
        .size           quant_gemv_q4_k_q8_1,(.L_x_102 - quant_gemv_q4_k_q8_1)
        .other          quant_gemv_q4_k_q8_1,@"STO_CUDA_ENTRY STV_DEFAULT"
quant_gemv_q4_k_q8_1:
.text.quant_gemv_q4_k_q8_1:
        /* <DEDUP_REMOVED lines=18> */
[----:B------:R-:W-:Y:S01]  /*0120*/  USHF.R.U32.HI UR5, URZ, 0x5, UR4 ;  /* 0x00000005ff057899 */ /* 0x000fe20008011604 */
[----:B------:R-:W-:Y:S01]  /*0130*/  CS2R R28, SRZ ;  /* 0x00000000001c7805 */ /* 0x000fe2000001ff00 */
[----:B------:R-:W-:Y:S01]  /*0140*/  USHF.R.U32.HI UR4, URZ, 0x8, UR4 ;  /* 0x00000008ff047899 */ /* 0x000fe20008011604 */
[----:B------:R-:W2:Y:S03]  /*0150*/  LDCU.64 UR10, c[0x0][0x388] ;  /* 0x00007100ff0a77ac */ /* 0x000ea60008000a00 */
[----:B-1----:R-:W-:Y:S02]  /*0160*/  IMAD R0, R23, UR5, RZ ;  /* 0x0000000517007c24 */ /* 0x002fe4000f8e02ff */
[----:B------:R-:W-:Y:S02]  /*0170*/  IMAD R26, R20, UR4, RZ ;  /* 0x00000004141a7c24 */ /* 0x000fe4000f8e02ff */
[----:B------:R-:W-:Y:S01]  /*0180*/  IMAD R3, R0, 0x24, RZ ;  /* 0x0000002400037824 */ /* 0x000fe200078e02ff */
[----:B------:R-:W-:Y:S01]  /*0190*/  SHF.R.U32.HI R0, RZ, 0x2, R27 ;  /* 0x00000002ff007819 */ /* 0x000fe2000001161b */
[----:B------:R-:W-:-:S02]  /*01a0*/  IMAD.SHL.U32 R27, R27, 0x4, RZ ;  /* 0x000000041b1b7824 */ /* 0x000fc400078e00ff */
[----:B------:R-:W-:Y:S01]  /*01b0*/  IMAD R26, R26, 0x90, RZ ;  /* 0x000000901a1a7824 */ /* 0x000fe200078e02ff */
[----:B------:R-:W-:Y:S02]  /*01c0*/  LOP3.LUT R0, R0, 0x6, RZ, 0xc0, !PT ;  /* 0x0000000600007812 */ /* 0x000fe400078ec0ff */
[----:B------:R-:W-:-:S03]  /*01d0*/  LOP3.LUT R27, R27, 0x1c, RZ, 0xc0, !PT ;  /* 0x0000001c1b1b7812 */ /* 0x000fc600078ec0ff */
[----:B------:R-:W-:Y:S01]  /*01e0*/  IMAD.IADD R22, R1, 0x1, R0 ;  /* 0x0000000101167824 */ /* 0x000fe200078e0200 */
[----:B0-----:R-:W-:-:S05]  /*01f0*/  IADD3 R24, P0, PT, R3, R24, RZ ;  /* 0x0000001803187210 */ /* 0x001fca0007f1e0ff */
[----:B--2---:R-:W-:-:S08]  /*0200*/  IMAD.X R25, RZ, RZ, R25, P0 ;  /* 0x000000ffff197224 */ /* 0x004fd000000e0619 */
.L_x_79:
[----:B------:R-:W-:-:S05]  /*0210*/  IMAD R13, R29, 0x90, RZ ;  /* 0x000000901d0d7824 */ /* 0x000fca00078e02ff */
[----:B------:R-:W-:-:S04]  /*0220*/  IADD3 R12, P0, P1, R13, UR10, R26 ;  /* 0x0000000a0d0c7c10 */ /* 0x000fc8000f91e01a */
[----:B------:R-:W-:-:S05]  /*0230*/  IADD3.X R13, PT, PT, RZ, UR11, RZ, P0, P1 ;  /* 0x0000000bff0d7c10 */ /* 0x000fca00087e24ff */
[----:B------:R-:W2:Y:S04]  /*0240*/  LDG.E.U8.CONSTANT R5, desc[UR6][R12.64+0x4] ;  /* 0x000004060c057981 */ /* 0x000ea8000c1e9100 */
[----:B------:R-:W3:Y:S04]  /*0250*/  LDG.E.U8.CONSTANT R16, desc[UR6][R12.64+0x5] ;  /* 0x000005060c107981 */ /* 0x000ee8000c1e9100 */
        /* <DEDUP_REMOVED lines=10> */
[----:B--2---:R-:W-:-:S02]  /*0300*/  LOP3.LUT R7, R5, 0x3f, RZ, 0xc0, !PT ;  /* 0x0000003f05077812 */ /* 0x004fc400078ec0ff */
[----:B------:R-:W-:Y:S02]  /*0310*/  SHF.R.U32.HI R5, RZ, 0x2, R5 ;  /* 0x00000002ff057819 */ /* 0x000fe40000011605 */
[----:B---3--:R-:W-:Y:S02]  /*0320*/  LOP3.LUT R4, R16, 0x3f, RZ, 0xc0, !PT ;  /* 0x0000003f10047812 */ /* 0x008fe400078ec0ff */
[----:B------:R-:W-:Y:S02]  /*0330*/  SHF.R.U32.HI R16, RZ, 0x2, R16 ;  /* 0x00000002ff107819 */ /* 0x000fe40000011610 */
[----:B----4-:R-:W-:Y:S02]  /*0340*/  SHF.R.U32.HI R17, RZ, 0x2, R9 ;  /* 0x00000002ff117819 */ /* 0x010fe40000011609 */
[----:B------:R-:W-:Y:S02]  /*0350*/  LOP3.LUT R5, R5, 0x30, RZ, 0xc0, !PT ;  /* 0x0000003005057812 */ /* 0x000fe400078ec0ff */
[----:B------:R-:W-:-:S02]  /*0360*/  LOP3.LUT R16, R16, 0x30, RZ, 0xc0, !PT ;  /* 0x0000003010107812 */ /* 0x000fc400078ec0ff */
[----:B------:R-:W-:Y:S02]  /*0370*/  LOP3.LUT R17, R17, 0x30, RZ, 0xc0, !PT ;  /* 0x0000003011117812 */ /* 0x000fe400078ec0ff */
[----:B------:R-:W-:Y:S02]  /*0380*/  PRMT R7, R7, 0x3340, R4 ;  /* 0x0000334007077816 */ /* 0x000fe40000000004 */
[----:B-----5:R-:W-:Y:S02]  /*0390*/  LOP3.LUT R4, R2, 0x3f, RZ, 0xc0, !PT ;  /* 0x0000003f02047812 */ /* 0x020fe400078ec0ff */
[----:B------:R-:W-:Y:S02]  /*03a0*/  LOP3.LUT R18, R19, 0x3f, RZ, 0xc0, !PT ;  /* 0x0000003f13127812 */ /* 0x000fe400078ec0ff */
[----:B------:R-:W-:Y:S02]  /*03b0*/  LOP3.LUT R5, R5, 0xf, R6, 0xf8, !PT ;  /* 0x0000000f05057812 */ /* 0x000fe400078ef806 */
[----:B------:R-:W-:-:S02]  /*03c0*/  LOP3.LUT R16, R16, 0xf, R15, 0xf8, !PT ;  /* 0x0000000f10107812 */ /* 0x000fc400078ef80f */
[----:B------:R-:W-:Y:S02]  /*03d0*/  LEA.HI R6, R6, R17, RZ, 0x1c ;  /* 0x0000001106067211 */ /* 0x000fe400078fe0ff */
[----:B------:R-:W-:Y:S02]  /*03e0*/  SHF.R.U32.HI R2, RZ, 0x2, R2 ;  /* 0x00000002ff027819 */ /* 0x000fe40000011602 */
[----:B------:R-:W-:Y:S02]  /*03f0*/  SHF.R.U32.HI R17, RZ, 0x2, R8 ;  /* 0x00000002ff117819 */ /* 0x000fe40000011608 */
[----:B------:R-:W-:Y:S02]  /*0400*/  PRMT R4, R4, 0x3340, R18 ;  /* 0x0000334004047816 */ /* 0x000fe40000000012 */
[----:B------:R-:W-:Y:S02]  /*0410*/  PRMT R5, R5, 0x3340, R16 ;  /* 0x0000334005057816 */ /* 0x000fe40000000010 */
[----:B------:R-:W-:-:S02]  /*0420*/  SHF.R.U32.HI R19, RZ, 0x2, R19 ;  /* 0x00000002ff137819 */ /* 0x000fc40000011613 */
[----:B------:R-:W-:Y:S02]  /*0430*/  SHF.R.U32.HI R16, RZ, 0x2, R3 ;  /* 0x00000002ff107819 */ /* 0x000fe40000011603 */
[----:B------:R-:W-:Y:S02]  /*0440*/  SHF.R.U32.HI R18, RZ, 0x2, R10 ;  /* 0x00000002ff127819 */ /* 0x000fe4000001160a */
[----:B------:R-:W-:Y:S02]  /*0450*/  LOP3.LUT R2, R2, 0x30, RZ, 0xc0, !PT ;  /* 0x0000003002027812 */ /* 0x000fe400078ec0ff */
[----:B------:R-:W-:Y:S02]  /*0460*/  LOP3.LUT R17, R17, 0x30, RZ, 0xc0, !PT ;  /* 0x0000003011117812 */ /* 0x000fe400078ec0ff */
[----:B------:R-:W-:Y:S02]  /*0470*/  LOP3.LUT R19, R19, 0x30, RZ, 0xc0, !PT ;  /* 0x0000003013137812 */ /* 0x000fe400078ec0ff */
[----:B------:R-:W-:-:S02]  /*0480*/  LOP3.LUT R16, R16, 0x30, RZ, 0xc0, !PT ;  /* 0x0000003010107812 */ /* 0x000fc400078ec0ff */
[----:B------:R-:W-:Y:S02]  /*0490*/  LOP3.LUT R18, R18, 0x30, RZ, 0xc0, !PT ;  /* 0x0000003012127812 */ /* 0x000fe400078ec0ff */
[----:B------:R-:W-:Y:S02]  /*04a0*/  LOP3.LUT R2, R2, 0xf, R14, 0xf8, !PT ;  /* 0x0000000f02027812 */ /* 0x000fe400078ef80e */
[----:B------:R-:W-:Y:S01]  /*04b0*/  LEA.HI R17, R14, R17, RZ, 0x1c ;  /* 0x000000110e117211 */ /* 0x000fe200078fe0ff */
[----:B------:R-:W-:Y:S01]  /*04c0*/  IMAD R14, R29, 0x8, R0 ;  /* 0x000000081d0e7824 */ /* 0x000fe200078e0200 */
[----:B------:R-:W-:Y:S02]  /*04d0*/  LOP3.LUT R19, R19, 0xf, R11, 0xf8, !PT ;  /* 0x0000000f13137812 */ /* 0x000fe400078ef80b */
[----:B------:R-:W-:Y:S02]  /*04e0*/  LEA.HI R15, R15, R16, RZ, 0x1c ;  /* 0x000000100f0f7211 */ /* 0x000fe400078fe0ff */
[----:B------:R-:W-:-:S02]  /*04f0*/  LEA.HI R18, R11, R18, RZ, 0x1c ;  /* 0x000000120b127211 */ /* 0x000fc400078fe0ff */
[----:B------:R-:W-:Y:S02]  /*0500*/  LOP3.LUT R11, R9, 0x3f, RZ, 0xc0, !PT ;  /* 0x0000003f090b7812 */ /* 0x000fe400078ec0ff */
[----:B------:R-:W-:Y:S01]  /*0510*/  LOP3.LUT R16, R3, 0x3f, RZ, 0xc0, !PT ;  /* 0x0000003f03107812 */ /* 0x000fe200078ec0ff */
[----:B------:R-:W-:Y:S01]  /*0520*/  IMAD R3, R14, 0x24, RZ ;  /* 0x000000240e037824 */ /* 0x000fe200078e02ff */
[----:B------:R-:W-:Y:S02]  /*0530*/  LOP3.LUT R9, R8, 0x3f, RZ, 0xc0, !PT ;  /* 0x0000003f08097812 */ /* 0x000fe400078ec0ff */
[----:B------:R-:W-:Y:S02]  /*0540*/  LOP3.LUT R10, R10, 0x3f, RZ, 0xc0, !PT ;  /* 0x0000003f0a0a7812 */ /* 0x000fe400078ec0ff */
[----:B------:R-:W-:Y:S01]  /*0550*/  PRMT R8, R11, 0x3340, R16 ;  /* 0x000033400b087816 */ /* 0x000fe20000000010 */
[----:B------:R-:W-:Y:S01]  /*0560*/  VIADD R11, R3, 0x24 ;  /* 0x00000024030b7836 */ /* 0x000fe20000000000 */
[----:B------:R-:W-:-:S02]  /*0570*/  PRMT R9, R9, 0x3340, R10 ;  /* 0x0000334009097816 */ /* 0x000fc4000000000a */
[----:B------:R-:W-:Y:S02]  /*0580*/  PRMT R10, R17, 0x3340, R18 ;  /* 0x00003340110a7816 */ /* 0x000fe40000000012 */
[----:B------:R-:W-:Y:S02]  /*0590*/  LEA R18, P0, R21, R12, 0x2 ;  /* 0x0000000c15127211 */ /* 0x000fe400078010ff */
[----:B------:R-:W-:Y:S02]  /*05a0*/  PRMT R15, R6, 0x3340, R15 ;  /* 0x00003340060f7816 */ /* 0x000fe4000000000f */
[----:B------:R-:W-:Y:S02]  /*05b0*/  IADD3 R14, P1, PT, R11, R24, RZ ;  /* 0x000000180b0e7210 */ /* 0x000fe40007f3e0ff */
[----:B------:R-:W-:Y:S01]  /*05c0*/  PRMT R2, R2, 0x3340, R19 ;  /* 0x0000334002027816 */ /* 0x000fe20000000013 */
[----:B------:R-:W-:Y:S01]  /*05d0*/  IMAD.X R19, RZ, RZ, R13, P0 ;  /* 0x000000ffff137224 */ /* 0x000fe200000e060d */
[----:B------:R-:W-:-:S02]  /*05e0*/  PRMT R4, R7, 0x5410, R4 ;  /* 0x0000541007047816 */ /* 0x000fc40000000004 */
[----:B------:R-:W-:Y:S01]  /*05f0*/  PRMT R7, R15, 0x5410, R10 ;  /* 0x000054100f077816 */ /* 0x000fe2000000000a */
[----:B------:R-:W-:Y:S01]  /*0600*/  IMAD.X R15, RZ, RZ, R25, P1 ;  /* 0x000000ffff0f7224 */ /* 0x000fe200008e0619 */
[----:B------:R-:W-:Y:S01]  /*0610*/  IADD3 R16, P1, PT, R27, R14, RZ ;  /* 0x0000000e1b107210 */ /* 0x000fe20007f3e0ff */
[----:B------:R-:W2:Y:S01]  /*0620*/  LDG.E.CONSTANT R18, desc[UR6][R18.64+0x10] ;  /* 0x0000100612127981 */ /* 0x000ea2000c1e9900 */
[----:B------:R-:W-:Y:S02]  /*0630*/  PRMT R5, R5, 0x5410, R2 ;  /* 0x0000541005057816 */ /* 0x000fe40000000002 */
[----:B------:R-:W-:Y:S01]  /*0640*/  PRMT R6, R8, 0x5410, R9 ;  /* 0x0000541008067816 */ /* 0x000fe20000000009 */
[----:B------:R-:W-:Y:S01]  /*0650*/  IMAD.X R17, RZ, RZ, R15, P1 ;  /* 0x000000ffff117224 */ /* 0x000fe200008e060f */
[----:B------:R-:W-:Y:S01]  /*0660*/  IADD3 R2, P0, PT, R3, R24, RZ ;  /* 0x0000001803027210 */ /* 0x000fe20007f1e0ff */
[----:B------:R0:W-:Y:S04]  /*0670*/  STL.64 [R1], R4 ;  /* 0x0000000401007387 */ /* 0x0001e80000100a00 */
[----:B------:R2:W-:Y:S01]  /*0680*/  STL.64 [R1+0x8], R6 ;  /* 0x0000080601007387 */ /* 0x0005e20000100a00 */
[----:B------:R-:W-:Y:S01]  /*0690*/  IMAD.X R3, RZ, RZ, R25, P0 ;  /* 0x000000ffff037224 */ /* 0x000fe200000e0619 */
[----:B------:R-:W-:-:S02]  /*06a0*/  IADD3 R8, P0, PT, R27, R2, RZ ;  /* 0x000000021b087210 */ /* 0x000fc40007f1e0ff */
[----:B------:R-:W3:Y:S04]  /*06b0*/  LDL.U16 R10, [R22] ;  /* 0x00000000160a7983 */ /* 0x000ee80000100400 */
[----:B------:R-:W4:Y:S01]  /*06c0*/  LDG.E.CONSTANT R11, desc[UR6][R16.64+0x4] ;  /* 0x00000406100b7981 */ /* 0x000f22000c1e9900 */
[----:B------:R-:W-:-:S03]  /*06d0*/  IMAD.X R9, RZ, RZ, R3, P0 ;  /* 0x000000ffff097224 */ /* 0x000fc600000e0603 */
[----:B------:R-:W5:Y:S04]  /*06e0*/  LDG.E.U16.CONSTANT R14, desc[UR6][R14.64] ;  /* 0x000000060e0e7981 */ /* 0x000f68000c1e9500 */
[----:B------:R-:W5:Y:S04]  /*06f0*/  LDG.E.U16.CONSTANT R19, desc[UR6][R12.64] ;  /* 0x000000060c137981 */ /* 0x000f68000c1e9500 */
[----:B------:R-:W5:Y:S04]  /*0700*/  LDG.E.CONSTANT R8, desc[UR6][R8.64+0x4] ;  /* 0x0000040608087981 */ /* 0x000f68000c1e9900 */
[----:B0-----:R-:W5:Y:S04]  /*0710*/  LDL.U16 R4, [R22+0x8] ;  /* 0x0000080016047983 */ /* 0x001f680000100400 */
[----:B------:R0:W5:Y:S04]  /*0720*/  LDG.E.U16.CONSTANT R2, desc[UR6][R2.64] ;  /* 0x0000000602027981 */ /* 0x000168000c1e9500 */
[----:B------:R-:W5:Y:S01]  /*0730*/  LDG.E.U16.CONSTANT R5, desc[UR6][R12.64+0x2] ;  /* 0x000002060c057981 */ /* 0x000f62000c1e9500 */
[----:B------:R-:W-:Y:S01]  /*0740*/  UMOV UR5, 0x1010101 ;  /* 0x0101010100057882 */ /* 0x000fe20000000000 */
[----:B------:R-:W-:-:S05]  /*0750*/  VIADD R29, R29, 0x1 ;  /* 0x000000011d1d7836 */ /* 0x000fca0000000000 */
[----:B------:R-:W-:Y:S02]  /*0760*/  ISETP.NE.AND P0, PT, R29, UR4, PT ;  /* 0x000000041d007c0c */ /* 0x000fe4000bf05270 */
[----:B--2---:R-:W-:-:S04]  /*0770*/  SHF.R.U32.HI R6, RZ, 0x4, R18 ;  /* 0x00000004ff067819 */ /* 0x004fc80000011612 */
[----:B------:R-:W-:Y:S02]  /*0780*/  LOP3.LUT R6, R6, 0xf0f0f0f, RZ, 0xc0, !PT ;  /* 0x0f0f0f0f06067812 */ /* 0x000fe400078ec0ff */
[----:B---3--:R-:W-:-:S03]  /*0790*/  PRMT R7, R10, 0x7771, RZ ;  /* 0x000077710a077816 */ /* 0x008fc600000000ff */
[----:B----4-:R-:W-:-:S04]  /*07a0*/  IDP.4A.S8.S8 R6, R6, R11, RZ ;  /* 0x0000000b06067226 */ /* 0x010fc800000006ff */
[----:B------:R-:W-:Y:S01]  /*07b0*/  IMAD R6, R6, R7, RZ ;  /* 0x0000000706067224 */ /* 0x000fe200078e02ff */
[----:B------:R-:W-:Y:S01]  /*07c0*/  LOP3.LUT R7, R18, 0xf0f0f0f, RZ, 0xc0, !PT ;  /* 0x0f0f0f0f12077812 */ /* 0x000fe200078ec0ff */
[----:B-----5:R-:W-:Y:S01]  /*07d0*/  HADD2.F32 R14, -RZ, R14.H0_H0 ;  /* 0x2000000eff0e7230 */ /* 0x020fe20000004100 */
[----:B------:R-:W-:Y:S01]  /*07e0*/  PRMT R10, R10, 0x7770, RZ ;  /* 0x000077700a0a7816 */ /* 0x000fe200000000ff */
[----:B------:R-:W-:Y:S01]  /*07f0*/  HADD2.F32 R19, -RZ, R19.H0_H0 ;  /* 0x20000013ff137230 */ /* 0x000fe20000004100 */
[----:B------:R-:W-:Y:S01]  /*0800*/  I2FP.F32.S32 R6, R6 ;  /* 0x0000000600067245 */ /* 0x000fe20000201400 */
[----:B------:R-:W-:-:S03]  /*0810*/  IDP.4A.S8.S8 R7, R7, R8, RZ ;  /* 0x0000000807077226 */ /* 0x000fc600000006ff */
[----:B0-----:R-:W-:Y:S01]  /*0820*/  FMUL R3, R19, R14 ;  /* 0x0000000e13037220 */ /* 0x001fe20000400000 */
[----:B------:R-:W-:Y:S01]  /*0830*/  IDP.4A.S8.S8 R8, R8, UR5, RZ ;  /* 0x0000000508087c26 */ /* 0x000fe200080006ff */
[C---:B------:R-:W-:Y:S01]  /*0840*/  PRMT R9, R4.reuse, 0x7770, RZ ;  /* 0x0000777004097816 */ /* 0x040fe200000000ff */
[----:B------:R-:W-:Y:S01]  /*0850*/  IMAD R7, R7, R10, RZ ;  /* 0x0000000a07077224 */ /* 0x000fe200078e02ff */
[----:B------:R-:W-:Y:S01]  /*0860*/  PRMT R4, R4, 0x7771, RZ ;  /* 0x0000777104047816 */ /* 0x000fe200000000ff */
[----:B------:R-:W-:Y:S02]  /*0870*/  HADD2.F32 R2, -RZ, R2.H0_H0 ;  /* 0x20000002ff027230 */ /* 0x000fe40000004100 */
[----:B------:R-:W-:Y:S01]  /*0880*/  FMUL R10, R3, R6 ;  /* 0x00000006030a7220 */ /* 0x000fe20000400000 */
[----:B------:R-:W-:Y:S01]  /*0890*/  IMAD R8, R8, R9, RZ ;  /* 0x0000000908087224 */ /* 0x000fe200078e02ff */
[----:B------:R-:W-:Y:S01]  /*08a0*/  I2FP.F32.S32 R6, R7 ;  /* 0x0000000700067245 */ /* 0x000fe20000201400 */
[----:B------:R-:W-:-:S02]  /*08b0*/  IDP.4A.S8.S8 R11, R11, UR5, RZ ;  /* 0x000000050b0b7c26 */ /* 0x000fc400080006ff */
[----:B------:R-:W-:Y:S01]  /*08c0*/  FMUL R19, R19, R2 ;  /* 0x0000000213137220 */ /* 0x000fe20000400000 */
[----:B------:R-:W-:Y:S01]  /*08d0*/  HADD2.F32 R5, -RZ, R5.H0_H0 ;  /* 0x20000005ff057230 */ /* 0x000fe20000004100 */
[----:B------:R-:W-:Y:S01]  /*08e0*/  I2FP.F32.S32 R8, R8 ;  /* 0x0000000800087245 */ /* 0x000fe20000201400 */
[----:B------:R-:W-:Y:S02]  /*08f0*/  IMAD R4, R11, R4, RZ ;  /* 0x000000040b047224 */ /* 0x000fe400078e02ff */
[----:B------:R-:W-:Y:S01]  /*0900*/  FFMA R6, R19, R6, R10 ;  /* 0x0000000613067223 */ /* 0x000fe2000000000a */
[C---:B------:R-:W-:Y:S01]  /*0910*/  FMUL R3, R5.reuse, R2 ;  /* 0x0000000205037220 */ /* 0x040fe20000400000 */
[----:B------:R-:W-:Y:S01]  /*0920*/  FMUL R14, R5, R14 ;  /* 0x0000000e050e7220 */ /* 0x000fe20000400000 */
[----:B------:R-:W-:Y:S02]  /*0930*/  I2FP.F32.S32 R4, R4 ;  /* 0x0000000400047245 */ /* 0x000fe40000201400 */
[----:B------:R-:W-:-:S04]  /*0940*/  FFMA R3, -R3, R8, R6 ;  /* 0x0000000803037223 */ /* 0x000fc80000000106 */
[----:B------:R-:W-:-:S04]  /*0950*/  FFMA R3, -R14, R4, R3 ;  /* 0x000000040e037223 */ /* 0x000fc80000000103 */
[----:B------:R-:W-:Y:S01]  /*0960*/  FADD R28, R3, R28 ;  /* 0x0000001c031c7221 */ /* 0x000fe20000000000 */
[----:B------:R-:W-:Y:S06]  /*0970*/  @P0 BRA `(.L_x_79) ;  /* 0xfffffff800240947 */ /* 0x000fec000383ffff */
.L_x_78:
        /* <DEDUP_REMOVED lines=13> */
[----:B--2---:R-:W-:Y:S02]  /*0a50*/  FADD R7, R4, R7 ;  /* 0x0000000704077221 */ /* 0x004fe40000000000 */
[----:B---3--:R-:W-:-:S05]  /*0a60*/  IMAD.WIDE.U32 R2, R23, 0x4, R2 ;  /* 0x0000000417027825 */ /* 0x008fca00078e0002 */
[----:B------:R-:W-:Y:S01]  /*0a70*/  STG.E desc[UR6][R2.64], R7 ;  /* 0x0000000702007986 */ /* 0x000fe2000c101906 */
[----:B------:R-:W-:Y:S05]  /*0a80*/  EXIT ;  /* 0x000000000000794d */ /* 0x000fea0003800000 */
.L_x_80:
        /* <DEDUP_REMOVED lines=15> */
.L_x_102:


//--------------------- .text.quant_gemv_q4_k_f32 --------------------------
	.section	.text.quant_gemv_q4_k_f32,"ax",@progbits
	.align	128
        .global         quant_gemv_q4_k_f32
        .type           quant_gemv_q4_k_f32,@function
        .size           quant_gemv_q4_k_f32,(.L_x_103 - quant_gemv_q4_k_f32)
        .other          quant_gemv_q4_k_f32,@"STO_CUDA_ENTRY STV_DEFAULT"
quant_gemv_q4_k_f32:
.text.quant_gemv_q4_k_f32:
        /* <DEDUP_REMOVED lines=18> */
[----:B-1----:R-:W-:Y:S02]  /*0120*/  IMAD R2, R11, UR8, RZ ;  /* 0x000000080b027c24 */ /* 0x002fe4000f8e02ff */
[----:B------:R-:W-:-:S03]  /*0130*/  IMAD.MOV.U32 R19, RZ, RZ, RZ ;  /* 0x000000ffff137224 */ /* 0x000fc600078e00ff */
[----:B------:R-:W-:Y:S01]  /*0140*/  IADD3 R5, P1, PT, R9, R2, RZ ;  /* 0x0000000209057210 */ /* 0x000fe20007f3e0ff */
[----:B------:R-:W1:Y:S01]  /*0150*/  LDC.64 R12, c[0x0][0x388] ;  /* 0x0000e200ff0c7b82 */ /* 0x000e620000000a00 */
[----:B------:R-:W-:Y:S01]  /*0160*/  IMAD R3, R0, UR4, RZ ;  /* 0x0000000400037c24 */ /* 0x000fe2000f8e02ff */
[----:B------:R-:W-:-:S03]  /*0170*/  UIADD3 UR4, UPT, UPT, -UR4, URZ, URZ ;  /* 0x000000ff04047290 */ /* 0x000fc6000fffe1ff */
[----:B------:R-:W-:Y:S01]  /*0180*/  IMAD R3, R3, 0x90, RZ ;  /* 0x0000009003037824 */ /* 0x000fe200078e02ff */
[----:B0-----:R-:W-:Y:S01]  /*0190*/  LEA R4, P0, R5, R6, 0x2 ;  /* 0x0000000605047211 */ /* 0x001fe200078010ff */
[----:B------:R-:W-:-:S03]  /*01a0*/  IMAD.X R6, RZ, RZ, RZ, P1 ;  /* 0x000000ffff067224 */ /* 0x000fc600008e06ff */
[----:B------:R-:W-:Y:S02]  /*01b0*/  IADD3 R4, P2, PT, R4, 0x200, RZ ;  /* 0x0000020004047810 */ /* 0x000fe40007f5e0ff */
[----:B------:R-:W-:Y:S02]  /*01c0*/  LEA.HI.X R5, R5, R7, R6, 0x2, P0 ;  /* 0x0000000705057211 */ /* 0x000fe400000f1406 */
[----:B-1----:R-:W-:-:S03]  /*01d0*/  IADD3 R2, P1, PT, R3, R12, RZ ;  /* 0x0000000c03027210 */ /* 0x002fc60007f3e0ff */
[----:B------:R-:W-:Y:S02]  /*01e0*/  IMAD.X R5, RZ, RZ, R5, P2 ;  /* 0x000000ffff057224 */ /* 0x000fe400010e0605 */
[----:B------:R-:W-:-:S08]  /*01f0*/  IMAD.X R3, RZ, RZ, R13, P1 ;  /* 0x000000ffff037224 */ /* 0x000fd000008e060d */
.L_x_82:
[----:B------:R-:W-:Y:S01]  /*0200*/  IADD3 R6, P0, PT, R9, R2, RZ ;  /* 0x0000000209067210 */ /* 0x000fe20007f1e0ff */
[----:B------:R-:W2:Y:S04]  /*0210*/  LDG.E.U8.CONSTANT R42, desc[UR6][R2.64+0x8] ;  /* 0x00000806022a7981 */ /* 0x000ea8000c1e9100 */
[----:B------:R-:W3:Y:S01]  /*0220*/  LDG.E.U8.CONSTANT R30, desc[UR6][R2.64+0x5] ;  /* 0x00000506021e7981 */ /* 0x000ee2000c1e9100 */
[----:B------:R-:W-:-:S03]  /*0230*/  IMAD.X R7, RZ, RZ, R3, P0 ;  /* 0x000000ffff077224 */ /* 0x000fc600000e0603 */
[----:B------:R-:W4:Y:S04]  /*0240*/  LDG.E.U8.CONSTANT R32, desc[UR6][R2.64+0x4] ;  /* 0x0000040602207981 */ /* 0x000f28000c1e9100 */
[----:B------:R-:W5:Y:S04]  /*0250*/  LDG.E.U8.CONSTANT R41, desc[UR6][R2.64+0x9] ;  /* 0x0000090602297981 */ /* 0x000f68000c1e9100 */
[----:B------:R-:W5:Y:S04]  /*0260*/  LDG.E.U8.CONSTANT R10, desc[UR6][R6.64+0x10] ;  /* 0x00001006060a7981 */ /* 0x000f68000c1e9100 */
[----:B------:R-:W5:Y:S04]  /*0270*/  LDG.E.U8.CONSTANT R40, desc[UR6][R2.64+0xd] ;  /* 0x00000d0602287981 */ /* 0x000f68000c1e9100 */
[----:B------:R-:W5:Y:S04]  /*0280*/  LDG.E.U8.CONSTANT R31, desc[UR6][R2.64+0xc] ;  /* 0x00000c06021f7981 */ /* 0x000f68000c1e9100 */
[----:B------:R-:W5:Y:S04]  /*0290*/  LDG.E.U8.CONSTANT R39, desc[UR6][R2.64+0x6] ;  /* 0x0000060602277981 */ /* 0x000f68000c1e9100 */
[----:B------:R-:W5:Y:S04]  /*02a0*/  LDG.E.U8.CONSTANT R21, desc[UR6][R2.64+0xa] ;  /* 0x00000a0602157981 */ /* 0x000f68000c1e9100 */
[----:B------:R-:W5:Y:S04]  /*02b0*/  LDG.E.U16.CONSTANT R23, desc[UR6][R2.64+0x2] ;  /* 0x0000020602177981 */ /* 0x000f68000c1e9500 */
[----:B------:R-:W5:Y:S04]  /*02c0*/  LDG.E.U16.CONSTANT R37, desc[UR6][R2.64] ;  /* 0x0000000602257981 */ /* 0x000f68000c1e9500 */
[----:B------:R-:W5:Y:S04]  /*02d0*/  LDG.E.U8.CONSTANT R12, desc[UR6][R6.64+0x30] ;  /* 0x00003006060c7981 */ /* 0x000f68000c1e9100 */
[----:B------:R-:W5:Y:S04]  /*02e0*/  LDG.E.U8.CONSTANT R8, desc[UR6][R2.64+0x7] ;  /* 0x0000070602087981 */ /* 0x000f68000c1e9100 */
[----:B------:R-:W5:Y:S04]  /*02f0*/  LDG.E.U8.CONSTANT R15, desc[UR6][R2.64+0xb] ;  /* 0x00000b06020f7981 */ /* 0x000f68000c1e9100 */
[----:B------:R-:W5:Y:S04]  /*0300*/  LDG.E.CONSTANT R20, desc[UR6][R4.64+-0x200] ;  /* 0xfffe000604147981 */ /* 0x000f68000c1e9900 */
[----:B------:R-:W5:Y:S04]  /*0310*/  LDG.E.CONSTANT R18, desc[UR6][R4.64+-0x180] ;  /* 0xfffe800604127981 */ /* 0x000f68000c1e9900 */
[----:B------:R-:W5:Y:S04]  /*0320*/  LDG.E.U8.CONSTANT R22, desc[UR6][R2.64+0xe] ;  /* 0x00000e0602167981 */ /* 0x000f68000c1e9100 */
[----:B------:R0:W5:Y:S04]  /*0330*/  LDG.E.U8.CONSTANT R17, desc[UR6][R2.64+0xf] ;  /* 0x00000f0602117981 */ /* 0x000168000c1e9100 */
[----:B------:R-:W5:Y:S04]  /*0340*/  LDG.E.U8.CONSTANT R14, desc[UR6][R6.64+0x50] ;  /* 0x00005006060e7981 */ /* 0x000f68000c1e9100 */
[----:B------:R-:W5:Y:S04]  /*0350*/  LDG.E.U8.CONSTANT R24, desc[UR6][R6.64+0x70] ;  /* 0x0000700606187981 */ /* 0x000f68000c1e9100 */
[----:B------:R-:W5:Y:S04]  /*0360*/  LDG.E.CONSTANT R16, desc[UR6][R4.64+-0x100] ;  /* 0xffff000604107981 */ /* 0x000f68000c1e9900 */
[----:B------:R-:W5:Y:S04]  /*0370*/  LDG.E.CONSTANT R13, desc[UR6][R4.64+-0x80] ;  /* 0xffff8006040d7981 */ /* 0x000f68000c1e9900 */
[----:B------:R-:W5:Y:S04]  /*0380*/  LDG.E.CONSTANT R29, desc[UR6][R4.64] ;  /* 0x00000006041d7981 */ /* 0x000f68000c1e9900 */
[----:B------:R-:W5:Y:S04]  /*0390*/  LDG.E.CONSTANT R27, desc[UR6][R4.64+0x80] ;  /* 0x00008006041b7981 */ /* 0x000f68000c1e9900 */
[----:B------:R-:W5:Y:S04]  /*03a0*/  LDG.E.CONSTANT R26, desc[UR6][R4.64+0x100] ;  /* 0x00010006041a7981 */ /* 0x000f68000c1e9900 */
[----:B------:R1:W5:Y:S01]  /*03b0*/  LDG.E.CONSTANT R25, desc[UR6][R4.64+0x180] ;  /* 0x0001800604197981 */ /* 0x000362000c1e9900 */
[----:B------:R-:W-:-:S04]  /*03c0*/  UIADD3 UR4, UPT, UPT, UR4, 0x1, URZ ;  /* 0x0000000104047890 */ /* 0x000fc8000fffe0ff */
[----:B------:R-:W-:Y:S01]  /*03d0*/  UISETP.NE.AND UP0, UPT, UR4, URZ, UPT ;  /* 0x000000ff0400728c */ /* 0x000fe2000bf05270 */
[----:B0-----:R-:W-:Y:S02]  /*03e0*/  IADD3 R2, P0, PT, R2, 0x90, RZ ;  /* 0x0000009002027810 */ /* 0x001fe40007f1e0ff */
[----:B-1----:R-:W-:-:S03]  /*03f0*/  IADD3 R4, P1, PT, R4, 0x400, RZ ;  /* 0x0000040004047810 */ /* 0x002fc60007f3e0ff */
[----:B------:R-:W-:Y:S02]  /*0400*/  IMAD.X R3, RZ, RZ, R3, P0 ;  /* 0x000000ffff037224 */ /* 0x000fe400000e0603 */
[----:B------:R-:W-:Y:S01]  /*0410*/  IMAD.X R5, RZ, RZ, R5, P1 ;  /* 0x000000ffff057224 */ /* 0x000fe200008e0605 */
[----:B--2---:R-:W-:Y:S02]  /*0420*/  LOP3.LUT R36, R42, 0x3f, RZ, 0xc0, !PT ;  /* 0x0000003f2a247812 */ /* 0x004fe400078ec0ff */
[----:B---3--:R-:W-:Y:S02]  /*0430*/  LOP3.LUT R28, R30, 0x3f, RZ, 0xc0, !PT ;  /* 0x0000003f1e1c7812 */ /* 0x008fe400078ec0ff */
[----:B------:R-:W-:Y:S02]  /*0440*/  SHF.R.U32.HI R30, RZ, 0x2, R30 ;  /* 0x00000002ff1e7819 */ /* 0x000fe4000001161e */
[----:B----4-:R-:W-:Y:S01]  /*0450*/  LOP3.LUT R38, R32, 0x3f, RZ, 0xc0, !PT ;  /* 0x0000003f20267812 */ /* 0x010fe200078ec0ff */
[----:B------:R-:W0:Y:S01]  /*0460*/  I2F.U16 R36, R36 ;  /* 0x0000002400247306 */ /* 0x000e220000101000 */
[----:B------:R-:W-:-:S02]  /*0470*/  SHF.R.U32.HI R6, RZ, 0x2, R32 ;  /* 0x00000002ff067819 */ /* 0x000fc40000011620 */
[----:B-----5:R-:W-:Y:S02]  /*0480*/  LOP3.LUT R35, R41, 0x3f, RZ, 0xc0, !PT ;  /* 0x0000003f29237812 */ /* 0x020fe400078ec0ff */
[----:B------:R-:W-:Y:S02]  /*0490*/  SHF.R.U32.HI R42, RZ, 0x2, R42 ;  /* 0x00000002ff2a7819 */ /* 0x000fe4000001162a */
[----:B------:R-:W-:Y:S02]  /*04a0*/  LOP3.LUT R43, R30, 0x30, RZ, 0xc0, !PT ;  /* 0x000000301e2b7812 */ /* 0x000fe400078ec0ff */
[----:B------:R-:W-:Y:S01]  /*04b0*/  SHF.R.U32.HI R41, RZ, 0x2, R41 ;  /* 0x00000002ff297819 */ /* 0x000fe20000011629 */
[----:B------:R-:W1:Y:S01]  /*04c0*/  I2F.U16 R38, R38 ;  /* 0x0000002600267306 */ /* 0x000e620000101000 */
[----:B------:R-:W-:Y:S02]  /*04d0*/  LOP3.LUT R44, R10, 0xf, RZ, 0xc0, !PT ;  /* 0x0000000f0a2c7812 */ /* 0x000fe400078ec0ff */
[----:B------:R-:W-:-:S02]  /*04e0*/  LOP3.LUT R6, R6, 0x30, RZ, 0xc0, !PT ;  /* 0x0000003006067812 */ /* 0x000fc400078ec0ff */
[----:B------:R-:W-:Y:S02]  /*04f0*/  LOP3.LUT R42, R42, 0x30, RZ, 0xc0, !PT ;  /* 0x000000302a2a7812 */ /* 0x000fe400078ec0ff */
[----:B------:R-:W-:Y:S01]  /*0500*/  LOP3.LUT R30, R43, 0xf, R40, 0xf8, !PT ;  /* 0x0000000f2b1e7812 */ /* 0x000fe200078ef828 */
[----:B------:R-:W-:Y:S01]  /*0510*/  I2F.U16 R28, R28 ;  /* 0x0000001c001c7306 */ /* 0x000fe20000101000 */
[----:B------:R-:W-:Y:S02]  /*0520*/  LOP3.LUT R43, R41, 0x30, RZ, 0xc0, !PT ;  /* 0x00000030292b7812 */ /* 0x000fe400078ec0ff */
[----:B------:R-:W-:Y:S02]  /*0530*/  LOP3.LUT R6, R6, 0xf, R31, 0xf8, !PT ;  /* 0x0000000f06067812 */ /* 0x000fe400078ef81f */
[----:B------:R-:W-:-:S03]  /*0540*/  LOP3.LUT R33, R39, 0x3f, RZ, 0xc0, !PT ;  /* 0x0000003f27217812 */ /* 0x000fc600078ec0ff */
[----:B------:R-:W-:Y:S01]  /*0550*/  I2F.U16 R35, R35 ;  /* 0x0000002300237306 */ /* 0x000fe20000101000 */
[----:B------:R-:W-:Y:S02]  /*0560*/  LOP3.LUT R34, R21, 0x3f, RZ, 0xc0, !PT ;  /* 0x0000003f15227812 */ /* 0x000fe400078ec0ff */
[----:B------:R-:W-:Y:S01]  /*0570*/  LEA.HI R31, R31, R42, RZ, 0x1c ;  /* 0x0000002a1f1f7211 */ /* 0x000fe200078fe0ff */
[----:B------:R-:W-:Y:S01]  /*0580*/  HADD2.F32 R23, -RZ, R23.H0_H0 ;  /* 0x20000017ff177230 */ /* 0x000fe20000004100 */
[----:B------:R-:W-:-:S03]  /*0590*/  SHF.R.U32.HI R42, RZ, 0x2, R39 ;  /* 0x00000002ff2a7819 */ /* 0x000fc60000011627 */
[----:B------:R-:W2:Y:S01]  /*05a0*/  I2F.U16 R41, R44 ;  /* 0x0000002c00297306 */ /* 0x000ea20000101000 */
[----:B------:R-:W-:Y:S01]  /*05b0*/  LEA.HI R39, R40, R43, RZ, 0x1c ;  /* 0x0000002b28277211 */ /* 0x000fe200078fe0ff */
[----:B------:R-:W-:Y:S01]  /*05c0*/  HADD2.F32 R37, -RZ, R37.H0_H0 ;  /* 0x20000025ff257230 */ /* 0x000fe20000004100 */
[----:B------:R-:W-:Y:S02]  /*05d0*/  SHF.R.U32.HI R10, RZ, 0x4, R10 ;  /* 0x00000004ff0a7819 */ /* 0x000fe4000001160a */
[----:B------:R-:W-:Y:S01]  /*05e0*/  LOP3.LUT R43, R42, 0x30, RZ, 0xc0, !PT ;  /* 0x000000302a2b7812 */ /* 0x000fe200078ec0ff */
[----:B0-----:R-:W-:Y:S01]  /*05f0*/  FMUL R45, R23, R36 ;  /* 0x00000024172d7220 */ /* 0x001fe20000400000 */
[----:B------:R-:W-:Y:S01]  /*0600*/  LOP3.LUT R42, R12, 0xf, RZ, 0xc0, !PT ;  /* 0x0000000f0c2a7812 */ /* 0x000fe200078ec0ff */
[----:B------:R-:W0:Y:S01]  /*0610*/  I2F.U16 R33, R33 ;  /* 0x0000002100217306 */ /* 0x000e220000101000 */
[----:B------:R-:W-:Y:S01]  /*0620*/  LOP3.LUT R36, R10, 0xffff, RZ, 0xc0, !PT ;  /* 0x0000ffff0a247812 */ /* 0x000fe200078ec0ff */
[----:B-1----:R-:W-:Y:S01]  /*0630*/  FMUL R40, R37, R38 ;  /* 0x0000002625287220 */ /* 0x002fe20000400000 */
[----:B------:R-:W-:-:S05]  /*0640*/  LOP3.LUT R7, R8, 0x3f, RZ, 0xc0, !PT ;  /* 0x0000003f08077812 */ /* 0x000fca00078ec0ff */
[----:B------:R-:W1:Y:S01]  /*0650*/  I2F.U16 R34, R34 ;  /* 0x0000002200227306 */ /* 0x000e620000101000 */
[----:B------:R-:W-:Y:S01]  /*0660*/  LOP3.LUT R32, R15, 0x3f, RZ, 0xc0, !PT ;  /* 0x0000003f0f207812 */ /* 0x000fe200078ec0ff */
[----:B--2---:R-:W-:Y:S01]  /*0670*/  FFMA R40, R40, R41, -R45 ;  /* 0x0000002928287223 */ /* 0x004fe2000000082d */
[----:B------:R-:W-:Y:S01]  /*0680*/  I2FP.F32.U32 R36, R36 ;  /* 0x0000002400247245 */ /* 0x000fe20000201000 */
[----:B------:R-:W-:Y:S01]  /*0690*/  FMUL R28, R37, R28 ;  /* 0x0000001c251c7220 */ /* 0x000fe20000400000 */
[----:B------:R-:W-:-:S03]  /*06a0*/  FMUL R35, R23, R35 ;  /* 0x0000002317237220 */ /* 0x000fc60000400000 */
[----:B------:R-:W2:Y:S01]  /*06b0*/  I2F.U16 R10, R42 ;  /* 0x0000002a000a7306 */ /* 0x000ea20000101000 */
[----:B------:R-:W-:Y:S01]  /*06c0*/  FFMA R19, R20, R40, R19 ;  /* 0x0000002814137223 */ /* 0x000fe20000000013 */
[----:B------:R-:W-:Y:S01]  /*06d0*/  FFMA R28, R28, R36, -R35 ;  /* 0x000000241c1c7223 */ /* 0x000fe20000000823 */
[----:B------:R-:W-:Y:S02]  /*06e0*/  SHF.R.U32.HI R21, RZ, 0x2, R21 ;  /* 0x00000002ff157819 */ /* 0x000fe40000011615 */
[----:B------:R-:W-:-:S03]  /*06f0*/  SHF.R.U32.HI R8, RZ, 0x2, R8 ;  /* 0x00000002ff087819 */ /* 0x000fc60000011608 */
[----:B------:R-:W3:Y:S01]  /*0700*/  I2F.U16 R7, R7 ;  /* 0x0000000700077306 */ /* 0x000ee20000101000 */
[----:B------:R-:W-:Y:S01]  /*0710*/  FFMA R19, R18, R28, R19 ;  /* 0x0000001c12137223 */ /* 0x000fe20000000013 */
[----:B0-----:R-:W-:Y:S01]  /*0720*/  FMUL R33, R37, R33 ;  /* 0x0000002125217220 */ /* 0x001fe20000400000 */
[----:B-1----:R-:W-:-:S05]  /*0730*/  FMUL R34, R23, R34 ;  /* 0x0000002217227220 */ /* 0x002fca0000400000 */
[----:B------:R-:W0:Y:S01]  /*0740*/  I2F.U16 R32, R32 ;  /* 0x0000002000207306 */ /* 0x000e220000101000 */
[----:B------:R-:W-:Y:S02]  /*0750*/  LOP3.LUT R21, R21, 0x30, RZ, 0xc0, !PT ;  /* 0x0000003015157812 */ /* 0x000fe400078ec0ff */
[----:B------:R-:W-:Y:S02]  /*0760*/  LOP3.LUT R18, R8, 0x30, RZ, 0xc0, !PT ;  /* 0x0000003008127812 */ /* 0x000fe400078ec0ff */
[----:B------:R-:W-:Y:S01]  /*0770*/  SHF.R.U32.HI R12, RZ, 0x4, R12 ;  /* 0x00000004ff0c7819 */ /* 0x000fe2000001160c */
[----:B--2---:R-:W-:Y:S01]  /*0780*/  FFMA R33, R33, R10, -R34 ;  /* 0x0000000a21217223 */ /* 0x004fe20000000822 */
[----:B------:R-:W-:Y:S01]  /*0790*/  SHF.R.U32.HI R15, RZ, 0x2, R15 ;  /* 0x00000002ff0f7819 */ /* 0x000fe2000001160f */
[----:B------:R-:W1:Y:S01]  /*07a0*/  I2F.U16 R6, R6 ;  /* 0x0000000600067306 */ /* 0x000e620000101000 */
[----:B------:R-:W-:Y:S02]  /*07b0*/  LOP3.LUT R43, R43, 0xf, R22, 0xf8, !PT ;  /* 0x0000000f2b2b7812 */ /* 0x000fe400078ef816 */
[----:B------:R-:W-:-:S02]  /*07c0*/  LEA.HI R21, R22, R21, RZ, 0x1c ;  /* 0x0000001516157211 */ /* 0x000fc400078fe0ff */
[----:B------:R-:W-:Y:S02]  /*07d0*/  LOP3.LUT R10, R18, 0xf, R17, 0xf8, !PT ;  /* 0x0000000f120a7812 */ /* 0x000fe400078ef811 */
[----:B------:R-:W-:Y:S01]  /*07e0*/  LOP3.LUT R22, R14, 0xf, RZ, 0xc0, !PT ;  /* 0x0000000f0e167812 */ /* 0x000fe200078ec0ff */
[----:B------:R-:W2:Y:S01]  /*07f0*/  I2F.U16 R31, R31 ;  /* 0x0000001f001f7306 */ /* 0x000ea20000101000 */
[----:B------:R-:W-:Y:S02]  /*0800*/  LOP3.LUT R18, R12, 0xffff, RZ, 0xc0, !PT ;  /* 0x0000ffff0c127812 */ /* 0x000fe400078ec0ff */
[----:B------:R-:W-:Y:S01]  /*0810*/  LOP3.LUT R12, R15, 0x30, RZ, 0xc0, !PT ;  /* 0x000000300f0c7812 */ /* 0x000fe200078ec0ff */
[----:B---3--:R-:W-:Y:S01]  /*0820*/  FMUL R7, R37, R7 ;  /* 0x0000000725077220 */ /* 0x008fe20000400000 */
[----:B------:R-:W-:Y:S01]  /*0830*/  I2FP.F32.U32 R15, R18 ;  /* 0x00000012000f7245 */ /* 0x000fe20000201000 */
[----:B0-----:R-:W-:Y:S01]  /*0840*/  FMUL R32, R23, R32 ;  /* 0x0000002017207220 */ /* 0x001fe20000400000 */
[----:B------:R-:W-:Y:S01]  /*0850*/  LEA.HI R12, R17, R12, RZ, 0x1c ;  /* 0x0000000c110c7211 */ /* 0x000fe200078fe0ff */
[----:B------:R-:W-:Y:S01]  /*0860*/  I2F.U16 R30, R30 ;  /* 0x0000001e001e7306 */ /* 0x000fe20000101000 */
[----:B------:R-:W-:Y:S01]  /*0870*/  LOP3.LUT R17, R24, 0xf, RZ, 0xc0, !PT ;  /* 0x0000000f18117812 */ /* 0x000fe200078ec0ff */
[----:B------:R-:W-:Y:S01]  /*0880*/  FFMA R16, R16, R33, R19 ;  /* 0x0000002110107223 */ /* 0x000fe20000000013 */
[----:B------:R-:W-:-:S05]  /*0890*/  FFMA R7, R7, R15, -R32 ;  /* 0x0000000f07077223 */ /* 0x000fca0000000820 */
[----:B------:R-:W-:Y:S01]  /*08a0*/  I2F.U16 R39, R39 ;  /* 0x0000002700277306 */ /* 0x000fe20000101000 */
[----:B------:R-:W-:-:S07]  /*08b0*/  SHF.R.U32.HI R14, RZ, 0x4, R14 ;  /* 0x00000004ff0e7819 */ /* 0x000fce000001160e */
[----:B------:R-:W0:Y:S01]  /*08c0*/  I2F.U16 R8, R22 ;  /* 0x0000001600087306 */ /* 0x000e220000101000 */
[----:B------:R-:W-:Y:S01]  /*08d0*/  FFMA R16, R13, R7, R16 ;  /* 0x000000070d107223 */ /* 0x000fe20000000010 */
[----:B-1----:R-:W-:-:S06]  /*08e0*/  FMUL R15, R37, R6 ;  /* 0x00000006250f7220 */ /* 0x002fcc0000400000 */
[----:B------:R-:W1:Y:S01]  /*08f0*/  I2F.U16 R38, R43 ;  /* 0x0000002b00267306 */ /* 0x000e620000101000 */
[----:B------:R-:W-:-:S07]  /*0900*/  LOP3.LUT R7, R14, 0xffff, RZ, 0xc0, !PT ;  /* 0x0000ffff0e077812 */ /* 0x000fce00078ec0ff */
[----:B------:R-:W3:Y:S01]  /*0910*/  I2F.U16 R20, R21 ;  /* 0x0000001500147306 */ /* 0x000ee20000101000 */
[----:B--2---:R-:W-:Y:S01]  /*0920*/  FMUL R6, R23, R31 ;  /* 0x0000001f17067220 */ /* 0x004fe20000400000 */
[----:B------:R-:W-:-:S06]  /*0930*/  I2FP.F32.U32 R7, R7 ;  /* 0x0000000700077245 */ /* 0x000fcc0000201000 */
[----:B------:R-:W2:Y:S01]  /*0940*/  I2F.U16 R10, R10 ;  /* 0x0000000a000a7306 */ /* 0x000ea20000101000 */
[----:B------:R-:W-:-:S07]  /*0950*/  SHF.R.U32.HI R24, RZ, 0x4, R24 ;  /* 0x00000004ff187819 */ /* 0x000fce0000011618 */
[----:B------:R-:W4:Y:S01]  /*0960*/  I2F.U16 R12, R12 ;  /* 0x0000000c000c7306 */ /* 0x000f220000101000 */
[----:B0-----:R-:W-:-:S07]  /*0970*/  FFMA R6, R15, R8, -R6 ;  /* 0x000000080f067223 */ /* 0x001fce0000000806 */
[----:B------:R-:W0:Y:S01]  /*0980*/  I2F.U16 R17, R17 ;  /* 0x0000001100117306 */ /* 0x000e220000101000 */
[----:B------:R-:W-:Y:S01]  /*0990*/  FMUL R30, R37, R30 ;  /* 0x0000001e251e7220 */ /* 0x000fe20000400000 */
[----:B------:R-:W-:Y:S01]  /*09a0*/  FMUL R39, R23, R39 ;  /* 0x0000002717277220 */ /* 0x000fe20000400000 */
[----:B------:R-:W-:Y:S01]  /*09b0*/  LOP3.LUT R8, R24, 0xffff, RZ, 0xc0, !PT ;  /* 0x0000ffff18087812 */ /* 0x000fe200078ec0ff */
[----:B------:R-:W-:Y:S01]  /*09c0*/  FFMA R6, R29, R6, R16 ;  /* 0x000000061d067223 */ /* 0x000fe20000000010 */
[----:B-1----:R-:W-:Y:S01]  /*09d0*/  FMUL R38, R37, R38 ;  /* 0x0000002625267220 */ /* 0x002fe20000400000 */
[----:B------:R-:W-:Y:S01]  /*09e0*/  FFMA R7, R30, R7, -R39 ;  /* 0x000000071e077223 */ /* 0x000fe20000000827 */
[----:B---3--:R-:W-:Y:S01]  /*09f0*/  FMUL R13, R23, R20 ;  /* 0x00000014170d7220 */ /* 0x008fe20000400000 */
[----:B------:R-:W-:Y:S01]  /*0a00*/  I2FP.F32.U32 R8, R8 ;  /* 0x0000000800087245 */ /* 0x000fe20000201000 */
[----:B--2---:R-:W-:Y:S01]  /*0a10*/  FMUL R10, R37, R10 ;  /* 0x0000000a250a7220 */ /* 0x004fe20000400000 */
[----:B----4-:R-:W-:Y:S01]  /*0a20*/  FMUL R23, R23, R12 ;  /* 0x0000000c17177220 */ /* 0x010fe20000400000 */
[----:B------:R-:W-:Y:S01]  /*0a30*/  FFMA R7, R27, R7, R6 ;  /* 0x000000071b077223 */ /* 0x000fe20000000006 */
[----:B0-----:R-:W-:-:S02]  /*0a40*/  FFMA R13, R38, R17, -R13 ;  /* 0x00000011260d7223 */ /* 0x001fc4000000080d */
[----:B------:R-:W-:Y:S02]  /*0a50*/  FFMA R8, R10, R8, -R23 ;  /* 0x000000080a087223 */ /* 0x000fe40000000817 */
[----:B------:R-:W-:-:S04]  /*0a60*/  FFMA R26, R26, R13, R7 ;  /* 0x0000000d1a1a7223 */ /* 0x000fc80000000007 */
[----:B------:R-:W-:Y:S01]  /*0a70*/  FFMA R19, R25, R8, R26 ;  /* 0x0000000819137223 */ /* 0x000fe2000000001a */
[----:B------:R-:W-:Y:S06]  /*0a80*/  BRA.U UP0, `(.L_x_82) ;  /* 0xfffffff500dc7547 */ /* 0x000fec000b83ffff */
.L_x_81:
        /* <DEDUP_REMOVED lines=17> */
.L_x_83:
        /* <DEDUP_REMOVED lines=14> */
.L_x_103:


//--------------------- .text.quant_gemv_q8_0_f32 --------------------------
	.section	.text.quant_gemv_q8_0_f32,"ax",@progbits
	.align	128
        .global         quant_gemv_q8_0_f32
        .type           quant_gemv_q8_0_f32,@function
        .size           quant_gemv_q8_0_f32,(.L_x_104 - quant_gemv_q8_0_f32)
        .other          quant_gemv_q8_0_f32,@"STO_CUDA_ENTRY STV_DEFAULT"
quant_gemv_q8_0_f32:
.text.quant_gemv_q8_0_f32:
        /* <DEDUP_REMOVED lines=16> */
[----:B------:R-:W-:Y:S01]  /*0100*/  USHF.R.U32.HI UR4, URZ, 0x5, UR5 ;  /* 0x00000005ff047899 */ /* 0x000fe20008011605 */
[----:B------:R-:W-:Y:S01]  /*0110*/  CS2R R4, SRZ ;  /* 0x0000000000047805 */ /* 0x000fe2000001ff00 */
[----:B------:R-:W-:Y:S02]  /*0120*/  UIMAD UR5, UR12, UR5, URZ ;  /* 0x000000050c0572a4 */ /* 0x000fe4000f8e02ff */
[----:B------:R-:W-:Y:S02]  /*0130*/  UIADD3 UR6, UPT, UPT, UR4, -0x1, URZ ;  /* 0xffffffff04067890 */ /* 0x000fe4000fffe0ff */
[----:B------:R-:W-:Y:S01]  /*0140*/  IMAD R7, R0, UR4, RZ ;  /* 0x0000000400077c24 */ /* 0x000fe2000f8e02ff */
[----:B------:R-:W-:Y:S02]  /*0150*/  ULOP3.LUT UR7, UR4, 0x7, URZ, 0xc0, !UPT ;  /* 0x0000000704077892 */ /* 0x000fe4000f8ec0ff */
[----:B------:R-:W-:Y:S01]  /*0160*/  UISETP.GE.U32.AND UP1, UPT, UR6, 0x7, UPT ;  /* 0x000000070600788c */ /* 0x000fe2000bf26070 */
[----:B------:R-:W-:Y:S01]  /*0170*/  IMAD R7, R7, 0x22, RZ ;  /* 0x0000002207077824 */ /* 0x000fe200078e02ff */
[----:B------:R-:W-:-:S07]  /*0180*/  UISETP.NE.AND UP0, UPT, UR7, URZ, UPT ;  /* 0x000000ff0700728c */ /* 0x000fce000bf05270 */
[----:B------:R-:W-:Y:S05]  /*0190*/  BRA.U !UP1, `(.L_x_85) ;  /* 0x0000000909387547 */ /* 0x000fea000b800000 */
[----:B------:R-:W0:Y:S01]  /*01a0*/  LDC.64 R16, c[0x0][0x380] ;  /* 0x0000e000ff107b82 */ /* 0x000e220000000a00 */
[----:B------:R-:W-:Y:S01]  /*01b0*/  ULOP3.LUT UR6, UR4, 0x7fffff8, URZ, 0xc0, !UPT ;  /* 0x07fffff804067892 */ /* 0x000fe2000f8ec0ff */
[----:B------:R-:W-:Y:S01]  /*01c0*/  LOP3.LUT R3, R2, 0x80, RZ, 0xfc, !PT ;  /* 0x0000008002037812 */ /* 0x000fe200078efcff */
[----:B------:R-:W-:Y:S02]  /*01d0*/  IMAD.MOV.U32 R4, RZ, RZ, RZ ;  /* 0x000000ffff047224 */ /* 0x000fe400078e00ff */
[----:B------:R-:W-:Y:S02]  /*01e0*/  UIADD3 UR8, UPT, UPT, -UR6, URZ, URZ ;  /* 0x000000ff06087290 */ /* 0x000fe4000fffe1ff */
[----:B------:R-:W-:Y:S01]  /*01f0*/  IMAD.U32 R5, RZ, RZ, UR6 ;  /* 0x00000006ff057e24 */ /* 0x000fe2000f8e00ff */
[----:B------:R-:W1:Y:S01]  /*0200*/  LDC.64 R18, c[0x0][0x388] ;  /* 0x0000e200ff127b82 */ /* 0x000e620000000a00 */
[----:B------:R-:W-:-:S08]  /*0210*/  UMOV UR6, 0x88 ;  /* 0x0000008800067882 */ /* 0x000fd00000000000 */
.L_x_86:
[C---:B------:R-:W-:Y:S01]  /*0220*/  IADD3 R9, P1, PT, R3.reuse, UR5, RZ ;  /* 0x0000000503097c10 */ /* 0x040fe2000ff3e0ff */
[C---:B------:R-:W-:Y:S01]  /*0230*/  VIADD R6, R3.reuse, 0xffffff80 ;  /* 0xffffff8003067836 */ /* 0x040fe20000000000 */
[----:B------:R-:W-:Y:S01]  /*0240*/  UIADD3 UR9, UPT, UPT, UR6, -0x88, URZ ;  /* 0xffffff7806097890 */ /* 0x000fe2000fffe0ff */
[----:B------:R-:W-:Y:S01]  /*0250*/  VIADD R8, R3, 0xffffffc0 ;  /* 0xffffffc003087836 */ /* 0x000fe20000000000 */
[----:B0-----:R-:W-:Y:S01]  /*0260*/  LEA R44, P2, R9, R16, 0x2 ;  /* 0x00000010092c7211 */ /* 0x001fe200078410ff */
[----:B------:R-:W-:Y:S01]  /*0270*/  IMAD.X R10, RZ, RZ, RZ, P1 ;  /* 0x000000ffff0a7224 */ /* 0x000fe200008e06ff */
[----:B------:R-:W-:Y:S02]  /*0280*/  IADD3 R12, P0, PT, R6, UR5, RZ ;  /* 0x00000005060c7c10 */ /* 0x000fe4000ff1e0ff */
[----:B------:R-:W-:Y:S02]  /*0290*/  IADD3 R6, PT, PT, R3, -0x20, RZ ;  /* 0xffffffe003067810 */ /* 0x000fe40007ffe0ff */
[----:B------:R-:W-:Y:S01]  /*02a0*/  IADD3 R11, P1, PT, R8, UR5, RZ ;  /* 0x00000005080b7c10 */ /* 0x000fe2000ff3e0ff */
[----:B------:R-:W-:Y:S01]  /*02b0*/  IMAD.X R13, RZ, RZ, RZ, P0 ;  /* 0x000000ffff0d7224 */ /* 0x000fe200000e06ff */
[----:B------:R-:W-:-:S02]  /*02c0*/  LEA.HI.X R45, R9, R17, R10, 0x2, P2 ;  /* 0x00000011092d7211 */ /* 0x000fc400010f140a */
[----:B------:R-:W-:Y:S01]  /*02d0*/  IADD3 R8, P2, PT, R6, UR5, RZ ;  /* 0x0000000506087c10 */ /* 0x000fe2000ff5e0ff */
[----:B------:R-:W-:Y:S01]  /*02e0*/  IMAD.X R10, RZ, RZ, RZ, P1 ;  /* 0x000000ffff0a7224 */ /* 0x000fe200008e06ff */
[-C--:B------:R-:W-:Y:S01]  /*02f0*/  LEA R24, P0, R12, R16.reuse, 0x2 ;  /* 0x000000100c187211 */ /* 0x080fe200078010ff */
[----:B------:R-:W-:Y:S01]  /*0300*/  VIADD R6, R3, 0x20 ;  /* 0x0000002003067836 */ /* 0x000fe20000000000 */
[-C--:B------:R-:W-:Y:S01]  /*0310*/  LEA R34, P1, R8, R16.reuse, 0x2 ;  /* 0x0000001008227211 */ /* 0x080fe200078210ff */
[----:B------:R-:W-:Y:S01]  /*0320*/  IMAD.X R9, RZ, RZ, RZ, P2 ;  /* 0x000000ffff097224 */ /* 0x000fe200010e06ff */
[-C--:B------:R-:W-:Y:S02]  /*0330*/  LEA.HI.X R25, R12, R17.reuse, R13, 0x2, P0 ;  /* 0x000000110c197211 */ /* 0x080fe400000f140d */
[----:B------:R-:W-:Y:S02]  /*0340*/  LEA R26, P0, R11, R16, 0x2 ;  /* 0x000000100b1a7211 */ /* 0x000fe400078010ff */
[----:B------:R-:W-:-:S02]  /*0350*/  LEA.HI.X R35, R8, R17, R9, 0x2, P1 ;  /* 0x0000001108237211 */ /* 0x000fc400008f1409 */
[----:B------:R-:W-:Y:S02]  /*0360*/  LEA.HI.X R27, R11, R17, R10, 0x2, P0 ;  /* 0x000000110b1b7211 */ /* 0x000fe400000f140a */
[----:B------:R-:W-:Y:S02]  /*0370*/  IADD3 R9, P0, PT, R6, UR5, RZ ;  /* 0x0000000506097c10 */ /* 0x000fe4000ff1e0ff */
[----:B------:R-:W-:Y:S01]  /*0380*/  IADD3 R8, PT, PT, R3, 0x40, RZ ;  /* 0x0000004003087810 */ /* 0x000fe20007ffe0ff */
[----:B------:R-:W-:Y:S02]  /*0390*/  UIADD3 UR10, UPT, UPT, UR6, -0x66, URZ ;  /* 0xffffff9a060a7890 */ /* 0x000fe4000fffe0ff */
[----:B-1----:R-:W-:Y:S01]  /*03a0*/  IADD3 R28, P2, P3, R18, UR6, R7 ;  /* 0x00000006121c7c10 */ /* 0x002fe2000fb5e007 */
[----:B------:R-:W-:Y:S01]  /*03b0*/  IMAD.X R10, RZ, RZ, RZ, P0 ;  /* 0x000000ffff0a7224 */ /* 0x000fe200000e06ff */
[----:B------:R-:W-:Y:S01]  /*03c0*/  LEA R40, P0, R9, R16, 0x2 ;  /* 0x0000001009287211 */ /* 0x000fe200078010ff */
[----:B------:R-:W-:Y:S01]  /*03d0*/  UIADD3 UR11, UPT, UPT, UR6, -0x44, URZ ;  /* 0xffffffbc060b7890 */ /* 0x000fe2000fffe0ff */
[----:B------:R-:W-:Y:S01]  /*03e0*/  IADD3 R8, P1, PT, R8, UR5, RZ ;  /* 0x0000000508087c10 */ /* 0x000fe2000ff3e0ff */
[----:B------:R-:W2:Y:S01]  /*03f0*/  LDG.E.CONSTANT R26, desc[UR14][R26.64] ;  /* 0x0000000e1a1a7981 */ /* 0x000ea2000c1e9900 */
[----:B------:R-:W-:-:S02]  /*0400*/  IADD3.X R29, PT, PT, RZ, R19, RZ, P2, P3 ;  /* 0x00000013ff1d7210 */ /* 0x000fc400017e64ff */
[----:B------:R-:W-:Y:S01]  /*0410*/  LEA.HI.X R41, R9, R17, R10, 0x2, P0 ;  /* 0x0000001109297211 */ /* 0x000fe200000f140a */
[----:B------:R-:W-:Y:S01]  /*0420*/  IMAD.X R9, RZ, RZ, RZ, P1 ;  /* 0x000000ffff097224 */ /* 0x000fe200008e06ff */
[C-C-:B------:R-:W-:Y:S01]  /*0430*/  IADD3 R30, P2, P3, R18.reuse, UR9, R7.reuse ;  /* 0x00000009121e7c10 */ /* 0x140fe2000fb5e007 */
[----:B------:R-:W-:Y:S01]  /*0440*/  UIADD3 UR9, UPT, UPT, UR6, -0x22, URZ ;  /* 0xffffffde06097890 */ /* 0x000fe2000fffe0ff */
[----:B------:R-:W-:Y:S01]  /*0450*/  IADD3 R22, P0, P1, R18, UR10, R7 ;  /* 0x0000000a12167c10 */ /* 0x000fe2000f91e007 */
[----:B------:R0:W3:Y:S01]  /*0460*/  LDG.E.U16.CONSTANT R6, desc[UR14][R28.64] ;  /* 0x0000000e1c067981 */ /* 0x0000e2000c1e9500 */
[----:B------:R-:W-:Y:S02]  /*0470*/  LEA R36, P4, R8, R16, 0x2 ;  /* 0x0000001008247211 */ /* 0x000fe400078810ff */
[-C--:B------:R-:W-:Y:S01]  /*0480*/  IADD3.X R23, PT, PT, RZ, R19.reuse, RZ, P0, P1 ;  /* 0x00000013ff177210 */ /* 0x080fe200007e24ff */
[----:B------:R-:W4:Y:S01]  /*0490*/  LDG.E.CONSTANT R27, desc[UR14][R34.64] ;  /* 0x0000000e221b7981 */ /* 0x000f22000c1e9900 */
[----:B------:R-:W-:-:S02]  /*04a0*/  IADD3.X R31, PT, PT, RZ, R19, RZ, P2, P3 ;  /* 0x00000013ff1f7210 */ /* 0x000fc400017e64ff */
[----:B------:R-:W-:Y:S02]  /*04b0*/  LEA.HI.X R37, R8, R17, R9, 0x2, P4 ;  /* 0x0000001108257211 */ /* 0x000fe400020f1409 */
[----:B------:R-:W-:Y:S01]  /*04c0*/  IADD3 R12, P0, PT, R2, R30, RZ ;  /* 0x0000001e020c7210 */ /* 0x000fe20007f1e0ff */
[----:B------:R1:W5:Y:S01]  /*04d0*/  LDG.E.U16.CONSTANT R8, desc[UR14][R30.64] ;  /* 0x0000000e1e087981 */ /* 0x000362000c1e9500 */
[C-C-:B------:R-:W-:Y:S02]  /*04e0*/  IADD3 R20, P1, P4, R18.reuse, UR9, R7.reuse ;  /* 0x0000000912147c10 */ /* 0x140fe4000fc3e007 */
[----:B------:R-:W-:Y:S01]  /*04f0*/  IADD3 R14, P3, P2, R18, UR11, R7 ;  /* 0x0000000b120e7c10 */ /* 0x000fe2000fa7e007 */
[----:B------:R-:W-:Y:S01]  /*0500*/  IMAD.X R13, RZ, RZ, R31, P0 ;  /* 0x000000ffff0d7224 */ /* 0x000fe200000e061f */
[----:B------:R-:W-:Y:S01]  /*0510*/  IADD3.X R21, PT, PT, RZ, R19, RZ, P1, P4 ;  /* 0x00000013ff157210 */ /* 0x000fe20000fe84ff */
[----:B------:R-:W-:Y:S01]  /*0520*/  UIADD3 UR10, UPT, UPT, UR6, 0x44, URZ ;  /* 0x00000044060a7890 */ /* 0x000fe2000fffe0ff */
[C---:B------:R-:W-:Y:S01]  /*0530*/  IADD3 R42, P1, PT, R2.reuse, R28, RZ ;  /* 0x0000001c022a7210 */ /* 0x040fe20007f3e0ff */
[----:B------:R-:W2:Y:S01]  /*0540*/  LDG.E.U16.CONSTANT R9, desc[UR14][R22.64] ;  /* 0x0000000e16097981 */ /* 0x000ea2000c1e9500 */
[----:B------:R-:W-:-:S02]  /*0550*/  IADD3 R38, P0, PT, R2, R22, RZ ;  /* 0x0000001602267210 */ /* 0x000fc40007f1e0ff */
[----:B------:R-:W-:Y:S01]  /*0560*/  IADD3.X R15, PT, PT, RZ, R19, RZ, P3, P2 ;  /* 0x00000013ff0f7210 */ /* 0x000fe20001fe44ff */
[----:B------:R-:W-:Y:S01]  /*0570*/  IMAD.X R43, RZ, RZ, R29, P1 ;  /* 0x000000ffff2b7224 */ /* 0x000fe200008e061d */
[----:B------:R-:W3:Y:S01]  /*0580*/  LDG.E.U8.CONSTANT R12, desc[UR14][R12.64+0x2] ;  /* 0x0000020e0c0c7981 */ /* 0x000ee2000c1e9100 */
[----:B------:R-:W-:Y:S01]  /*0590*/  IMAD.X R39, RZ, RZ, R23, P0 ;  /* 0x000000ffff277224 */ /* 0x000fe200000e0617 */
[C---:B0-----:R-:W-:Y:S01]  /*05a0*/  IADD3 R28, P1, PT, R2.reuse, R14, RZ ;  /* 0x0000000e021c7210 */ /* 0x041fe20007f3e0ff */
[----:B------:R-:W-:Y:S01]  /*05b0*/  UIADD3 UR9, UPT, UPT, UR6, 0x22, URZ ;  /* 0x0000002206097890 */ /* 0x000fe2000fffe0ff */
[----:B------:R-:W4:Y:S02]  /*05c0*/  LDG.E.U16.CONSTANT R10, desc[UR14][R14.64] ;  /* 0x0000000e0e0a7981 */ /* 0x000f24000c1e9500 */
[----:B------:R-:W-:Y:S02]  /*05d0*/  IADD3.X R29, PT, PT, RZ, R15, RZ, P1, !PT ;  /* 0x0000000fff1d7210 */ /* 0x000fe40000ffe4ff */
[----:B-1----:R-:W-:Y:S01]  /*05e0*/  IADD3 R30, P0, PT, R2, R20, RZ ;  /* 0x00000014021e7210 */ /* 0x002fe20007f1e0ff */
[----:B------:R0:W4:Y:S04]  /*05f0*/  LDG.E.U16.CONSTANT R11, desc[UR14][R20.64] ;  /* 0x0000000e140b7981 */ /* 0x000128000c1e9500 */
[----:B------:R1:W4:Y:S04]  /*0600*/  LDG.E.U8.CONSTANT R13, desc[UR14][R42.64+0x2] ;  /* 0x0000020e2a0d7981 */ /* 0x000328000c1e9100 */
[----:B------:R1:W4:Y:S01]  /*0610*/  LDG.E.U8.CONSTANT R14, desc[UR14][R38.64+0x2] ;  /* 0x0000020e260e7981 */ /* 0x000322000c1e9100 */
[----:B------:R-:W-:-:S03]  /*0620*/  IADD3 R32, P1, P2, R18, UR9, R7 ;  /* 0x0000000912207c10 */ /* 0x000fc6000fa3e007 */
[----:B------:R1:W4:Y:S01]  /*0630*/  LDG.E.U8.CONSTANT R15, desc[UR14][R28.64+0x2] ;  /* 0x0000020e1c0f7981 */ /* 0x000322000c1e9100 */
[----:B------:R-:W-:Y:S01]  /*0640*/  IMAD.X R31, RZ, RZ, R21, P0 ;  /* 0x000000ffff1f7224 */ /* 0x000fe200000e0615 */
[----:B------:R-:W-:Y:S01]  /*0650*/  IADD3.X R33, PT, PT, RZ, R19, RZ, P1, P2 ;  /* 0x00000013ff217210 */ /* 0x000fe20000fe44ff */
[----:B------:R-:W-:Y:S01]  /*0660*/  UIADD3 UR9, UPT, UPT, UR6, 0x66, URZ ;  /* 0x0000006606097890 */ /* 0x000fe2000fffe0ff */
[----:B0-----:R-:W-:Y:S01]  /*0670*/  IADD3 R20, P0, PT, R2, R32, RZ ;  /* 0x0000002002147210 */ /* 0x001fe20007f1e0ff */
[----:B------:R-:W4:Y:S01]  /*0680*/  LDG.E.CONSTANT R23, desc[UR14][R24.64] ;  /* 0x0000000e18177981 */ /* 0x000f22000c1e9900 */
[----:B-1----:R-:W-:-:S03]  /*0690*/  IADD3 R42, P1, P2, R18, UR10, R7 ;  /* 0x0000000a122a7c10 */ /* 0x002fc6000fa3e007 */
[----:B------:R0:W4:Y:S01]  /*06a0*/  LDG.E.U8.CONSTANT R22, desc[UR14][R30.64+0x2] ;  /* 0x0000020e1e167981 */ /* 0x000122000c1e9100 */
[----:B------:R-:W-:Y:S01]  /*06b0*/  IMAD.X R21, RZ, RZ, R33, P0 ;  /* 0x000000ffff157224 */ /* 0x000fe200000e0621 */
[----:B------:R-:W-:Y:S02]  /*06c0*/  IADD3 R38, P3, P4, R18, UR9, R7 ;  /* 0x0000000912267c10 */ /* 0x000fe4000fc7e007 */
[-C--:B------:R-:W-:Y:S01]  /*06d0*/  IADD3.X R43, PT, PT, RZ, R19.reuse, RZ, P1, P2 ;  /* 0x00000013ff2b7210 */ /* 0x080fe20000fe44ff */
[----:B------:R-:W4:Y:S01]  /*06e0*/  LDG.E.CONSTANT R36, desc[UR14][R36.64] ;  /* 0x0000000e24247981 */ /* 0x000f22000c1e9900 */
[C---:B------:R-:W-:Y:S02]  /*06f0*/  IADD3 R28, P0, PT, R2.reuse, R42, RZ ;  /* 0x0000002a021c7210 */ /* 0x040fe40007f1e0ff */
[----:B------:R-:W-:Y:S01]  /*0700*/  IADD3.X R39, PT, PT, RZ, R19, RZ, P3, P4 ;  /* 0x00000013ff277210 */ /* 0x000fe20001fe84ff */
[----:B------:R-:W4:Y:S01]  /*0710*/  LDG.E.CONSTANT R24, desc[UR14][R24.64+0x80] ;  /* 0x0000800e18187981 */ /* 0x000f22000c1e9900 */
[----:B0-----:R-:W-:Y:S01]  /*0720*/  IADD3 R30, P1, PT, R2, R38, RZ ;  /* 0x00000026021e7210 */ /* 0x001fe20007f3e0ff */
[----:B------:R-:W-:-:S02]  /*0730*/  IMAD.X R29, RZ, RZ, R43, P0 ;  /* 0x000000ffff1d7224 */ /* 0x000fc400000e062b */
[----:B------:R-:W4:Y:S02]  /*0740*/  LDG.E.U16.CONSTANT R35, desc[UR14][R38.64] ;  /* 0x0000000e26237981 */ /* 0x000f24000c1e9500 */
[----:B------:R-:W-:Y:S02]  /*0750*/  IMAD.X R31, RZ, RZ, R39, P1 ;  /* 0x000000ffff1f7224 */ /* 0x000fe400008e0627 */
[----:B------:R-:W4:Y:S04]  /*0760*/  LDG.E.U8.CONSTANT R28, desc[UR14][R28.64+0x2] ;  /* 0x0000020e1c1c7981 */ /* 0x000f28000c1e9100 */
[----:B------:R0:W4:Y:S04]  /*0770*/  LDG.E.U8.CONSTANT R25, desc[UR14][R20.64+0x2] ;  /* 0x0000020e14197981 */ /* 0x000128000c1e9100 */
[----:B------:R-:W4:Y:S04]  /*0780*/  LDG.E.U8.CONSTANT R30, desc[UR14][R30.64+0x2] ;  /* 0x0000020e1e1e7981 */ /* 0x000f28000c1e9100 */
[----:B------:R-:W4:Y:S01]  /*0790*/  LDG.E.U16.CONSTANT R29, desc[UR14][R32.64] ;  /* 0x0000000e201d7981 */ /* 0x000f22000c1e9500 */
[----:B0-----:R-:W-:-:S03]  /*07a0*/  VIADD R21, R3, 0x60 ;  /* 0x0000006003157836 */ /* 0x001fc60000000000 */
[----:B------:R-:W4:Y:S02]  /*07b0*/  LDG.E.CONSTANT R31, desc[UR14][R44.64] ;  /* 0x0000000e2c1f7981 */ /* 0x000f24000c1e9900 */
[----:B------:R-:W-:Y:S02]  /*07c0*/  IADD3 R21, P0, PT, R21, UR5, RZ ;  /* 0x0000000515157c10 */ /* 0x000fe4000ff1e0ff */
[----:B------:R-:W4:Y:S02]  /*07d0*/  LDG.E.U16.CONSTANT R32, desc[UR14][R42.64] ;  /* 0x0000000e2a207981 */ /* 0x000f24000c1e9500 */
[----:B------:R-:W-:Y:S02]  /*07e0*/  IADD3.X R34, PT, PT, RZ, RZ, RZ, P0, !PT ;  /* 0x000000ffff227210 */ /* 0x000fe400007fe4ff */
[C---:B------:R-:W-:Y:S01]  /*07f0*/  LEA R20, P0, R21.reuse, R16, 0x2 ;  /* 0x0000001015147211 */ /* 0x040fe200078010ff */
[----:B------:R-:W4:Y:S03]  /*0800*/  LDG.E.CONSTANT R33, desc[UR14][R40.64] ;  /* 0x0000000e28217981 */ /* 0x000f26000c1e9900 */
[----:B------:R-:W-:-:S05]  /*0810*/  LEA.HI.X R21, R21, R17, R34, 0x2, P0 ;  /* 0x0000001115157211 */ /* 0x000fca00000f1422 */
[----:B------:R-:W4:Y:S01]  /*0820*/  LDG.E.CONSTANT R20, desc[UR14][R20.64] ;  /* 0x0000000e14147981 */ /* 0x000f22000c1e9900 */
[----:B------:R-:W-:-:S04]  /*0830*/  UIADD3 UR8, UPT, UPT, UR8, 0x8, URZ ;  /* 0x0000000808087890 */ /* 0x000fc8000fffe0ff */
[----:B------:R-:W-:Y:S01]  /*0840*/  UISETP.NE.AND UP1, UPT, UR8, URZ, UPT ;  /* 0x000000ff0800728c */ /* 0x000fe2000bf25270 */
[----:B------:R-:W-:Y:S01]  /*0850*/  VIADD R3, R3, 0x100 ;  /* 0x0000010003037836 */ /* 0x000fe20000000000 */
[----:B------:R-:W-:Y:S01]  /*0860*/  UIADD3 UR6, UPT, UPT, UR6, 0x110, URZ ;  /* 0x0000011006067890 */ /* 0x000fe2000fffe0ff */
[----:B-----5:R-:W-:Y:S01]  /*0870*/  HADD2.F32 R8, -RZ, R8.H0_H0 ;  /* 0x20000008ff087230 */ /* 0x020fe20000004100 */
[----:B---3--:R-:W0:Y:S01]  /*0880*/  I2F.S8 R12, R12 ;  /* 0x0000000c000c7306 */ /* 0x008e220000001400 */
[----:B--2---:R-:W-:-:S07]  /*0890*/  HADD2.F32 R9, -RZ, R9.H0_H0 ;  /* 0x20000009ff097230 */ /* 0x004fce0000004100 */
[----:B----4-:R-:W1:Y:S01]  /*08a0*/  I2F.S8 R14, R14 ;  /* 0x0000000e000e7306 */ /* 0x010e620000001400 */
[----:B0-----:R-:W-:-:S07]  /*08b0*/  FMUL R8, R8, R12 ;  /* 0x0000000c08087220 */ /* 0x001fce0000400000 */
[----:B------:R-:W0:Y:S01]  /*08c0*/  I2F.S8 R15, R15 ;  /* 0x0000000f000f7306 */ /* 0x000e220000001400 */
[----:B------:R-:W-:Y:S01]  /*08d0*/  FFMA R23, R23, R8, R4 ;  /* 0x0000000817177223 */ /* 0x000fe20000000004 */
[----:B------:R-:W-:-:S06]  /*08e0*/  HADD2.F32 R10, -RZ, R10.H0_H0 ;  /* 0x2000000aff0a7230 */ /* 0x000fcc0000004100 */
[----:B------:R-:W2:Y:S01]  /*08f0*/  I2F.S8 R22, R22 ;  /* 0x0000001600167306 */ /* 0x000ea20000001400 */
[----:B-1----:R-:W-:Y:S01]  /*0900*/  FMUL R9, R9, R14 ;  /* 0x0000000e09097220 */ /* 0x002fe20000400000 */
[----:B------:R-:W-:-:S03]  /*0910*/  HADD2.F32 R11, -RZ, R11.H0_H0 ;  /* 0x2000000bff0b7230 */ /* 0x000fc60000004100 */
[----:B------:R-:W-:-:S03]  /*0920*/  FFMA R9, R24, R9, R23 ;  /* 0x0000000918097223 */ /* 0x000fc60000000017 */
[----:B------:R-:W1:Y:S01]  /*0930*/  I2F.S8 R13, R13 ;  /* 0x0000000d000d7306 */ /* 0x000e620000001400 */
[----:B0-----:R-:W-:Y:S01]  /*0940*/  FMUL R10, R10, R15 ;  /* 0x0000000f0a0a7220 */ /* 0x001fe20000400000 */
[----:B------:R-:W-:-:S03]  /*0950*/  HADD2.F32 R6, -RZ, R6.H0_H0 ;  /* 0x20000006ff067230 */ /* 0x000fc60000004100 */
[----:B------:R-:W-:-:S03]  /*0960*/  FFMA R10, R26, R10, R9 ;  /* 0x0000000a1a0a7223 */ /* 0x000fc60000000009 */
[----:B------:R-:W0:Y:S01]  /*0970*/  I2F.S8 R4, R25 ;  /* 0x0000001900047306 */ /* 0x000e220000001400 */
[----:B--2---:R-:W-:-:S07]  /*0980*/  FMUL R11, R11, R22 ;  /* 0x000000160b0b7220 */ /* 0x004fce0000400000 */
[----:B------:R-:W2:Y:S01]  /*0990*/  I2F.S8 R9, R28 ;  /* 0x0000001c00097306 */ /* 0x000ea20000001400 */
[----:B------:R-:W-:Y:S02]  /*09a0*/  HADD2.F32 R29, -RZ, R29.H0_H0 ;  /* 0x2000001dff1d7230 */ /* 0x000fe40000004100 */
[----:B------:R-:W-:Y:S01]  /*09b0*/  FFMA R10, R27, R11, R10 ;  /* 0x0000000b1b0a7223 */ /* 0x000fe2000000000a */
[----:B-1----:R-:W-:-:S04]  /*09c0*/  FMUL R6, R6, R13 ;  /* 0x0000000d06067220 */ /* 0x002fc80000400000 */
[----:B------:R-:W1:Y:S01]  /*09d0*/  I2F.S8 R30, R30 ;  /* 0x0000001e001e7306 */ /* 0x000e620000001400 */
[----:B------:R-:W-:Y:S01]  /*09e0*/  FFMA R6, R31, R6, R10 ;  /* 0x000000061f067223 */ /* 0x000fe2000000000a */
[----:B------:R-:W-:Y:S02]  /*09f0*/  HADD2.F32 R32, -RZ, R32.H0_H0 ;  /* 0x20000020ff207230 */ /* 0x000fe40000004100 */
[----:B0-----:R-:W-:Y:S01]  /*0a00*/  FMUL R4, R29, R4 ;  /* 0x000000041d047220 */ /* 0x001fe20000400000 */
[----:B------:R-:W-:-:S03]  /*0a10*/  HADD2.F32 R35, -RZ, R35.H0_H0 ;  /* 0x20000023ff237230 */ /* 0x000fc60000004100 */
[----:B------:R-:W-:Y:S01]  /*0a20*/  FFMA R33, R33, R4, R6 ;  /* 0x0000000421217223 */ /* 0x000fe20000000006 */
[----:B--2---:R-:W-:-:S04]  /*0a30*/  FMUL R9, R32, R9 ;  /* 0x0000000920097220 */ /* 0x004fc80000400000 */
[----:B------:R-:W-:Y:S01]  /*0a40*/  FFMA R9, R36, R9, R33 ;  /* 0x0000000924097223 */ /* 0x000fe20000000021 */
[----:B-1----:R-:W-:-:S04]  /*0a50*/  FMUL R35, R35, R30 ;  /* 0x0000001e23237220 */ /* 0x002fc80000400000 */
[----:B------:R-:W-:Y:S01]  /*0a60*/  FFMA R4, R20, R35, R9 ;  /* 0x0000002314047223 */ /* 0x000fe20000000009 */
[----:B------:R-:W-:Y:S06]  /*0a70*/  BRA.U UP1, `(.L_x_86) ;  /* 0xfffffff501e87547 */ /* 0x000fec000b83ffff */
.L_x_85:
[----:B------:R-:W-:Y:S05]  /*0a80*/  BRA.U !UP0, `(.L_x_84) ;  /* 0x0000000908147547 */ /* 0x000fea000b800000 */
[----:B------:R-:W-:Y:S02]  /*0a90*/  UISETP.GE.U32.AND UP0, UPT, UR7, 0x4, UPT ;  /* 0x000000040700788c */ /* 0x000fe4000bf06070 */
[----:B------:R-:W-:-:S07]  /*0aa0*/  ULOP3.LUT UP1, UR4, UR4, 0x3, URZ, 0xc0, !UPT ;  /* 0x0000000304047892 */ /* 0x000fce000f82c0ff */
[----:B------:R-:W-:Y:S05]  /*0ab0*/  BRA.U !UP0, `(.L_x_87) ;  /* 0x0000000508187547 */ /* 0x000fea000b800000 */
[----:B------:R-:W0:Y:S01]  /*0ac0*/  LDCU.128 UR8, c[0x0][0x380] ;  /* 0x00007000ff0877ac */ /* 0x000e220008000c00 */
[C---:B------:R-:W-:Y:S02]  /*0ad0*/  IMAD R6, R5.reuse, 0x20, R2 ;  /* 0x0000002005067824 */ /* 0x040fe400078e0202 */
[----:B------:R-:W-:Y:S02]  /*0ae0*/  IMAD R10, R5, 0x22, RZ ;  /* 0x00000022050a7824 */ /* 0x000fe400078e02ff */
[C---:B------:R-:W-:Y:S01]  /*0af0*/  VIADD R3, R6.reuse, 0x20 ;  /* 0x0000002006037836 */ /* 0x040fe20000000000 */
[----:B------:R-:W-:Y:S02]  /*0b00*/  IADD3 R12, P2, PT, R6, UR5, RZ ;  /* 0x00000005060c7c10 */ /* 0x000fe4000ff5e0ff */
[----:B------:R-:W-:Y:S02]  /*0b10*/  IADD3 R20, PT, PT, R10, 0x22, RZ ;  /* 0x000000220a147810 */ /* 0x000fe40007ffe0ff */
[----:B------:R-:W-:Y:S01]  /*0b20*/  IADD3 R11, P3, PT, R3, UR5, RZ ;  /* 0x00000005030b7c10 */ /* 0x000fe2000ff7e0ff */
[----:B------:R-:W-:-:S04]  /*0b30*/  IMAD.X R13, RZ, RZ, RZ, P2 ;  /* 0x000000ffff0d7224 */ /* 0x000fc800010e06ff */
[----:B------:R-:W-:Y:S01]  /*0b40*/  IMAD.X R16, RZ, RZ, RZ, P3 ;  /* 0x000000ffff107224 */ /* 0x000fe200018e06ff */
[----:B0-----:R-:W-:Y:S02]  /*0b50*/  IADD3 R8, P0, P1, R10, UR10, R7 ;  /* 0x0000000a0a087c10 */ /* 0x001fe4000f91e007 */
[C---:B------:R-:W-:Y:S02]  /*0b60*/  LEA R14, P2, R12.reuse, UR8, 0x2 ;  /* 0x000000080c0e7c11 */ /* 0x040fe4000f8410ff */
[----:B------:R-:W-:Y:S02]  /*0b70*/  IADD3.X R9, PT, PT, RZ, UR11, RZ, P0, P1 ;  /* 0x0000000bff097c10 */ /* 0x000fe400087e24ff */
[----:B------:R-:W-:Y:S02]  /*0b80*/  LEA.HI.X R15, R12, UR9, R13, 0x2, P2 ;  /* 0x000000090c0f7c11 */ /* 0x000fe400090f140d */
[----:B------:R-:W-:Y:S01]  /*0b90*/  IADD3 R24, P0, PT, R2, R8, RZ ;  /* 0x0000000802187210 */ /* 0x000fe20007f1e0ff */
[----:B------:R-:W-:Y:S01]  /*0ba0*/  VIADD R18, R10, 0x66 ;  /* 0x000000660a127836 */ /* 0x000fe20000000000 */
[C---:B------:R-:W-:Y:S01]  /*0bb0*/  LEA R12, P1, R11.reuse, UR8, 0x2 ;  /* 0x000000080b0c7c11 */ /* 0x040fe2000f8210ff */
[----:B------:R0:W2:Y:S02]  /*0bc0*/  LDG.E.U16.CONSTANT R3, desc[UR14][R8.64] ;  /* 0x0000000e08037981 */ /* 0x0000a4000c1e9500 */
[----:B------:R-:W-:Y:S01]  /*0bd0*/  IMAD.X R25, RZ, RZ, R9, P0 ;  /* 0x000000ffff197224 */ /* 0x000fe200000e0609 */
[----:B------:R-:W-:Y:S01]  /*0be0*/  LEA.HI.X R13, R11, UR9, R16, 0x2, P1 ;  /* 0x000000090b0d7c11 */ /* 0x000fe200088f1410 */
[----:B------:R-:W3:Y:S01]  /*0bf0*/  LDG.E.CONSTANT R15, desc[UR14][R14.64] ;  /* 0x0000000e0e0f7981 */ /* 0x000ee2000c1e9900 */
[----:B------:R-:W-:Y:S01]  /*0c00*/  IADD3 R20, P0, P1, R20, UR10, R7 ;  /* 0x0000000a14147c10 */ /* 0x000fe2000f91e007 */
[----:B------:R-:W-:-:S02]  /*0c10*/  VIADD R16, R10, 0x44 ;  /* 0x000000440a107836 */ /* 0x000fc40000000000 */
[----:B------:R-:W4:Y:S01]  /*0c20*/  LDG.E.U8.CONSTANT R24, desc[UR14][R24.64+0x2] ;  /* 0x0000020e18187981 */ /* 0x000f22000c1e9100 */
[----:B------:R-:W-:Y:S02]  /*0c30*/  IADD3.X R21, PT, PT, RZ, UR11, RZ, P0, P1 ;  /* 0x0000000bff157c10 */ /* 0x000fe400087e24ff */
[----:B------:R-:W-:Y:S01]  /*0c40*/  IADD3 R26, P0, PT, R2, R20, RZ ;  /* 0x00000014021a7210 */ /* 0x000fe20007f1e0ff */
[----:B------:R-:W5:Y:S01]  /*0c50*/  LDG.E.CONSTANT R12, desc[UR14][R12.64] ;  /* 0x0000000e0c0c7981 */ /* 0x000f62000c1e9900 */
[----:B------:R-:W-:-:S03]  /*0c60*/  IADD3 R10, P2, P3, R16, UR10, R7 ;  /* 0x0000000a100a7c10 */ /* 0x000fc6000fb5e007 */
[----:B------:R-:W-:Y:S01]  /*0c70*/  IMAD.X R27, RZ, RZ, R21, P0 ;  /* 0x000000ffff1b7224 */ /* 0x000fe200000e0615 */
[----:B0-----:R-:W-:Y:S01]  /*0c80*/  IADD3 R8, P0, P1, R18, UR10, R7 ;  /* 0x0000000a12087c10 */ /* 0x001fe2000f91e007 */
[----:B------:R-:W3:Y:S01]  /*0c90*/  LDG.E.U16.CONSTANT R20, desc[UR14][R20.64] ;  /* 0x0000000e14147981 */ /* 0x000ee2000c1e9500 */
[----:B------:R-:W-:Y:S02]  /*0ca0*/  IADD3.X R11, PT, PT, RZ, UR11, RZ, P2, P3 ;  /* 0x0000000bff0b7c10 */ /* 0x000fe400097e64ff */
[----:B------:R-:W-:Y:S01]  /*0cb0*/  IADD3 R22, P3, PT, R2, R10, RZ ;  /* 0x0000000a02167210 */ /* 0x000fe20007f7e0ff */
[----:B------:R-:W5:Y:S01]  /*0cc0*/  LDG.E.U8.CONSTANT R26, desc[UR14][R26.64+0x2] ;  /* 0x0000020e1a1a7981 */ /* 0x000f62000c1e9100 */
[----:B------:R-:W-:Y:S02]  /*0cd0*/  IADD3 R16, PT, PT, R6, 0x40, RZ ;  /* 0x0000004006107810 */ /* 0x000fe40007ffe0ff */
[----:B------:R-:W-:Y:S01]  /*0ce0*/  IADD3.X R9, PT, PT, RZ, UR11, RZ, P0, P1 ;  /* 0x0000000bff097c10 */ /* 0x000fe200087e24ff */
[----:B------:R-:W-:Y:S01]  /*0cf0*/  IMAD.X R23, RZ, RZ, R11, P3 ;  /* 0x000000ffff177224 */ /* 0x000fe200018e060b */
[----:B------:R-:W-:Y:S01]  /*0d00*/  IADD3 R18, P1, PT, R2, R8, RZ ;  /* 0x0000000802127210 */ /* 0x000fe20007f3e0ff */
[----:B------:R-:W3:Y:S01]  /*0d10*/  LDG.E.U16.CONSTANT R10, desc[UR14][R10.64] ;  /* 0x0000000e0a0a7981 */ /* 0x000ee2000c1e9500 */
[----:B------:R-:W-:-:S03]  /*0d20*/  IADD3 R17, P2, PT, R16, UR5, RZ ;  /* 0x0000000510117c10 */ /* 0x000fc6000ff5e0ff */
[----:B------:R-:W-:Y:S01]  /*0d30*/  IMAD.X R19, RZ, RZ, R9, P1 ;  /* 0x000000ffff137224 */ /* 0x000fe200008e0609 */
[----:B------:R0:W3:Y:S01]  /*0d40*/  LDG.E.U8.CONSTANT R22, desc[UR14][R22.64+0x2] ;  /* 0x0000020e16167981 */ /* 0x0000e2000c1e9100 */
[----:B------:R-:W-:Y:S01]  /*0d50*/  IMAD.X R28, RZ, RZ, RZ, P2 ;  /* 0x000000ffff1c7224 */ /* 0x000fe200010e06ff */
[C---:B------:R-:W-:Y:S02]  /*0d60*/  LEA R16, P0, R17.reuse, UR8, 0x2 ;  /* 0x0000000811107c11 */ /* 0x040fe4000f8010ff */
[----:B------:R-:W-:Y:S01]  /*0d70*/  IADD3 R6, PT, PT, R6, 0x60, RZ ;  /* 0x0000006006067810 */ /* 0x000fe20007ffe0ff */
[----:B------:R5:W3:Y:S01]  /*0d80*/  LDG.E.U8.CONSTANT R18, desc[UR14][R18.64+0x2] ;  /* 0x0000020e12127981 */ /* 0x000ae2000c1e9100 */
[----:B------:R-:W-:Y:S02]  /*0d90*/  LEA.HI.X R17, R17, UR9, R28, 0x2, P0 ;  /* 0x0000000911117c11 */ /* 0x000fe400080f141c */
[----:B------:R-:W-:Y:S01]  /*0da0*/  IADD3 R6, P0, PT, R6, UR5, RZ ;  /* 0x0000000506067c10 */ /* 0x000fe2000ff1e0ff */
[----:B------:R1:W3:Y:S03]  /*0db0*/  LDG.E.U16.CONSTANT R8, desc[UR14][R8.64] ;  /* 0x0000000e08087981 */ /* 0x0002e6000c1e9500 */
[C---:B------:R-:W-:Y:S01]  /*0dc0*/  LEA R28, P1, R6.reuse, UR8, 0x2 ;  /* 0x00000008061c7c11 */ /* 0x040fe2000f8210ff */
[----:B0-----:R-:W-:Y:S01]  /*0dd0*/  IMAD.X R23, RZ, RZ, RZ, P0 ;  /* 0x000000ffff177224 */ /* 0x001fe200000e06ff */
[----:B------:R-:W3:Y:S04]  /*0de0*/  LDG.E.CONSTANT R16, desc[UR14][R16.64] ;  /* 0x0000000e10107981 */ /* 0x000ee8000c1e9900 */
[----:B------:R-:W-:-:S05]  /*0df0*/  LEA.HI.X R29, R6, UR9, R23, 0x2, P1 ;  /* 0x00000009061d7c11 */ /* 0x000fca00088f1417 */
[----:B------:R-:W3:Y:S01]  /*0e00*/  LDG.E.CONSTANT R28, desc[UR14][R28.64] ;  /* 0x0000000e1c1c7981 */ /* 0x000ee2000c1e9900 */
[----:B------:R-:W-:Y:S01]  /*0e10*/  VIADD R5, R5, 0x4 ;  /* 0x0000000405057836 */ /* 0x000fe20000000000 */
[----:B----4-:R-:W0:Y:S01]  /*0e20*/  I2F.S8 R24, R24 ;  /* 0x0000001800187306 */ /* 0x010e220000001400 */
[----:B--2---:R-:W-:-:S07]  /*0e30*/  HADD2.F32 R3, -RZ, R3.H0_H0 ;  /* 0x20000003ff037230 */ /* 0x004fce0000004100 */
[----:B-----5:R-:W2:Y:S01]  /*0e40*/  I2F.S8 R19, R26 ;  /* 0x0000001a00137306 */ /* 0x020ea20000001400 */
[----:B---3--:R-:W-:Y:S02]  /*0e50*/  HADD2.F32 R20, -RZ, R20.H0_H0 ;  /* 0x20000014ff147230 */ /* 0x008fe40000004100 */
[----:B0-----:R-:W-:-:S05]  /*0e60*/  FMUL R3, R3, R24 ;  /* 0x0000001803037220 */ /* 0x001fca0000400000 */
[----:B------:R-:W0:Y:S01]  /*0e70*/  I2F.S8 R21, R22 ;  /* 0x0000001600157306 */ /* 0x000e220000001400 */
[----:B------:R-:W-:-:S07]  /*0e80*/  HADD2.F32 R10, -RZ, R10.H0_H0 ;  /* 0x2000000aff0a7230 */ /* 0x000fce0000004100 */
[----:B-1----:R-:W1:Y:S01]  /*0e90*/  I2F.S8 R9, R18 ;  /* 0x0000001200097306 */ /* 0x002e620000001400 */
[----:B------:R-:W-:Y:S01]  /*0ea0*/  FFMA R3, R15, R3, R4 ;  /* 0x000000030f037223 */ /* 0x000fe20000000004 */
[----:B--2---:R-:W-:Y:S01]  /*0eb0*/  FMUL R19, R20, R19 ;  /* 0x0000001314137220 */ /* 0x004fe20000400000 */
[----:B------:R-:W-:-:S03]  /*0ec0*/  HADD2.F32 R8, -RZ, R8.H0_H0 ;  /* 0x20000008ff087230 */ /* 0x000fc60000004100 */
[----:B------:R-:W-:Y:S01]  /*0ed0*/  FFMA R3, R12, R19, R3 ;  /* 0x000000130c037223 */ /* 0x000fe20000000003 */
[----:B0-----:R-:W-:-:S04]  /*0ee0*/  FMUL R10, R10, R21 ;  /* 0x000000150a0a7220 */ /* 0x001fc80000400000 */
[----:B------:R-:W-:Y:S01]  /*0ef0*/  FFMA R3, R16, R10, R3 ;  /* 0x0000000a10037223 */ /* 0x000fe20000000003 */
[----:B-1----:R-:W-:-:S04]  /*0f00*/  FMUL R8, R8, R9 ;  /* 0x0000000908087220 */ /* 0x002fc80000400000 */
[----:B------:R-:W-:-:S07]  /*0f10*/  FFMA R4, R28, R8, R3 ;  /* 0x000000081c047223 */ /* 0x000fce0000000003 */
.L_x_87:
[----:B------:R-:W-:Y:S05]  /*0f20*/  BRA.U !UP1, `(.L_x_84) ;  /* 0x0000000109ec7547 */ /* 0x000fea000b800000 */
[----:B------:R-:W0:Y:S01]  /*0f30*/  LDCU UR6, c[0x0][0x39c] ;  /* 0x00007380ff0677ac */ /* 0x000e220008000800 */
[----:B------:R-:W-:Y:S02]  /*0f40*/  UISETP.NE.AND UP0, UPT, UR4, 0x1, UPT ;  /* 0x000000010400788c */ /* 0x000fe4000bf05270 */
[----:B0-----:R-:W-:-:S07]  /*0f50*/  ULOP3.LUT UP1, URZ, UR6, 0x20, URZ, 0xc0, !UPT ;  /* 0x0000002006ff7892 */ /* 0x001fce000f82c0ff */
[----:B------:R-:W-:Y:S05]  /*0f60*/  BRA.U !UP0, `(.L_x_88) ;  /* 0x0000000108907547 */ /* 0x000fea000b800000 */
[----:B------:R-:W0:Y:S01]  /*0f70*/  LDCU.128 UR8, c[0x0][0x380] ;  /* 0x00007000ff0877ac */ /* 0x000e220008000c00 */
[C---:B------:R-:W-:Y:S01]  /*0f80*/  IMAD R6, R5.reuse, 0x22, RZ ;  /* 0x0000002205067824 */ /* 0x040fe200078e02ff */
[----:B------:R-:W-:-:S04]  /*0f90*/  LEA R3, R5, R2, 0x5 ;  /* 0x0000000205037211 */ /* 0x000fc800078e28ff */
[C---:B0-----:R-:W-:Y:S01]  /*0fa0*/  IADD3 R10, P0, P1, R6.reuse, UR10, R7 ;  /* 0x0000000a060a7c10 */ /* 0x041fe2000f91e007 */
[----:B------:R-:W-:-:S03]  /*0fb0*/  VIADD R6, R6, 0x22 ;  /* 0x0000002206067836 */ /* 0x000fc60000000000 */
[----:B------:R-:W-:Y:S02]  /*0fc0*/  IADD3.X R11, PT, PT, RZ, UR11, RZ, P0, P1 ;  /* 0x0000000bff0b7c10 */ /* 0x000fe400087e24ff */
[----:B------:R-:W-:Y:S02]  /*0fd0*/  IADD3 R14, P0, PT, R2, R10, RZ ;  /* 0x0000000a020e7210 */ /* 0x000fe40007f1e0ff */
[----:B------:R-:W-:Y:S01]  /*0fe0*/  IADD3 R8, P1, P2, R6, UR10, R7 ;  /* 0x0000000a06087c10 */ /* 0x000fe2000fa3e007 */
[----:B------:R-:W2:Y:S02]  /*0ff0*/  LDG.E.U16.CONSTANT R10, desc[UR14][R10.64] ;  /* 0x0000000e0a0a7981 */ /* 0x000ea4000c1e9500 */
[----:B------:R-:W-:Y:S01]  /*1000*/  IMAD.X R15, RZ, RZ, R11, P0 ;  /* 0x000000ffff0f7224 */ /* 0x000fe200000e060b */
[----:B------:R-:W-:Y:S02]  /*1010*/  IADD3.X R9, PT, PT, RZ, UR11, RZ, P1, P2 ;  /* 0x0000000bff097c10 */ /* 0x000fe40008fe44ff */
[----:B------:R-:W-:Y:S01]  /*1020*/  IADD3 R18, P0, PT, R2, R8, RZ ;  /* 0x0000000802127210 */ /* 0x000fe20007f1e0ff */
[C---:B------:R-:W-:Y:S01]  /*1030*/  VIADD R6, R3.reuse, 0x20 ;  /* 0x0000002003067836 */ /* 0x040fe20000000000 */
[----:B------:R-:W3:Y:S03]  /*1040*/  LDG.E.U8.CONSTANT R14, desc[UR14][R14.64+0x2] ;  /* 0x0000020e0e0e7981 */ /* 0x000ee6000c1e9100 */
[----:B------:R-:W-:Y:S01]  /*1050*/  IMAD.X R19, RZ, RZ, R9, P0 ;  /* 0x000000ffff137224 */ /* 0x000fe200000e0609 */
[----:B------:R-:W-:Y:S01]  /*1060*/  IADD3 R3, P0, PT, R3, UR5, RZ ;  /* 0x0000000503037c10 */ /* 0x000fe2000ff1e0ff */
[----:B------:R-:W4:Y:S01]  /*1070*/  LDG.E.U16.CONSTANT R8, desc[UR14][R8.64] ;  /* 0x0000000e08087981 */ /* 0x000f22000c1e9500 */
[----:B------:R-:W-:-:S03]  /*1080*/  IADD3 R17, P1, PT, R6, UR5, RZ ;  /* 0x0000000506117c10 */ /* 0x000fc6000ff3e0ff */
[----:B------:R-:W5:Y:S01]  /*1090*/  LDG.E.U8.CONSTANT R18, desc[UR14][R18.64+0x2] ;  /* 0x0000020e12127981 */ /* 0x000f62000c1e9100 */
[----:B------:R-:W-:Y:S01]  /*10a0*/  IMAD.X R6, RZ, RZ, RZ, P0 ;  /* 0x000000ffff067224 */ /* 0x000fe200000e06ff */
[----:B------:R-:W-:-:S04]  /*10b0*/  LEA R12, P0, R3, UR8, 0x2 ;  /* 0x00000008030c7c11 */ /* 0x000fc8000f8010ff */
[----:B------:R-:W-:Y:S01]  /*10c0*/  LEA.HI.X R13, R3, UR9, R6, 0x2, P0 ;  /* 0x00000009030d7c11 */ /* 0x000fe200080f1406 */
[----:B------:R-:W-:Y:S01]  /*10d0*/  IMAD.X R6, RZ, RZ, RZ, P1 ;  /* 0x000000ffff067224 */ /* 0x000fe200008e06ff */
[----:B------:R-:W-:-:S04]  /*10e0*/  LEA R16, P0, R17, UR8, 0x2 ;  /* 0x0000000811107c11 */ /* 0x000fc8000f8010ff */
[----:B------:R-:W-:Y:S01]  /*10f0*/  LEA.HI.X R17, R17, UR9, R6, 0x2, P0 ;  /* 0x0000000911117c11 */ /* 0x000fe200080f1406 */
[----:B------:R-:W4:Y:S04]  /*1100*/  LDG.E.CONSTANT R13, desc[UR14][R12.64] ;  /* 0x0000000e0c0d7981 */ /* 0x000f28000c1e9900 */
[----:B------:R-:W4:Y:S01]  /*1110*/  LDG.E.CONSTANT R16, desc[UR14][R16.64] ;  /* 0x0000000e10107981 */ /* 0x000f22000c1e9900 */
[----:B------:R-:W-:Y:S01]  /*1120*/  IADD3 R5, PT, PT, R5, 0x2, RZ ;  /* 0x0000000205057810 */ /* 0x000fe20007ffe0ff */
[----:B---3--:R-:W0:Y:S01]  /*1130*/  I2F.S8 R14, R14 ;  /* 0x0000000e000e7306 */ /* 0x008e220000001400 */
[----:B--2---:R-:W-:-:S07]  /*1140*/  HADD2.F32 R3, -RZ, R10.H0_H0 ;  /* 0x2000000aff037230 */ /* 0x004fce0000004100 */
[----:B-----5:R-:W1:Y:S01]  /*1150*/  I2F.S8 R15, R18 ;  /* 0x00000012000f7306 */ /* 0x020e620000001400 */
[----:B----4-:R-:W-:Y:S02]  /*1160*/  HADD2.F32 R6, -RZ, R8.H0_H0 ;  /* 0x20000008ff067230 */ /* 0x010fe40000004100 */
[----:B0-----:R-:W-:-:S04]  /*1170*/  FMUL R3, R3, R14 ;  /* 0x0000000e03037220 */ /* 0x001fc80000400000 */
[----:B------:R-:W-:Y:S01]  /*1180*/  FFMA R3, R13, R3, R4 ;  /* 0x000000030d037223 */ /* 0x000fe20000000004 */
[----:B-1----:R-:W-:-:S04]  /*1190*/  FMUL R6, R6, R15 ;  /* 0x0000000f06067220 */ /* 0x002fc80000400000 */
[----:B------:R-:W-:-:S07]  /*11a0*/  FFMA R4, R16, R6, R3 ;  /* 0x0000000610047223 */ /* 0x000fce0000000003 */
.L_x_88:
[----:B------:R-:W-:Y:S05]  /*11b0*/  BRA.U !UP1, `(.L_x_84) ;  /* 0x0000000109487547 */ /* 0x000fea000b800000 */
[----:B------:R-:W0:Y:S01]  /*11c0*/  LDCU.128 UR8, c[0x0][0x380] ;  /* 0x00007000ff0877ac */ /* 0x000e220008000c00 */
[C---:B------:R-:W-:Y:S02]  /*11d0*/  IMAD R6, R5.reuse, 0x22, RZ ;  /* 0x0000002205067824 */ /* 0x040fe400078e02ff */
[----:B------:R-:W-:-:S03]  /*11e0*/  IMAD R5, R5, 0x20, R2 ;  /* 0x0000002005057824 */ /* 0x000fc600078e0202 */
[----:B0-----:R-:W-:-:S04]  /*11f0*/  IADD3 R6, P0, P1, R6, UR10, R7 ;  /* 0x0000000a06067c10 */ /* 0x001fc8000f91e007 */
[----:B------:R-:W-:Y:S02]  /*1200*/  IADD3.X R7, PT, PT, RZ, UR11, RZ, P0, P1 ;  /* 0x0000000bff077c10 */ /* 0x000fe400087e24ff */
[----:B------:R-:W-:-:S03]  /*1210*/  IADD3 R10, P0, PT, R2, R6, RZ ;  /* 0x00000006020a7210 */ /* 0x000fc60007f1e0ff */
[----:B------:R-:W2:Y:S02]  /*1220*/  LDG.E.U16.CONSTANT R6, desc[UR14][R6.64] ;  /* 0x0000000e06067981 */ /* 0x000ea4000c1e9500 */
[----:B------:R-:W-:Y:S01]  /*1230*/  IMAD.X R11, RZ, RZ, R7, P0 ;  /* 0x000000ffff0b7224 */ /* 0x000fe200000e0607 */
[----:B------:R-:W-:-:S04]  /*1240*/  IADD3 R5, P0, PT, R5, UR5, RZ ;  /* 0x0000000505057c10 */ /* 0x000fc8000ff1e0ff */
[----:B------:R-:W3:Y:S01]  /*1250*/  LDG.E.U8.CONSTANT R10, desc[UR14][R10.64+0x2] ;  /* 0x0000020e0a0a7981 */ /* 0x000ee2000c1e9100 */
[----:B------:R-:W-:Y:S01]  /*1260*/  IMAD.X R12, RZ, RZ, RZ, P0 ;  /* 0x000000ffff0c7224 */ /* 0x000fe200000e06ff */
[----:B------:R-:W-:-:S04]  /*1270*/  LEA R8, P1, R5, UR8, 0x2 ;  /* 0x0000000805087c11 */ /* 0x000fc8000f8210ff */
[----:B------:R-:W-:-:S06]  /*1280*/  LEA.HI.X R9, R5, UR9, R12, 0x2, P1 ;  /* 0x0000000905097c11 */ /* 0x000fcc00088f140c */
[----:B------:R-:W4:Y:S01]  /*1290*/  LDG.E.CONSTANT R9, desc[UR14][R8.64] ;  /* 0x0000000e08097981 */ /* 0x000f22000c1e9900 */
[----:B---3--:R-:W0:Y:S01]  /*12a0*/  I2F.S8 R12, R10 ;  /* 0x0000000a000c7306 */ /* 0x008e220000001400 */
[----:B--2---:R-:W-:-:S05]  /*12b0*/  HADD2.F32 R3, -RZ, R6.H0_H0 ;  /* 0x20000006ff037230 */ /* 0x004fca0000004100 */
[----:B0-----:R-:W-:-:S04]  /*12c0*/  FMUL R3, R3, R12 ;  /* 0x0000000c03037220 */ /* 0x001fc80000400000 */
[----:B----4-:R-:W-:-:S07]  /*12d0*/  FFMA R4, R9, R3, R4 ;  /* 0x0000000309047223 */ /* 0x010fce0000000004 */
.L_x_84:
        /* <DEDUP_REMOVED lines=18> */
.L_x_89:
        /* <DEDUP_REMOVED lines=16> */
.L_x_104:


//--------------------- .text.quant_gemv_q4_0_f32 --------------------------
	.section	.text.quant_gemv_q4_0_f32,"ax",@progbits
	.align	128
        .global         quant_gemv_q4_0_f32
        .type           quant_gemv_q4_0_f32,@function
        .size           quant_gemv_q4_0_f32,(.L_x_105 - quant_gemv_q4_0_f32)
        .other          quant_gemv_q4_0_f32,@"STO_CUDA_ENTRY STV_DEFAULT"
quant_gemv_q4_0_f32:
.text.quant_gemv_q4_0_f32:
        /* <DEDUP_REMOVED lines=17> */
[----:B------:R-:W-:Y:S01]  /*0110*/  LOP3.LUT R4, R4, 0x1, RZ, 0xc0, !PT ;  /* 0x0000000104047812 */ /* 0x000fe200078ec0ff */
[----:B------:R-:W-:Y:S01]  /*0120*/  IMAD.MOV.U32 R44, RZ, RZ, RZ ;  /* 0x000000ffff2c7224 */ /* 0x000fe200078e00ff */
[----:B------:R-:W-:Y:S01]  /*0130*/  SHF.R.U32.HI R5, RZ, 0x1, R2 ;  /* 0x00000001ff057819 */ /* 0x000fe20000011602 */
[----:B------:R-:W-:Y:S01]  /*0140*/  UIADD3 UR6, UPT, UPT, UR4, -0x1, URZ ;  /* 0xffffffff04067890 */ /* 0x000fe2000fffe0ff */
[----:B------:R-:W-:Y:S01]  /*0150*/  IMAD.MOV.U32 R7, RZ, RZ, RZ ;  /* 0x000000ffff077224 */ /* 0x000fe200078e00ff */
[----:B------:R-:W-:Y:S02]  /*0160*/  ULOP3.LUT UR7, UR4, 0x7, URZ, 0xc0, !UPT ;  /* 0x0000000704077892 */ /* 0x000fe4000f8ec0ff */
[----:B------:R-:W-:Y:S01]  /*0170*/  IMAD R9, R0, UR4, RZ ;  /* 0x0000000400097c24 */ /* 0x000fe2000f8e02ff */
[----:B------:R-:W-:Y:S02]  /*0180*/  UISETP.GE.U32.AND UP1, UPT, UR6, 0x7, UPT ;  /* 0x000000070600788c */ /* 0x000fe4000bf26070 */
[----:B------:R-:W-:Y:S01]  /*0190*/  UIMAD UR5, UR11, UR5, URZ ;  /* 0x000000050b0572a4 */ /* 0x000fe2000f8e02ff */
[----:B------:R-:W-:Y:S01]  /*01a0*/  IMAD R9, R9, 0x12, RZ ;  /* 0x0000001209097824 */ /* 0x000fe200078e02ff */
[----:B------:R-:W-:-:S05]  /*01b0*/  UISETP.NE.AND UP0, UPT, UR7, URZ, UPT ;  /* 0x000000ff0700728c */ /* 0x000fca000bf05270 */
[----:B------:R-:W-:Y:S06]  /*01c0*/  BRA.U !UP1, `(.L_x_91) ;  /* 0x00000009099c7547 */ /* 0x000fec000b800000 */
        /* <DEDUP_REMOVED lines=8> */
.L_x_92:
[C---:B------:R-:W-:Y:S01]  /*0250*/  IADD3 R10, P0, PT, R3.reuse, UR5, RZ ;  /* 0x00000005030a7c10 */ /* 0x040fe2000ff1e0ff */
[C---:B------:R-:W-:Y:S01]  /*0260*/  VIADD R6, R3.reuse, 0xffffff80 ;  /* 0xffffff8003067836 */ /* 0x040fe20000000000 */
[----:B------:R-:W-:Y:S01]  /*0270*/  UIADD3 UR9, UPT, UPT, UR6, -0x48, URZ ;  /* 0xffffffb806097890 */ /* 0x000fe2000fffe0ff */
[C---:B------:R-:W-:Y:S01]  /*0280*/  VIADD R8, R3.reuse, 0xffffffa0 ;  /* 0xffffffa003087836 */ /* 0x040fe20000000000 */
[-C--:B0-----:R-:W-:Y:S01]  /*0290*/  LEA R18, P2, R10, R14.reuse, 0x2 ;  /* 0x0000000e0a127211 */ /* 0x081fe200078410ff */
[----:B------:R-:W-:Y:S01]  /*02a0*/  IMAD.X R11, RZ, RZ, RZ, P0 ;  /* 0x000000ffff0b7224 */ /* 0x000fe200000e06ff */
[----:B------:R-:W-:Y:S01]  /*02b0*/  IADD3 R13, P0, PT, R6, UR5, RZ ;  /* 0x00000005060d7c10 */ /* 0x000fe2000ff1e0ff */
[C---:B------:R-:W-:Y:S01]  /*02c0*/  VIADD R6, R3.reuse, 0xffffffc0 ;  /* 0xffffffc003067836 */ /* 0x040fe20000000000 */
[----:B------:R-:W-:Y:S01]  /*02d0*/  IADD3 R12, P1, PT, R8, UR5, RZ ;  /* 0x00000005080c7c10 */ /* 0x000fe2000ff3e0ff */
[----:B------:R-:W-:Y:S01]  /*02e0*/  VIADD R8, R3, 0xffffffe0 ;  /* 0xffffffe003087836 */ /* 0x000fe20000000000 */
[-C--:B------:R-:W-:Y:S01]  /*02f0*/  LEA.HI.X R19, R10, R15.reuse, R11, 0x2, P2 ;  /* 0x0000000f0a137211 */ /* 0x080fe200010f140b */
[----:B------:R-:W-:Y:S01]  /*0300*/  IMAD.X R20, RZ, RZ, RZ, P0 ;  /* 0x000000ffff147224 */ /* 0x000fe200000e06ff */
[CC--:B------:R-:W-:Y:S01]  /*0310*/  LEA R30, P0, R13.reuse, R14.reuse, 0x2 ;  /* 0x0000000e0d1e7211 */ /* 0x0c0fe200078010ff */
[----:B------:R-:W-:Y:S01]  /*0320*/  IMAD.X R10, RZ, RZ, RZ, P1 ;  /* 0x000000ffff0a7224 */ /* 0x000fe200008e06ff */
[----:B------:R-:W-:Y:S01]  /*0330*/  LEA R36, P1, R12, R14, 0x2 ;  /* 0x0000000e0c247211 */ /* 0x000fe200078210ff */
[----:B------:R-:W-:Y:S01]  /*0340*/  UIADD3 UR10, UPT, UPT, UR6, -0x24, URZ ;  /* 0xffffffdc060a7890 */ /* 0x000fe2000fffe0ff */
[----:B------:R-:W-:-:S02]  /*0350*/  LEA.HI.X R31, R13, R15, R20, 0x2, P0 ;  /* 0x0000000f0d1f7211 */ /* 0x000fc400000f1414 */
[----:B------:R-:W-:Y:S02]  /*0360*/  LEA.HI.X R37, R12, R15, R10, 0x2, P1 ;  /* 0x0000000f0c257211 */ /* 0x000fe400008f140a */
[----:B------:R-:W-:Y:S01]  /*0370*/  IADD3 R11, P0, PT, R6, UR5, RZ ;  /* 0x00000005060b7c10 */ /* 0x000fe2000ff1e0ff */
[----:B------:R-:W-:Y:S01]  /*0380*/  VIADD R6, R3, 0x20 ;  /* 0x0000002003067836 */ /* 0x000fe20000000000 */
[----:B------:R-:W-:Y:S02]  /*0390*/  IADD3 R8, P1, PT, R8, UR5, RZ ;  /* 0x0000000508087c10 */ /* 0x000fe4000ff3e0ff */
[----:B-1----:R-:W-:Y:S01]  /*03a0*/  IADD3 R28, P2, P3, R16, UR6, R9 ;  /* 0x00000006101c7c10 */ /* 0x002fe2000fb5e009 */
[----:B------:R-:W-:Y:S01]  /*03b0*/  IMAD.X R12, RZ, RZ, RZ, P0 ;  /* 0x000000ffff0c7224 */ /* 0x000fe200000e06ff */
[-C--:B------:R-:W-:Y:S01]  /*03c0*/  LEA R32, P0, R11, R14.reuse, 0x2 ;  /* 0x0000000e0b207211 */ /* 0x080fe200078010ff */
[----:B------:R-:W-:Y:S01]  /*03d0*/  IMAD.X R10, RZ, RZ, RZ, P1 ;  /* 0x000000ffff0a7224 */ /* 0x000fe200008e06ff */
[----:B------:R-:W-:-:S02]  /*03e0*/  LEA R20, P1, R8, R14, 0x2 ;  /* 0x0000000e08147211 */ /* 0x000fc400078210ff */
[-C--:B------:R-:W-:Y:S02]  /*03f0*/  LEA.HI.X R33, R11, R15.reuse, R12, 0x2, P0 ;  /* 0x0000000f0b217211 */ /* 0x080fe400000f140c */
[----:B------:R-:W-:Y:S02]  /*0400*/  LEA.HI.X R21, R8, R15, R10, 0x2, P1 ;  /* 0x0000000f08157211 */ /* 0x000fe400008f140a */
[C-C-:B------:R-:W-:Y:S01]  /*0410*/  IADD3 R12, P0, P1, R16.reuse, UR9, R9.reuse ;  /* 0x00000009100c7c10 */ /* 0x140fe2000f91e009 */
[----:B------:R-:W-:Y:S01]  /*0420*/  UIADD3 UR9, UPT, UPT, UR6, -0x12, URZ ;  /* 0xffffffee06097890 */ /* 0x000fe2000fffe0ff */
[-C--:B------:R-:W-:Y:S01]  /*0430*/  IADD3.X R29, PT, PT, RZ, R17.reuse, RZ, P2, P3 ;  /* 0x00000011ff1d7210 */ /* 0x080fe200017e64ff */
[----:B------:R-:W2:Y:S01]  /*0440*/  LDG.E.CONSTANT R32, desc[UR12][R32.64] ;  /* 0x0000000c20207981 */ /* 0x000ea2000c1e9900 */
[----:B------:R-:W-:Y:S02]  /*0450*/  IADD3.X R13, PT, PT, RZ, R17, RZ, P0, P1 ;  /* 0x00000011ff0d7210 */ /* 0x000fe400007e24ff */
[----:B------:R-:W-:Y:S01]  /*0460*/  IADD3 R42, P0, PT, R5, R12, RZ ;  /* 0x0000000c052a7210 */ /* 0x000fe20007f1e0ff */
[----:B------:R0:W3:Y:S01]  /*0470*/  LDG.E.U16.CONSTANT R40, desc[UR12][R28.64] ;  /* 0x0000000c1c287981 */ /* 0x0000e2000c1e9500 */
[----:B------:R-:W-:-:S02]  /*0480*/  IADD3 R34, P2, P3, R16, UR10, R9 ;  /* 0x0000000a10227c10 */ /* 0x000fc4000fb5e009 */
[----:B------:R-:W-:Y:S01]  /*0490*/  IADD3 R6, P4, PT, R6, UR5, RZ ;  /* 0x0000000506067c10 */ /* 0x000fe2000ff9e0ff */
[----:B------:R-:W-:Y:S01]  /*04a0*/  IMAD.X R43, RZ, RZ, R13, P0 ;  /* 0x000000ffff2b7224 */ /* 0x000fe200000e060d */
[-C--:B------:R-:W-:Y:S01]  /*04b0*/  IADD3.X R35, PT, PT, RZ, R17.reuse, RZ, P2, P3 ;  /* 0x00000011ff237210 */ /* 0x080fe200017e64ff */
[----:B------:R-:W4:Y:S01]  /*04c0*/  LDG.E.U16.CONSTANT R38, desc[UR12][R12.64] ;  /* 0x0000000c0c267981 */ /* 0x000f22000c1e9500 */
[C---:B------:R-:W-:Y:S01]  /*04d0*/  IADD3 R24, P0, PT, R5.reuse, R34, RZ ;  /* 0x0000002205187210 */ /* 0x040fe20007f1e0ff */
[----:B------:R-:W-:Y:S01]  /*04e0*/  IMAD.X R8, RZ, RZ, RZ, P4 ;  /* 0x000000ffff087224 */ /* 0x000fe200020e06ff */
[----:B------:R-:W-:Y:S01]  /*04f0*/  IADD3 R26, P1, P2, R16, UR9, R9 ;  /* 0x00000009101a7c10 */ /* 0x000fe2000fa3e009 */
[----:B------:R1:W5:Y:S01]  /*0500*/  LDG.E.U16.CONSTANT R39, desc[UR12][R34.64] ;  /* 0x0000000c22277981 */ /* 0x000362000c1e9500 */
[C---:B------:R-:W-:Y:S01]  /*0510*/  LEA R22, P4, R6.reuse, R14, 0x2 ;  /* 0x0000000e06167211 */ /* 0x040fe200078810ff */
[----:B------:R-:W-:Y:S01]  /*0520*/  IMAD.X R25, RZ, RZ, R35, P0 ;  /* 0x000000ffff197224 */ /* 0x000fe200000e0623 */
[----:B------:R-:W-:Y:S01]  /*0530*/  IADD3.X R27, PT, PT, RZ, R17, RZ, P1, P2 ;  /* 0x00000011ff1b7210 */ /* 0x000fe20000fe44ff */
[----:B------:R-:W2:Y:S01]  /*0540*/  LDG.E.U8.CONSTANT R11, desc[UR12][R42.64+0x2] ;  /* 0x0000020c2a0b7981 */ /* 0x000ea2000c1e9100 */
[C---:B0-----:R-:W-:Y:S01]  /*0550*/  IADD3 R28, P1, PT, R5.reuse, R28, RZ ;  /* 0x0000001c051c7210 */ /* 0x041fe20007f3e0ff */
[----:B------:R-:W-:Y:S01]  /*0560*/  UIADD3 UR9, UPT, UPT, UR6, 0x12, URZ ;  /* 0x0000001206097890 */ /* 0x000fe2000fffe0ff */
[----:B------:R-:W-:Y:S01]  /*0570*/  LEA.HI.X R23, R6, R15, R8, 0x2, P4 ;  /* 0x0000000f06177211 */ /* 0x000fe200020f1408 */
[----:B------:R-:W-:Y:S01]  /*0580*/  UIADD3 UR10, UPT, UPT, UR6, 0x24, URZ ;  /* 0x00000024060a7890 */ /* 0x000fe2000fffe0ff */
[----:B------:R-:W3:Y:S01]  /*0590*/  LDG.E.U8.CONSTANT R8, desc[UR12][R42.64+0x14] ;  /* 0x0000140c2a087981 */ /* 0x000ee2000c1e9100 */
[----:B-1----:R-:W-:Y:S01]  /*05a0*/  IADD3 R34, P0, PT, R5, R26, RZ ;  /* 0x0000001a05227210 */ /* 0x002fe20007f1e0ff */
[----:B------:R-:W-:-:S02]  /*05b0*/  IMAD.X R29, RZ, RZ, R29, P1 ;  /* 0x000000ffff1d7224 */ /* 0x000fc400008e061d */
[----:B------:R0:W4:Y:S02]  /*05c0*/  LDG.E.U8.CONSTANT R6, desc[UR12][R24.64+0x2] ;  /* 0x0000020c18067981 */ /* 0x000124000c1e9100 */
[----:B------:R-:W-:Y:S02]  /*05d0*/  IMAD.X R35, RZ, RZ, R27, P0 ;  /* 0x000000ffff237224 */ /* 0x000fe400000e061b */
[----:B------:R1:W5:Y:S04]  /*05e0*/  LDG.E.U8.CONSTANT R41, desc[UR12][R28.64+0x2] ;  /* 0x0000020c1c297981 */ /* 0x000368000c1e9100 */
[----:B------:R-:W5:Y:S01]  /*05f0*/  LDG.E.U8.CONSTANT R10, desc[UR12][R34.64+0x2] ;  /* 0x0000020c220a7981 */ /* 0x000f62000c1e9100 */
[----:B0-----:R-:W-:-:S03]  /*0600*/  IADD3 R24, P0, P1, R16, UR9, R9 ;  /* 0x0000000910187c10 */ /* 0x001fc6000f91e009 */
[----:B------:R0:W5:Y:S01]  /*0610*/  LDG.E.U16.CONSTANT R42, desc[UR12][R26.64] ;  /* 0x0000000c1a2a7981 */ /* 0x000162000c1e9500 */
[-C--:B------:R-:W-:Y:S01]  /*0620*/  IADD3.X R25, PT, PT, RZ, R17.reuse, RZ, P0, P1 ;  /* 0x00000011ff197210 */ /* 0x080fe200007e24ff */
[----:B------:R-:W-:Y:S01]  /*0630*/  UIADD3 UR9, UPT, UPT, UR6, 0x36, URZ ;  /* 0x0000003606097890 */ /* 0x000fe2000fffe0ff */
[----:B-1----:R-:W-:Y:S01]  /*0640*/  IADD3 R28, P1, P2, R16, UR10, R9 ;  /* 0x0000000a101c7c10 */ /* 0x002fe2000fa3e009 */
[----:B------:R-:W5:Y:S04]  /*0650*/  LDG.E.U16.CONSTANT R12, desc[UR12][R12.64+0x12] ;  /* 0x0000120c0c0c7981 */ /* 0x000f68000c1e9500 */
[----:B------:R-:W5:Y:S01]  /*0660*/  LDG.E.CONSTANT R43, desc[UR12][R36.64] ;  /* 0x0000000c242b7981 */ /* 0x000f62000c1e9900 */
[----:B0-----:R-:W-:Y:S02]  /*0670*/  IADD3 R26, P0, PT, R5, R24, RZ ;  /* 0x00000018051a7210 */ /* 0x001fe40007f1e0ff */
[----:B------:R-:W-:Y:S01]  /*0680*/  IADD3.X R29, PT, PT, RZ, R17, RZ, P1, P2 ;  /* 0x00000011ff1d7210 */ /* 0x000fe20000fe44ff */
[----:B------:R-:W5:Y:S02]  /*0690*/  LDG.E.CONSTANT R45, desc[UR12][R20.64] ;  /* 0x0000000c142d7981 */ /* 0x000f64000c1e9900 */
[----:B------:R-:W-:-:S02]  /*06a0*/  IMAD.X R27, RZ, RZ, R25, P0 ;  /* 0x000000ffff1b7224 */ /* 0x000fc400000e0619 */
[----:B------:R0:W5:Y:S01]  /*06b0*/  LDG.E.CONSTANT R13, desc[UR12][R30.64] ;  /* 0x0000000c1e0d7981 */ /* 0x000162000c1e9900 */
[----:B------:R-:W-:-:S03]  /*06c0*/  IADD3 R34, P1, P2, R16, UR9, R9 ;  /* 0x0000000910227c10 */ /* 0x000fc6000fa3e009 */
[----:B------:R1:W5:Y:S04]  /*06d0*/  LDG.E.U8.CONSTANT R26, desc[UR12][R26.64+0x2] ;  /* 0x0000020c1a1a7981 */ /* 0x000368000c1e9100 */
[----:B------:R-:W5:Y:S01]  /*06e0*/  LDG.E.U16.CONSTANT R24, desc[UR12][R24.64] ;  /* 0x0000000c18187981 */ /* 0x000f62000c1e9500 */
[C---:B0-----:R-:W-:Y:S02]  /*06f0*/  IADD3 R30, P0, PT, R5.reuse, R28, RZ ;  /* 0x0000001c051e7210 */ /* 0x041fe40007f1e0ff */
[----:B------:R-:W-:Y:S01]  /*0700*/  IADD3.X R35, PT, PT, RZ, R17, RZ, P1, P2 ;  /* 0x00000011ff237210 */ /* 0x000fe20000fe44ff */
[----:B------:R-:W5:Y:S02]  /*0710*/  LDG.E.U16.CONSTANT R28, desc[UR12][R28.64] ;  /* 0x0000000c1c1c7981 */ /* 0x000f64000c1e9500 */
[----:B------:R-:W-:Y:S01]  /*0720*/  IMAD.X R31, RZ, RZ, R29, P0 ;  /* 0x000000ffff1f7224 */ /* 0x000fe200000e061d */
[----:B------:R-:W-:Y:S01]  /*0730*/  IADD3 R36, P0, PT, R5, R34, RZ ;  /* 0x0000002205247210 */ /* 0x000fe20007f1e0ff */
[----:B-1----:R-:W-:Y:S01]  /*0740*/  VIADD R27, R3, 0x40 ;  /* 0x00000040031b7836 */ /* 0x002fe20000000000 */
[----:B------:R-:W5:Y:S03]  /*0750*/  LDG.E.CONSTANT R33, desc[UR12][R18.64] ;  /* 0x0000000c12217981 */ /* 0x000f66000c1e9900 */
[----:B------:R-:W-:Y:S01]  /*0760*/  IMAD.X R37, RZ, RZ, R35, P0 ;  /* 0x000000ffff257224 */ /* 0x000fe200000e0623 */
[----:B------:R0:W5:Y:S01]  /*0770*/  LDG.E.U8.CONSTANT R30, desc[UR12][R30.64+0x2] ;  /* 0x0000020c1e1e7981 */ /* 0x000162000c1e9100 */
[----:B------:R-:W-:-:S03]  /*0780*/  IADD3 R27, P0, PT, R27, UR5, RZ ;  /* 0x000000051b1b7c10 */ /* 0x000fc6000ff1e0ff */
[----:B------:R-:W5:Y:S04]  /*0790*/  LDG.E.U8.CONSTANT R36, desc[UR12][R36.64+0x2] ;  /* 0x0000020c24247981 */ /* 0x000f68000c1e9100 */
[----:B------:R-:W5:Y:S01]  /*07a0*/  LDG.E.U16.CONSTANT R34, desc[UR12][R34.64] ;  /* 0x0000000c22227981 */ /* 0x000f62000c1e9500 */
[----:B0-----:R-:W-:Y:S02]  /*07b0*/  VIADD R31, R3, 0x60 ;  /* 0x00000060031f7836 */ /* 0x001fe40000000000 */
[----:B------:R-:W-:Y:S01]  /*07c0*/  IMAD.X R21, RZ, RZ, RZ, P0 ;  /* 0x000000ffff157224 */ /* 0x000fe200000e06ff */
[----:B------:R-:W-:Y:S01]  /*07d0*/  LEA R20, P0, R27, R14, 0x2 ;  /* 0x0000000e1b147211 */ /* 0x000fe200078010ff */
[----:B------:R-:W5:Y:S01]  /*07e0*/  LDG.E.CONSTANT R22, desc[UR12][R22.64] ;  /* 0x0000000c16167981 */ /* 0x000f62000c1e9900 */
[----:B------:R-:W-:-:S02]  /*07f0*/  IADD3 R31, P1, PT, R31, UR5, RZ ;  /* 0x000000051f1f7c10 */ /* 0x000fc4000ff3e0ff */
[-C--:B------:R-:W-:Y:S02]  /*0800*/  LEA.HI.X R21, R27, R15.reuse, R21, 0x2, P0 ;  /* 0x0000000f1b157211 */ /* 0x080fe400000f1415 */
[C---:B------:R-:W-:Y:S01]  /*0810*/  LEA R18, P0, R31.reuse, R14, 0x2 ;  /* 0x0000000e1f127211 */ /* 0x040fe200078010ff */
[----:B------:R-:W-:Y:S02]  /*0820*/  IMAD.X R19, RZ, RZ, RZ, P1 ;  /* 0x000000ffff137224 */ /* 0x000fe400008e06ff */
[----:B------:R-:W5:Y:S03]  /*0830*/  LDG.E.CONSTANT R20, desc[UR12][R20.64] ;  /* 0x0000000c14147981 */ /* 0x000f66000c1e9900 */
[----:B------:R-:W-:-:S05]  /*0840*/  LEA.HI.X R19, R31, R15, R19, 0x2, P0 ;  /* 0x0000000f1f137211 */ /* 0x000fca00000f1413 */
[----:B------:R-:W5:Y:S01]  /*0850*/  LDG.E.CONSTANT R18, desc[UR12][R18.64] ;  /* 0x0000000c12127981 */ /* 0x000f62000c1e9900 */
[----:B------:R-:W-:Y:S01]  /*0860*/  ISETP.NE.AND P0, PT, R4, RZ, PT ;  /* 0x000000ff0400720c */ /* 0x000fe20003f05270 */
[----:B------:R-:W-:-:S04]  /*0870*/  UIADD3 UR8, UPT, UPT, UR8, 0x8, URZ ;  /* 0x0000000808087890 */ /* 0x000fc8000fffe0ff */
[----:B------:R-:W-:Y:S01]  /*0880*/  UISETP.NE.AND UP1, UPT, UR8, URZ, UPT ;  /* 0x000000ff0800728c */ /* 0x000fe2000bf25270 */
[----:B------:R-:W-:Y:S01]  /*0890*/  VIADD R3, R3, 0x100 ;  /* 0x0000010003037836 */ /* 0x000fe20000000000 */
[----:B------:R-:W-:Y:S01]  /*08a0*/  UIADD3 UR6, UPT, UPT, UR6, 0x90, URZ ;  /* 0x0000009006067890 */ /* 0x000fe2000fffe0ff */
[----:B--2---:R-:W-:-:S05]  /*08b0*/  SHF.R.U32.HI R25, RZ, 0x4, R11 ;  /* 0x00000004ff197819 */ /* 0x004fca000001160b */
[----:B------:R-:W-:Y:S02]  /*08c0*/  @!P0 LOP3.LUT R25, R11, 0xf, RZ, 0xc0, !PT ;  /* 0x0000000f0b198812 */ /* 0x000fe400078ec0ff */
[----:B---3--:R-:W-:Y:S02]  /*08d0*/  SHF.R.U32.HI R27, RZ, 0x4, R8 ;  /* 0x00000004ff1b7819 */ /* 0x008fe40000011608 */
[----:B------:R-:W-:Y:S01]  /*08e0*/  @!P0 LOP3.LUT R27, R8, 0xf, RZ, 0xc0, !PT ;  /* 0x0000000f081b8812 */ /* 0x000fe200078ec0ff */
[----:B------:R-:W-:Y:S01]  /*08f0*/  VIADD R25, R25, 0xfffffff8 ;  /* 0xfffffff819197836 */ /* 0x000fe20000000000 */
[----:B----4-:R-:W-:Y:S02]  /*0900*/  SHF.R.U32.HI R8, RZ, 0x4, R6 ;  /* 0x00000004ff087819 */ /* 0x010fe40000011606 */
[----:B------:R-:W-:Y:S01]  /*0910*/  @!P0 LOP3.LUT R8, R6, 0xf, RZ, 0xc0, !PT ;  /* 0x0000000f06088812 */ /* 0x000fe200078ec0ff */
[----:B------:R-:W-:Y:S01]  /*0920*/  VIADD R27, R27, 0xfffffff8 ;  /* 0xfffffff81b1b7836 */ /* 0x000fe20000000000 */
[----:B------:R-:W-:Y:S01]  /*0930*/  I2FP.F32.S32 R25, R25 ;  /* 0x0000001900197245 */ /* 0x000fe20000201400 */
[----:B------:R-:W-:Y:S01]  /*0940*/  HADD2.F32 R38, -RZ, R38.H0_H0 ;  /* 0x20000026ff267230 */ /* 0x000fe20000004100 */
[----:B-----5:R-:W-:-:S02]  /*0950*/  SHF.R.U32.HI R6, RZ, 0x4, R10 ;  /* 0x00000004ff067819 */ /* 0x020fc4000001160a */
[----:B------:R-:W-:Y:S01]  /*0960*/  @!P0 LOP3.LUT R6, R10, 0xf, RZ, 0xc0, !PT ;  /* 0x0000000f0a068812 */ /* 0x000fe200078ec0ff */
[----:B------:R-:W-:Y:S01]  /*0970*/  VIADD R8, R8, 0xfffffff8 ;  /* 0xfffffff808087836 */ /* 0x000fe20000000000 */
[----:B------:R-:W-:Y:S01]  /*0980*/  I2FP.F32.S32 R27, R27 ;  /* 0x0000001b001b7245 */ /* 0x000fe20000201400 */
[----:B------:R-:W-:Y:S01]  /*0990*/  FMUL R25, R38, R25 ;  /* 0x0000001926197220 */ /* 0x000fe20000400000 */
[----:B------:R-:W-:Y:S01]  /*09a0*/  SHF.R.U32.HI R10, RZ, 0x4, R41 ;  /* 0x00000004ff0a7819 */ /* 0x000fe20000011629 */
[----:B------:R-:W-:Y:S02]  /*09b0*/  VIADD R6, R6, 0xfffffff8 ;  /* 0xfffffff806067836 */ /* 0x000fe40000000000 */
[----:B------:R-:W-:Y:S01]  /*09c0*/  HADD2.F32 R12, -RZ, R12.H0_H0 ;  /* 0x2000000cff0c7230 */ /* 0x000fe20000004100 */
[----:B------:R-:W-:Y:S01]  /*09d0*/  @!P0 LOP3.LUT R10, R41, 0xf, RZ, 0xc0, !PT ;  /* 0x0000000f290a8812 */ /* 0x000fe200078ec0ff */
[----:B------:R-:W-:Y:S01]  /*09e0*/  HADD2.F32 R39, -RZ, R39.H0_H0 ;  /* 0x20000027ff277230 */ /* 0x000fe20000004100 */
[----:B------:R-:W-:-:S02]  /*09f0*/  I2FP.F32.S32 R8, R8 ;  /* 0x0000000800087245 */ /* 0x000fc40000201400 */
[----:B------:R-:W-:Y:S01]  /*0a00*/  FMUL R27, R12, R27 ;  /* 0x0000001b0c1b7220 */ /* 0x000fe20000400000 */
[----:B------:R-:W-:Y:S01]  /*0a10*/  I2FP.F32.S32 R11, R6 ;  /* 0x00000006000b7245 */ /* 0x000fe20000201400 */
[----:B------:R-:W-:Y:S02]  /*0a20*/  VIADD R10, R10, 0xfffffff8 ;  /* 0xfffffff80a0a7836 */ /* 0x000fe40000000000 */
[----:B------:R-:W-:Y:S01]  /*0a30*/  FMUL R8, R39, R8 ;  /* 0x0000000827087220 */ /* 0x000fe20000400000 */
[----:B------:R-:W-:Y:S02]  /*0a40*/  HADD2.F32 R42, -RZ, R42.H0_H0 ;  /* 0x2000002aff2a7230 */ /* 0x000fe40000004100 */
[----:B------:R-:W-:Y:S01]  /*0a50*/  FFMA R44, R25, R13, R44 ;  /* 0x0000000d192c7223 */ /* 0x000fe2000000002c */
[----:B------:R-:W-:-:S03]  /*0a60*/  SHF.R.U32.HI R6, RZ, 0x4, R26 ;  /* 0x00000004ff067819 */ /* 0x000fc6000001161a */
[----:B------:R-:W-:Y:S01]  /*0a70*/  FFMA R27, R27, R43, R44 ;  /* 0x0000002b1b1b7223 */ /* 0x000fe2000000002c */
[----:B------:R-:W-:Y:S01]  /*0a80*/  @!P0 LOP3.LUT R6, R26, 0xf, RZ, 0xc0, !PT ;  /* 0x0000000f1a068812 */ /* 0x000fe200078ec0ff */
[----:B------:R-:W-:Y:S01]  /*0a90*/  FMUL R11, R42, R11 ;  /* 0x0000000b2a0b7220 */ /* 0x000fe20000400000 */
[----:B------:R-:W-:Y:S01]  /*0aa0*/  I2FP.F32.S32 R13, R10 ;  /* 0x0000000a000d7245 */ /* 0x000fe20000201400 */
[----:B------:R-:W-:Y:S02]  /*0ab0*/  FFMA R8, R8, R32, R27 ;  /* 0x0000002008087223 */ /* 0x000fe4000000001b */
[----:B------:R-:W-:Y:S02]  /*0ac0*/  VIADD R6, R6, 0xfffffff8 ;  /* 0xfffffff806067836 */ /* 0x000fe40000000000 */
[----:B------:R-:W-:Y:S01]  /*0ad0*/  FFMA R8, R11, R45, R8 ;  /* 0x0000002d0b087223 */ /* 0x000fe20000000008 */
[----:B------:R-:W-:Y:S02]  /*0ae0*/  HADD2.F32 R40, -RZ, R40.H0_H0 ;  /* 0x20000028ff287230 */ /* 0x000fe40000004100 */
[----:B------:R-:W-:Y:S01]  /*0af0*/  HADD2.F32 R24, -RZ, R24.H0_H0 ;  /* 0x20000018ff187230 */ /* 0x000fe20000004100 */
[----:B------:R-:W-:-:S02]  /*0b00*/  I2FP.F32.S32 R11, R6 ;  /* 0x00000006000b7245 */ /* 0x000fc40000201400 */
[----:B------:R-:W-:Y:S02]  /*0b10*/  SHF.R.U32.HI R10, RZ, 0x4, R30 ;  /* 0x00000004ff0a7819 */ /* 0x000fe4000001161e */
[----:B------:R-:W-:Y:S02]  /*0b20*/  @!P0 LOP3.LUT R10, R30, 0xf, RZ, 0xc0, !PT ;  /* 0x0000000f1e0a8812 */ /* 0x000fe400078ec0ff */
[----:B------:R-:W-:Y:S02]  /*0b30*/  SHF.R.U32.HI R6, RZ, 0x4, R36 ;  /* 0x00000004ff067819 */ /* 0x000fe40000011624 */
[----:B------:R-:W-:Y:S01]  /*0b40*/  @!P0 LOP3.LUT R6, R36, 0xf, RZ, 0xc0, !PT ;  /* 0x0000000f24068812 */ /* 0x000fe200078ec0ff */
[----:B------:R-:W-:Y:S02]  /*0b50*/  VIADD R10, R10, 0xfffffff8 ;  /* 0xfffffff80a0a7836 */ /* 0x000fe40000000000 */
[----:B------:R-:W-:Y:S01]  /*0b60*/  FMUL R13, R40, R13 ;  /* 0x0000000d280d7220 */ /* 0x000fe20000400000 */
[----:B------:R-:W-:Y:S01]  /*0b70*/  FMUL R24, R24, R11 ;  /* 0x0000000b18187220 */ /* 0x000fe20000400000 */
[----:B------:R-:W-:Y:S01]  /*0b80*/  HADD2.F32 R28, -RZ, R28.H0_H0 ;  /* 0x2000001cff1c7230 */ /* 0x000fe20000004100 */
[----:B------:R-:W-:Y:S01]  /*0b90*/  I2FP.F32.S32 R11, R10 ;  /* 0x0000000a000b7245 */ /* 0x000fe20000201400 */
[----:B------:R-:W-:-:S02]  /*0ba0*/  VIADD R6, R6, 0xfffffff8 ;  /* 0xfffffff806067836 */ /* 0x000fc40000000000 */
[----:B------:R-:W-:Y:S01]  /*0bb0*/  FFMA R13, R13, R33, R8 ;  /* 0x000000210d0d7223 */ /* 0x000fe20000000008 */
[----:B------:R-:W-:Y:S02]  /*0bc0*/  HADD2.F32 R34, -RZ, R34.H0_H0 ;  /* 0x20000022ff227230 */ /* 0x000fe40000004100 */
[----:B------:R-:W-:Y:S01]  /*0bd0*/  FMUL R28, R28, R11 ;  /* 0x0000000b1c1c7220 */ /* 0x000fe20000400000 */
[----:B------:R-:W-:Y:S01]  /*0be0*/  I2FP.F32.S32 R11, R6 ;  /* 0x00000006000b7245 */ /* 0x000fe20000201400 */
[----:B------:R-:W-:-:S04]  /*0bf0*/  FFMA R13, R24, R22, R13 ;  /* 0x00000016180d7223 */ /* 0x000fc8000000000d */
[----:B------:R-:W-:Y:S01]  /*0c00*/  FFMA R13, R28, R20, R13 ;  /* 0x000000141c0d7223 */ /* 0x000fe2000000000d */
[----:B------:R-:W-:-:S04]  /*0c10*/  FMUL R34, R34, R11 ;  /* 0x0000000b22227220 */ /* 0x000fc80000400000 */
[----:B------:R-:W-:Y:S01]  /*0c20*/  FFMA R44, R34, R18, R13 ;  /* 0x00000012222c7223 */ /* 0x000fe2000000000d */
[----:B------:R-:W-:Y:S06]  /*0c30*/  BRA.U UP1, `(.L_x_92) ;  /* 0xfffffff501847547 */ /* 0x000fec000b83ffff */
.L_x_91:
        /* <DEDUP_REMOVED lines=8> */
[----:B------:R-:W-:Y:S01]  /*0cc0*/  IADD3 R6, P2, PT, R19, UR5, RZ ;  /* 0x0000000513067c10 */ /* 0x000fe2000ff5e0ff */
[----:B------:R-:W-:-:S04]  /*0cd0*/  VIADD R20, R8, 0x12 ;  /* 0x0000001208147836 */ /* 0x000fc80000000000 */
[----:B------:R-:W-:Y:S01]  /*0ce0*/  IMAD.X R11, RZ, RZ, RZ, P2 ;  /* 0x000000ffff0b7224 */ /* 0x000fe200010e06ff */
[----:B0-----:R-:W-:Y:S02]  /*0cf0*/  IADD3 R22, P0, P1, R8, UR18, R9 ;  /* 0x0000001208167c10 */ /* 0x001fe4000f91e009 */
[C---:B------:R-:W-:Y:S02]  /*0d00*/  LEA R12, P2, R6.reuse, UR16, 0x2 ;  /* 0x00000010060c7c11 */ /* 0x040fe4000f8410ff */
[----:B------:R-:W-:Y:S02]  /*0d10*/  IADD3.X R23, PT, PT, RZ, UR19, RZ, P0, P1 ;  /* 0x00000013ff177c10 */ /* 0x000fe400087e24ff */
[----:B------:R-:W-:Y:S02]  /*0d20*/  IADD3 R26, P0, PT, R5, R22, RZ ;  /* 0x00000016051a7210 */ /* 0x000fe40007f1e0ff */
[----:B------:R-:W-:Y:S02]  /*0d30*/  LEA.HI.X R13, R6, UR17, R11, 0x2, P2 ;  /* 0x00000011060d7c11 */ /* 0x000fe400090f140b */
[----:B------:R-:W-:Y:S01]  /*0d40*/  IADD3 R20, P1, P2, R20, UR18, R9 ;  /* 0x0000001214147c10 */ /* 0x000fe2000fa3e009 */
[----:B------:R-:W-:Y:S01]  /*0d50*/  IMAD.X R27, RZ, RZ, R23, P0 ;  /* 0x000000ffff1b7224 */ /* 0x000fe200000e0617 */
[----:B------:R-:W-:Y:S01]  /*0d60*/  IADD3 R6, P3, PT, R3, UR5, RZ ;  /* 0x0000000503067c10 */ /* 0x000fe2000ff7e0ff */
[----:B------:R-:W-:Y:S01]  /*0d70*/  VIADD R14, R8, 0x24 ;  /* 0x00000024080e7836 */ /* 0x000fe20000000000 */
[----:B------:R-:W-:Y:S01]  /*0d80*/  IADD3.X R21, PT, PT, RZ, UR19, RZ, P1, P2 ;  /* 0x00000013ff157c10 */ /* 0x000fe20008fe44ff */
[----:B------:R-:W2:Y:S01]  /*0d90*/  LDG.E.CONSTANT R13, desc[UR12][R12.64] ;  /* 0x0000000c0c0d7981 */ /* 0x000ea2000c1e9900 */
[----:B------:R-:W-:Y:S01]  /*0da0*/  IADD3 R28, P0, PT, R5, R20, RZ ;  /* 0x00000014051c7210 */ /* 0x000fe20007f1e0ff */
[----:B------:R-:W-:Y:S01]  /*0db0*/  IMAD.X R11, RZ, RZ, RZ, P3 ;  /* 0x000000ffff0b7224 */ /* 0x000fe200018e06ff */
[----:B------:R-:W-:Y:S01]  /*0dc0*/  LEA R10, P3, R6, UR16, 0x2 ;  /* 0x00000010060a7c11 */ /* 0x000fe2000f8610ff */
[----:B------:R-:W-:Y:S01]  /*0dd0*/  VIADD R8, R8, 0x36 ;  /* 0x0000003608087836 */ /* 0x000fe20000000000 */
[----:B------:R0:W3:Y:S01]  /*0de0*/  LDG.E.U16.CONSTANT R3, desc[UR12][R22.64] ;  /* 0x0000000c16037981 */ /* 0x0000e2000c1e9500 */
[----:B------:R-:W-:Y:S01]  /*0df0*/  IMAD.X R29, RZ, RZ, R21, P0 ;  /* 0x000000ffff1d7224 */ /* 0x000fe200000e0615 */
[----:B------:R-:W-:-:S02]  /*0e00*/  IADD3 R14, P0, P1, R14, UR18, R9 ;  /* 0x000000120e0e7c10 */ /* 0x000fc4000f91e009 */
[----:B------:R-:W-:Y:S01]  /*0e10*/  LEA.HI.X R11, R6, UR17, R11, 0x2, P3 ;  /* 0x00000011060b7c11 */ /* 0x000fe200098f140b */
[----:B------:R-:W4:Y:S01]  /*0e20*/  LDG.E.U16.CONSTANT R24, desc[UR12][R20.64] ;  /* 0x0000000c14187981 */ /* 0x000f22000c1e9500 */
[----:B------:R-:W-:Y:S02]  /*0e30*/  IADD3.X R15, PT, PT, RZ, UR19, RZ, P0, P1 ;  /* 0x00000013ff0f7c10 */ /* 0x000fe400087e24ff */
[----:B------:R-:W-:Y:S01]  /*0e40*/  IADD3 R16, P2, P3, R8, UR18, R9 ;  /* 0x0000001208107c10 */ /* 0x000fe2000fb5e009 */
[----:B------:R1:W5:Y:S01]  /*0e50*/  LDG.E.U8.CONSTANT R6, desc[UR12][R26.64+0x2] ;  /* 0x0000020c1a067981 */ /* 0x000362000c1e9100 */
[----:B------:R-:W-:Y:S01]  /*0e60*/  IADD3 R30, P0, PT, R5, R14, RZ ;  /* 0x0000000e051e7210 */ /* 0x000fe20007f1e0ff */
[----:B------:R-:W-:Y:S01]  /*0e70*/  VIADD R8, R19, 0x40 ;  /* 0x0000004013087836 */ /* 0x000fe20000000000 */
[----:B------:R-:W-:Y:S01]  /*0e80*/  IADD3.X R17, PT, PT, RZ, UR19, RZ, P2, P3 ;  /* 0x00000013ff117c10 */ /* 0x000fe200097e64ff */
[----:B------:R1:W2:Y:S01]  /*0e90*/  LDG.E.U8.CONSTANT R25, desc[UR12][R28.64+0x2] ;  /* 0x0000020c1c197981 */ /* 0x0002a2000c1e9100 */
[----:B0-----:R-:W-:Y:S01]  /*0ea0*/  IADD3 R22, P1, PT, R5, R16, RZ ;  /* 0x0000001005167210 */ /* 0x001fe20007f3e0ff */
[----:B------:R-:W-:-:S02]  /*0eb0*/  IMAD.X R31, RZ, RZ, R15, P0 ;  /* 0x000000ffff1f7224 */ /* 0x000fc400000e060f */
[----:B------:R-:W4:Y:S01]  /*0ec0*/  LDG.E.U16.CONSTANT R14, desc[UR12][R14.64] ;  /* 0x0000000c0e0e7981 */ /* 0x000f22000c1e9500 */
[----:B-1----:R-:W-:Y:S01]  /*0ed0*/  IADD3 R27, P0, PT, R8, UR5, RZ ;  /* 0x00000005081b7c10 */ /* 0x002fe2000ff1e0ff */
[----:B------:R-:W-:Y:S02]  /*0ee0*/  IMAD.X R23, RZ, RZ, R17, P1 ;  /* 0x000000ffff177224 */ /* 0x000fe400008e0611 */
[----:B------:R-:W4:Y:S01]  /*0ef0*/  LDG.E.U8.CONSTANT R8, desc[UR12][R30.64+0x2] ;  /* 0x0000020c1e087981 */ /* 0x000f22000c1e9100 */
[----:B------:R-:W-:Y:S02]  /*0f00*/  VIADD R26, R19, 0x60 ;  /* 0x00000060131a7836 */ /* 0x000fe40000000000 */
[----:B------:R-:W-:Y:S01]  /*0f10*/  IMAD.X R28, RZ, RZ, RZ, P0 ;  /* 0x000000ffff1c7224 */ /* 0x000fe200000e06ff */
[C---:B------:R-:W-:Y:S01]  /*0f20*/  LEA R18, P0, R27.reuse, UR16, 0x2 ;  /* 0x000000101b127c11 */ /* 0x040fe2000f8010ff */
[----:B------:R2:W4:Y:S03]  /*0f30*/  LDG.E.U8.CONSTANT R22, desc[UR12][R22.64+0x2] ;  /* 0x0000020c16167981 */ /* 0x000526000c1e9100 */
[----:B------:R-:W-:Y:S01]  /*0f40*/  LEA.HI.X R19, R27, UR17, R28, 0x2, P0 ;  /* 0x000000111b137c11 */ /* 0x000fe200080f141c */
[----:B------:R-:W4:Y:S01]  /*0f50*/  LDG.E.U16.CONSTANT R16, desc[UR12][R16.64] ;  /* 0x0000000c10107981 */ /* 0x000f22000c1e9500 */
[----:B------:R-:W-:-:S03]  /*0f60*/  IADD3 R26, P0, PT, R26, UR5, RZ ;  /* 0x000000051a1a7c10 */ /* 0x000fc6000ff1e0ff */
[----:B------:R0:W4:Y:S01]  /*0f70*/  LDG.E.CONSTANT R10, desc[UR12][R10.64] ;  /* 0x0000000c0a0a7981 */ /* 0x000122000c1e9900 */
[C---:B------:R-:W-:Y:S01]  /*0f80*/  LEA R20, P1, R26.reuse, UR16, 0x2 ;  /* 0x000000101a147c11 */ /* 0x040fe2000f8210ff */
[----:B------:R-:W-:Y:S02]  /*0f90*/  IMAD.X R21, RZ, RZ, RZ, P0 ;  /* 0x000000ffff157224 */ /* 0x000fe400000e06ff */
[----:B------:R-:W4:Y:S03]  /*0fa0*/  LDG.E.CONSTANT R18, desc[UR12][R18.64] ;  /* 0x0000000c12127981 */ /* 0x000f26000c1e9900 */
[----:B------:R-:W-:-:S05]  /*0fb0*/  LEA.HI.X R21, R26, UR17, R21, 0x2, P1 ;  /* 0x000000111a157c11 */ /* 0x000fca00088f1415 */
[----:B------:R-:W4:Y:S01]  /*0fc0*/  LDG.E.CONSTANT R20, desc[UR12][R20.64] ;  /* 0x0000000c14147981 */ /* 0x000f22000c1e9900 */
[----:B------:R-:W-:Y:S01]  /*0fd0*/  ISETP.NE.AND P0, PT, R4, RZ, PT ;  /* 0x000000ff0400720c */ /* 0x000fe20003f05270 */
[----:B------:R-:W-:Y:S01]  /*0fe0*/  VIADD R7, R7, 0x4 ;  /* 0x0000000407077836 */ /* 0x000fe20000000000 */
[----:B-----5:R-:W-:-:S11]  /*0ff0*/  SHF.R.U32.HI R12, RZ, 0x4, R6 ;  /* 0x00000004ff0c7819 */ /* 0x020fd60000011606 */
[----:B------:R-:W-:Y:S02]  /*1000*/  @!P0 LOP3.LUT R12, R6, 0xf, RZ, 0xc0, !PT ;  /* 0x0000000f060c8812 */ /* 0x000fe400078ec0ff */
[----:B--2---:R-:W-:Y:S02]  /*1010*/  SHF.R.U32.HI R23, RZ, 0x4, R25 ;  /* 0x00000004ff177819 */ /* 0x004fe40000011619 */
[----:B------:R-:W-:Y:S01]  /*1020*/  @!P0 LOP3.LUT R23, R25, 0xf, RZ, 0xc0, !PT ;  /* 0x0000000f19178812 */ /* 0x000fe200078ec0ff */
[----:B------:R-:W-:Y:S02]  /*1030*/  VIADD R12, R12, 0xfffffff8 ;  /* 0xfffffff80c0c7836 */ /* 0x000fe40000000000 */
[----:B---3--:R-:W-:Y:S01]  /*1040*/  HADD2.F32 R3, -RZ, R3.H0_H0 ;  /* 0x20000003ff037230 */ /* 0x008fe20000004100 */
[----:B----4-:R-:W-:Y:S01]  /*1050*/  SHF.R.U32.HI R6, RZ, 0x4, R8 ;  /* 0x00000004ff067819 */ /* 0x010fe20000011608 */
[----:B------:R-:W-:Y:S01]  /*1060*/  VIADD R23, R23, 0xfffffff8 ;  /* 0xfffffff817177836 */ /* 0x000fe20000000000 */
[----:B------:R-:W-:-:S02]  /*1070*/  @!P0 LOP3.LUT R6, R8, 0xf, RZ, 0xc0, !PT ;  /* 0x0000000f08068812 */ /* 0x000fc400078ec0ff */
[----:B------:R-:W-:Y:S02]  /*1080*/  I2FP.F32.S32 R12, R12 ;  /* 0x0000000c000c7245 */ /* 0x000fe40000201400 */
[----:B0-----:R-:W-:Y:S01]  /*1090*/  SHF.R.U32.HI R11, RZ, 0x4, R22 ;  /* 0x00000004ff0b7819 */ /* 0x001fe20000011616 */
[----:B------:R-:W-:Y:S01]  /*10a0*/  VIADD R6, R6, 0xfffffff8 ;  /* 0xfffffff806067836 */ /* 0x000fe20000000000 */
[----:B------:R-:W-:Y:S01]  /*10b0*/  @!P0 LOP3.LUT R11, R22, 0xf, RZ, 0xc0, !PT ;  /* 0x0000000f160b8812 */ /* 0x000fe200078ec0ff */
[----:B------:R-:W-:Y:S01]  /*10c0*/  HADD2.F32 R24, -RZ, R24.H0_H0 ;  /* 0x20000018ff187230 */ /* 0x000fe20000004100 */
[----:B------:R-:W-:Y:S01]  /*10d0*/  I2FP.F32.S32 R23, R23 ;  /* 0x0000001700177245 */ /* 0x000fe20000201400 */
[----:B------:R-:W-:Y:S01]  /*10e0*/  FMUL R3, R3, R12 ;  /* 0x0000000c03037220 */ /* 0x000fe20000400000 */
[----:B------:R-:W-:Y:S02]  /*10f0*/  HADD2.F32 R14, -RZ, R14.H0_H0 ;  /* 0x2000000eff0e7230 */ /* 0x000fe40000004100 */
[----:B------:R-:W-:Y:S01]  /*1100*/  VIADD R8, R11, 0xfffffff8 ;  /* 0xfffffff80b087836 */ /* 0x000fe20000000000 */
[----:B------:R-:W-:Y:S01]  /*1110*/  I2FP.F32.S32 R11, R6 ;  /* 0x00000006000b7245 */ /* 0x000fe20000201400 */
[----:B------:R-:W-:Y:S01]  /*1120*/  FMUL R24, R24, R23 ;  /* 0x0000001718187220 */ /* 0x000fe20000400000 */
[----:B------:R-:W-:Y:S01]  /*1130*/  FFMA R3, R3, R13, R44 ;  /* 0x0000000d03037223 */ /* 0x000fe2000000002c */
[----:B------:R-:W-:Y:S01]  /*1140*/  HADD2.F32 R16, -RZ, R16.H0_H0 ;  /* 0x20000010ff107230 */ /* 0x000fe20000004100 */
[----:B------:R-:W-:Y:S01]  /*1150*/  I2FP.F32.S32 R13, R8 ;  /* 0x00000008000d7245 */ /* 0x000fe20000201400 */
[----:B------:R-:W-:Y:S01]  /*1160*/  FMUL R14, R14, R11 ;  /* 0x0000000b0e0e7220 */ /* 0x000fe20000400000 */
[----:B------:R-:W-:-:S03]  /*1170*/  FFMA R3, R24, R10, R3 ;  /* 0x0000000a18037223 */ /* 0x000fc60000000003 */
[----:B------:R-:W-:Y:S01]  /*1180*/  FMUL R16, R16, R13 ;  /* 0x0000000d10107220 */ /* 0x000fe20000400000 */
[----:B------:R-:W-:-:S04]  /*1190*/  FFMA R3, R14, R18, R3 ;  /* 0x000000120e037223 */ /* 0x000fc80000000003 */
[----:B------:R-:W-:-:S07]  /*11a0*/  FFMA R44, R16, R20, R3 ;  /* 0x00000014102c7223 */ /* 0x000fce0000000003 */
.L_x_93:
[----:B------:R-:W-:Y:S05]  /*11b0*/  BRA.U !UP1, `(.L_x_90) ;  /* 0x0000000509187547 */ /* 0x000fea000b800000 */
[----:B------:R-:W0:Y:S01]  /*11c0*/  LDCU UR6, c[0x0][0x39c] ;  /* 0x00007380ff0677ac */ /* 0x000e220008000800 */
[----:B------:R-:W-:Y:S02]  /*11d0*/  UISETP.NE.AND UP0, UPT, UR4, 0x1, UPT ;  /* 0x000000010400788c */ /* 0x000fe4000bf05270 */
[----:B0-----:R-:W-:-:S07]  /*11e0*/  ULOP3.LUT UP1, URZ, UR6, 0x20, URZ, 0xc0, !UPT ;  /* 0x0000002006ff7892 */ /* 0x001fce000f82c0ff */
[----:B------:R-:W-:Y:S05]  /*11f0*/  BRA.U !UP0, `(.L_x_94) ;  /* 0x0000000108ac7547 */ /* 0x000fea000b800000 */
[----:B------:R-:W0:Y:S01]  /*1200*/  LDCU.128 UR16, c[0x0][0x380] ;  /* 0x00007000ff1077ac */ /* 0x000e220008000c00 */
[C---:B------:R-:W-:Y:S02]  /*1210*/  IMAD R10, R7.reuse, 0x12, RZ ;  /* 0x00000012070a7824 */ /* 0x040fe400078e02ff */
[----:B------:R-:W-:Y:S02]  /*1220*/  IMAD R3, R7, 0x20, R2 ;  /* 0x0000002007037824 */ /* 0x000fe400078e0202 */
[C---:B------:R-:W-:Y:S01]  /*1230*/  VIADD R16, R10.reuse, 0x12 ;  /* 0x000000120a107836 */ /* 0x040fe20000000000 */
[----:B0-----:R-:W-:-:S04]  /*1240*/  IADD3 R10, P0, P1, R10, UR18, R9 ;  /* 0x000000120a0a7c10 */ /* 0x001fc8000f91e009 */
[----:B------:R-:W-:Y:S02]  /*1250*/  IADD3 R16, P2, P3, R16, UR18, R9 ;  /* 0x0000001210107c10 */ /* 0x000fe4000fb5e009 */
[----:B------:R-:W-:Y:S02]  /*1260*/  IADD3.X R11, PT, PT, RZ, UR19, RZ, P0, P1 ;  /* 0x00000013ff0b7c10 */ /* 0x000fe400087e24ff */
[----:B------:R-:W-:Y:S02]  /*1270*/  IADD3 R12, P0, PT, R5, R10, RZ ;  /* 0x0000000a050c7210 */ /* 0x000fe40007f1e0ff */
[----:B------:R-:W-:Y:S01]  /*1280*/  IADD3.X R17, PT, PT, RZ, UR19, RZ, P2, P3 ;  /* 0x00000013ff117c10 */ /* 0x000fe200097e64ff */
[----:B------:R-:W-:Y:S01]  /*1290*/  VIADD R8, R3, 0x20 ;  /* 0x0000002003087836 */ /* 0x000fe20000000000 */
[----:B------:R-:W-:Y:S01]  /*12a0*/  IADD3 R18, P1, PT, R5, R16, RZ ;  /* 0x0000001005127210 */ /* 0x000fe20007f3e0ff */
[----:B------:R-:W-:Y:S01]  /*12b0*/  IMAD.X R13, RZ, RZ, R11, P0 ;  /* 0x000000ffff0d7224 */ /* 0x000fe200000e060b */
[----:B------:R-:W2:Y:S03]  /*12c0*/  LDG.E.U16.CONSTANT R10, desc[UR12][R10.64] ;  /* 0x0000000c0a0a7981 */ /* 0x000ea6000c1e9500 */
[----:B------:R-:W-:Y:S01]  /*12d0*/  IMAD.X R19, RZ, RZ, R17, P1 ;  /* 0x000000ffff137224 */ /* 0x000fe200008e0611 */
[----:B------:R-:W3:Y:S01]  /*12e0*/  LDG.E.U8.CONSTANT R12, desc[UR12][R12.64+0x2] ;  /* 0x0000020c0c0c7981 */ /* 0x000ee2000c1e9100 */
[----:B------:R-:W-:-:S03]  /*12f0*/  IADD3 R6, P0, PT, R3, UR5, RZ ;  /* 0x0000000503067c10 */ /* 0x000fc6000ff1e0ff */
[----:B------:R-:W4:Y:S01]  /*1300*/  LDG.E.U8.CONSTANT R18, desc[UR12][R18.64+0x2] ;  /* 0x0000020c12127981 */ /* 0x000f22000c1e9100 */
[----:B------:R-:W-:Y:S01]  /*1310*/  IADD3 R8, P1, PT, R8, UR5, RZ ;  /* 0x0000000508087c10 */ /* 0x000fe2000ff3e0ff */
[----:B------:R-:W-:Y:S01]  /*1320*/  IMAD.X R3, RZ, RZ, RZ, P0 ;  /* 0x000000ffff037224 */ /* 0x000fe200000e06ff */
[C---:B------:R-:W-:Y:S01]  /*1330*/  LEA R14, P0, R6.reuse, UR16, 0x2 ;  /* 0x00000010060e7c11 */ /* 0x040fe2000f8010ff */
[----:B------:R-:W5:Y:S03]  /*1340*/  LDG.E.U16.CONSTANT R16, desc[UR12][R16.64] ;  /* 0x0000000c10107981 */ /* 0x000f66000c1e9500 */
[----:B------:R-:W-:Y:S01]  /*1350*/  LEA.HI.X R15, R6, UR17, R3, 0x2, P0 ;  /* 0x00000011060f7c11 */ /* 0x000fe200080f1403 */
[----:B------:R-:W-:Y:S01]  /*1360*/  IMAD.X R3, RZ, RZ, RZ, P1 ;  /* 0x000000ffff037224 */ /* 0x000fe200008e06ff */
[----:B------:R-:W-:-:S03]  /*1370*/  LEA R20, P0, R8, UR16, 0x2 ;  /* 0x0000001008147c11 */ /* 0x000fc6000f8010ff */
[----:B------:R-:W5:Y:S01]  /*1380*/  LDG.E.CONSTANT R14, desc[UR12][R14.64] ;  /* 0x0000000c0e0e7981 */ /* 0x000f62000c1e9900 */
[----:B------:R-:W-:-:S05]  /*1390*/  LEA.HI.X R21, R8, UR17, R3, 0x2, P0 ;  /* 0x0000001108157c11 */ /* 0x000fca00080f1403 */
[----:B------:R-:W5:Y:S01]  /*13a0*/  LDG.E.CONSTANT R20, desc[UR12][R20.64] ;  /* 0x0000000c14147981 */ /* 0x000f62000c1e9900 */
[----:B------:R-:W-:Y:S01]  /*13b0*/  ISETP.NE.AND P0, PT, R4, RZ, PT ;  /* 0x000000ff0400720c */ /* 0x000fe20003f05270 */
[----:B------:R-:W-:Y:S01]  /*13c0*/  VIADD R7, R7, 0x2 ;  /* 0x0000000207077836 */ /* 0x000fe20000000000 */
[----:B---3--:R-:W-:-:S11]  /*13d0*/  SHF.R.U32.HI R3, RZ, 0x4, R12 ;  /* 0x00000004ff037819 */ /* 0x008fd6000001160c */
[----:B------:R-:W-:Y:S02]  /*13e0*/  @!P0 LOP3.LUT R3, R12, 0xf, RZ, 0xc0, !PT ;  /* 0x0000000f0c038812 */ /* 0x000fe400078ec0ff */
[----:B----4-:R-:W-:Y:S02]  /*13f0*/  SHF.R.U32.HI R6, RZ, 0x4, R18 ;  /* 0x00000004ff067819 */ /* 0x010fe40000011612 */
[----:B------:R-:W-:Y:S01]  /*1400*/  @!P0 LOP3.LUT R6, R18, 0xf, RZ, 0xc0, !PT ;  /* 0x0000000f12068812 */ /* 0x000fe200078ec0ff */
[----:B------:R-:W-:Y:S02]  /*1410*/  VIADD R3, R3, 0xfffffff8 ;  /* 0xfffffff803037836 */ /* 0x000fe40000000000 */
[----:B--2---:R-:W-:Y:S02]  /*1420*/  HADD2.F32 R10, -RZ, R10.H0_H0 ;  /* 0x2000000aff0a7230 */ /* 0x004fe40000004100 */
[----:B------:R-:W-:Y:S01]  /*1430*/  VIADD R6, R6, 0xfffffff8 ;  /* 0xfffffff806067836 */ /* 0x000fe20000000000 */
[----:B------:R-:W-:Y:S01]  /*1440*/  I2FP.F32.S32 R3, R3 ;  /* 0x0000000300037245 */ /* 0x000fe20000201400 */
[----:B-----5:R-:W-:-:S03]  /*1450*/  HADD2.F32 R16, -RZ, R16.H0_H0 ;  /* 0x20000010ff107230 */ /* 0x020fc60000004100 */
[----:B------:R-:W-:Y:S01]  /*1460*/  I2FP.F32.S32 R11, R6 ;  /* 0x00000006000b7245 */ /* 0x000fe20000201400 */
[----:B------:R-:W-:-:S04]  /*1470*/  FMUL R3, R10, R3 ;  /* 0x000000030a037220 */ /* 0x000fc80000400000 */
[----:B------:R-:W-:Y:S01]  /*1480*/  FMUL R16, R16, R11 ;  /* 0x0000000b10107220 */ /* 0x000fe20000400000 */
[----:B------:R-:W-:-:S04]  /*1490*/  FFMA R3, R3, R14, R44 ;  /* 0x0000000e03037223 */ /* 0x000fc8000000002c */
[----:B------:R-:W-:-:S07]  /*14a0*/  FFMA R44, R16, R20, R3 ;  /* 0x00000014102c7223 */ /* 0x000fce0000000003 */
.L_x_94:
        /* <DEDUP_REMOVED lines=8> */
[----:B------:R-:W-:-:S05]  /*1530*/  IMAD.X R11, RZ, RZ, R9, P0 ;  /* 0x000000ffff0b7224 */ /* 0x000fca00000e0609 */
[----:B------:R-:W3:Y:S01]  /*1540*/  LDG.E.U8.CONSTANT R10, desc[UR12][R10.64+0x2] ;  /* 0x0000020c0a0a7981 */ /* 0x000ee2000c1e9100 */
[----:B------:R-:W-:-:S04]  /*1550*/  IADD3 R7, P0, PT, R7, UR5, RZ ;  /* 0x0000000507077c10 */ /* 0x000fc8000ff1e0ff */
[----:B------:R-:W-:Y:S01]  /*1560*/  LEA R6, P1, R7, UR16, 0x2 ;  /* 0x0000001007067c11 */ /* 0x000fe2000f8210ff */
[----:B------:R-:W-:-:S05]  /*1570*/  IMAD.X R12, RZ, RZ, RZ, P0 ;  /* 0x000000ffff0c7224 */ /* 0x000fca00000e06ff */
[----:B------:R-:W-:-:S05]  /*1580*/  LEA.HI.X R7, R7, UR17, R12, 0x2, P1 ;  /* 0x0000001107077c11 */ /* 0x000fca00088f140c */
[----:B------:R-:W4:Y:S01]  /*1590*/  LDG.E.CONSTANT R6, desc[UR12][R6.64] ;  /* 0x0000000c06067981 */ /* 0x000f22000c1e9900 */
[----:B------:R-:W-:Y:S02]  /*15a0*/  ISETP.NE.AND P0, PT, R4, RZ, PT ;  /* 0x000000ff0400720c */ /* 0x000fe40003f05270 */
[----:B---3--:R-:W-:-:S11]  /*15b0*/  SHF.R.U32.HI R3, RZ, 0x4, R10 ;  /* 0x00000004ff037819 */ /* 0x008fd6000001160a */
[----:B------:R-:W-:-:S05]  /*15c0*/  @!P0 LOP3.LUT R3, R10, 0xf, RZ, 0xc0, !PT ;  /* 0x0000000f0a038812 */ /* 0x000fca00078ec0ff */
[----:B------:R-:W-:Y:S02]  /*15d0*/  VIADD R4, R3, 0xfffffff8 ;  /* 0xfffffff803047836 */ /* 0x000fe40000000000 */
[----:B--2---:R-:W-:-:S03]  /*15e0*/  HADD2.F32 R3, -RZ, R8.H0_H0 ;  /* 0x20000008ff037230 */ /* 0x004fc60000004100 */
[----:B------:R-:W-:-:S05]  /*15f0*/  I2FP.F32.S32 R4, R4 ;  /* 0x0000000400047245 */ /* 0x000fca0000201400 */
[----:B------:R-:W-:-:S04]  /*1600*/  FMUL R3, R3, R4 ;  /* 0x0000000403037220 */ /* 0x000fc80000400000 */
[----:B----4-:R-:W-:-:S07]  /*1610*/  FFMA R44, R3, R6, R44 ;  /* 0x00000006032c7223 */ /* 0x010fce000000002c */
.L_x_90:
        /* <DEDUP_REMOVED lines=18> */
.L_x_95:
        /* <DEDUP_REMOVED lines=12> */
.L_x_105:


//--------------------- .nv.shared.reserved.0     --------------------------
	.section	.nv.shared.reserved.0,"aw",@nobits
	.weak		__nv_reservedSMEM_offset_0_alias
	.size		__nv_reservedSMEM_offset_0_alias, 0, 64
	.other		__nv_reservedSMEM_offset_0_alias,@"STO_CUDA_RESERVED_SHARED STV_DEFAULT"
__nv_reservedSMEM_offset_0_alias:
	.zero		0
	.zero		64


//--------------------- .nv.constant0.quant_gemv_q6_k_f32 --------------------------
	.section	.nv.constant0.quant_gemv_q6_k_f32,"a",@progbits
	.sectionflags	@""
	.align	4
.nv.constant0.quant_gemv_q6_k_f32:
	.zero		932


//--------------------- .nv.constant0.quant_gemv_q6_k_q8_1_mr --------------------------
	.section	.nv.constant0.quant_gemv_q6_k_q8_1_mr,"a",@progbits
	.sectionflags	@""
	.align	4
.nv.constant0.quant_gemv_q6_k_q8_1_mr:
	.zero		932


//--------------------- .nv.constant0.quant_gemv_q6_k_q8_1 --------------------------
	.section	.nv.constant0.quant_gemv_q6_k_q8_1,"a",@progbits
	.sectionflags	@""
	.align	4
.nv.constant0.quant_gemv_q6_k_q8_1:
	.zero		932


//--------------------- .nv.constant0.quant_gemv_q4_k_fused --------------------------
	.section	.nv.constant0.quant_gemv_q4_k_fused,"a",@progbits
	.sectionflags	@""
	.align	4
.nv.constant0.quant_gemv_q4_k_fused:
	.zero		932


//--------------------- .nv.constant0.quant_gemv_q4_k_q8_1_mr --------------------------
	.section	.nv.constant0.quant_gemv_q4_k_q8_1_mr,"a",@progbits
	.sectionflags	@""
	.align	4
.nv.constant0.quant_gemv_q4_k_q8_1_mr:
	.zero		932


//--------------------- .nv.constant0.quant_gemv_q4_k_q8_1 --------------------------
	.section	.nv.constant0.quant_gemv_q4_k_q8_1,"a",@progbits
	.sectionflags	@""
	.align	4
.nv.constant0.quant_gemv_q4_k_q8_1:
	.zero		932


//--------------------- .nv.constant0.quant_gemv_q4_k_f32 --------------------------
	.section	.nv.constant0.quant_gemv_q4_k_f32,"a",@progbits
	.sectionflags	@""
	.align	4
.nv.constant0.quant_gemv_q4_k_f32:
	.zero		932


//--------------------- .nv.constant0.quant_gemv_q8_0_f32 --------------------------
	.section	.nv.constant0.quant_gemv_q8_0_f32,"a",@progbits
	.sectionflags	@""
	.align	4
.nv.constant0.quant_gemv_q8_0_f32:
	.zero		932


//--------------------- .nv.constant0.quant_gemv_q4_0_f32 --------------------------
	.section	.nv.constant0.quant_gemv_q4_0_f32,"a",@progbits
	.sectionflags	@""
	.align	4
.nv.constant0.quant_gemv_q4_0_f32:
	.zero		932


//--------------------- SYMBOLS --------------------------

	.type		.nv.reservedSmem.offset0,@object
	.size		.nv.reservedSmem.offset0,0x4
